	.target	sm_90a

	.elftype	@"ET_EXEC"


//--------------------- .note.nv.tkinfo           --------------------------
	.section	.note.nv.tkinfo,"",@"SHT_NOTE"
	.sectionflags	@"SHF_NOTE_NV_TKINFO"
	.tkinfo
        /*0018*/ 	.word	0x00000002
        /*0030*/ 	.string	""
        /*0030*/ 	.string	"ptxas"
        /*0030*/ 	.string	"Cuda compilation tools, release 13.0, V13.0.88"
        /*0030*/ 	.string	"Build cuda_13.0.r13.0/compiler.36424714_0"
        /*0030*/ 	.string	"-arch sm_90a -m 64 "



//--------------------- .note.nv.cuinfo           --------------------------
	.section	.note.nv.cuinfo,"",@"SHT_NOTE"
	.sectionflags	@"SHF_NOTE_NV_CUINFO"
        /*0018*/ 	.short	0x0002
        /*001a*/ 	.short	0x005a
        /*001c*/ 	.short	0x0082
	.zero		2


//--------------------- .nv.info                  --------------------------
	.section	.nv.info,"",@"SHT_CUDA_INFO"
	.align	4


	//----- nvinfo : EIATTR_REGCOUNT
	.align		4
        /*0000*/ 	.byte	0x04, 0x2f
        /*0002*/ 	.short	(.L_15 - .L_14)
	.align		4
.L_14:
        /*0004*/ 	.word	index@(_ZN7cutlass13device_kernelINS_4gemm6kernel13GemmUniversalIN4cute5tupleIJiiiiEEENS1_10collective13CollectiveMmaINS1_34MainloopSm90TmaGmmaWarpSpecializedILi6ENS5_IJNS4_1CILi1EEESB_SB_EEENS1_35KernelTmaWarpSpecializedCooperativeEEENS5_IJNSA_ILi384EEENSA_ILi176EEENSA_ILi32EEEEEENS_6half_tENS5_IJlSB_lEEESJ_SK_NS4_8TiledMMAINS4_8MMA_AtomIJNS4_4SM904GMMA25MMA_64x16x16_F32F16F16_SSILNSO_5MajorE0ELSQ_0ELNSO_7ScaleInE1ELSR_1EEEEEENS4_6LayoutINS5_IJNSA_ILi2EEESB_SB_EEENS5_IJSB_NSA_ILi0EEESX_EEEEENS5_IJNS4_10UnderscoreES10_S10_EEEEENS4_13SM90_TMA_LOADENS4_14ComposedLayoutINS4_7SwizzleILi2ELi4ELi3EEENS4_18smem_ptr_flag_bitsILi16EEENSU_INS5_IJNSA_ILi8EEESH_EEENS5_IJSH_SB_EEEEEEEvNS4_8identityES13_S1D_vS1E_EENS_8epilogue10collective6detail29Sm90TmaWarpSpecializedAdapterINS1H_15DefaultEpilogueISJ_SK_SK_NS1G_6thread17LinearCombinationISJ_Li1EffLNS1L_9ScaleType4KindE0ELNS_15FloatRoundStyleE2ESJ_EENS1_15EpilogueDefaultEEEEEvvEEEEvNT_6ParamsE)
        /*0008*/ 	.word	0x000000a8


	//----- nvinfo : EIATTR_FRAME_SIZE
	.align		4
.L_15:
        /*000c*/ 	.byte	0x04, 0x11
        /*000e*/ 	.short	(.L_17 - .L_16)
	.align		4
.L_16:
        /*0010*/ 	.word	index@(_ZN7cutlass13device_kernelINS_4gemm6kernel13GemmUniversalIN4cute5tupleIJiiiiEEENS1_10collective13CollectiveMmaINS1_34MainloopSm90TmaGmmaWarpSpecializedILi6ENS5_IJNS4_1CILi1EEESB_SB_EEENS1_35KernelTmaWarpSpecializedCooperativeEEENS5_IJNSA_ILi384EEENSA_ILi176EEENSA_ILi32EEEEEENS_6half_tENS5_IJlSB_lEEESJ_SK_NS4_8TiledMMAINS4_8MMA_AtomIJNS4_4SM904GMMA25MMA_64x16x16_F32F16F16_SSILNSO_5MajorE0ELSQ_0ELNSO_7ScaleInE1ELSR_1EEEEEENS4_6LayoutINS5_IJNSA_ILi2EEESB_SB_EEENS5_IJSB_NSA_ILi0EEESX_EEEEENS5_IJNS4_10UnderscoreES10_S10_EEEEENS4_13SM90_TMA_LOADENS4_14ComposedLayoutINS4_7SwizzleILi2ELi4ELi3EEENS4_18smem_ptr_flag_bitsILi16EEENSU_INS5_IJNSA_ILi8EEESH_EEENS5_IJSH_SB_EEEEEEEvNS4_8identityES13_S1D_vS1E_EENS_8epilogue10collective6detail29Sm90TmaWarpSpecializedAdapterINS1H_15DefaultEpilogueISJ_SK_SK_NS1G_6thread17LinearCombinationISJ_Li1EffLNS1L_9ScaleType4KindE0ELNS_15FloatRoundStyleE2ESJ_EENS1_15EpilogueDefaultEEEEEvvEEEEvNT_6ParamsE)
        /*0014*/ 	.word	0x00000290


	//----- nvinfo : EIATTR_MIN_STACK_SIZE
	.align		4
.L_17:
        /*0018*/ 	.byte	0x04, 0x12
        /*001a*/ 	.short	(.L_19 - .L_18)
	.align		4
.L_18:
        /*001c*/ 	.word	index@(_ZN7cutlass13device_kernelINS_4gemm6kernel13GemmUniversalIN4cute5tupleIJiiiiEEENS1_10collective13CollectiveMmaINS1_34MainloopSm90TmaGmmaWarpSpecializedILi6ENS5_IJNS4_1CILi1EEESB_SB_EEENS1_35KernelTmaWarpSpecializedCooperativeEEENS5_IJNSA_ILi384EEENSA_ILi176EEENSA_ILi32EEEEEENS_6half_tENS5_IJlSB_lEEESJ_SK_NS4_8TiledMMAINS4_8MMA_AtomIJNS4_4SM904GMMA25MMA_64x16x16_F32F16F16_SSILNSO_5MajorE0ELSQ_0ELNSO_7ScaleInE1ELSR_1EEEEEENS4_6LayoutINS5_IJNSA_ILi2EEESB_SB_EEENS5_IJSB_NSA_ILi0EEESX_EEEEENS5_IJNS4_10UnderscoreES10_S10_EEEEENS4_13SM90_TMA_LOADENS4_14ComposedLayoutINS4_7SwizzleILi2ELi4ELi3EEENS4_18smem_ptr_flag_bitsILi16EEENSU_INS5_IJNSA_ILi8EEESH_EEENS5_IJSH_SB_EEEEEEEvNS4_8identityES13_S1D_vS1E_EENS_8epilogue10collective6detail29Sm90TmaWarpSpecializedAdapterINS1H_15DefaultEpilogueISJ_SK_SK_NS1G_6thread17LinearCombinationISJ_Li1EffLNS1L_9ScaleType4KindE0ELNS_15FloatRoundStyleE2ESJ_EENS1_15EpilogueDefaultEEEEEvvEEEEvNT_6ParamsE)
        /*0020*/ 	.word	0x00000290
.L_19:


//--------------------- .nv.compat                --------------------------
	.section	.nv.compat,"",@"SHT_CUDA_COMPAT_INFO"
	.align	4
        /*0000*/ 	.byte	0x02, 0x09, 0x01, 0x00, 0x02, 0x02, 0x04, 0x00, 0x02, 0x05, 0x05, 0x00, 0x03, 0x07, 0x01, 0x01
        /*0010*/ 	.byte	0x02, 0x03, 0x01, 0x00, 0x02, 0x06, 0x01, 0x00, 0x04, 0x0b, 0x08, 0x00, 0x00, 0x00, 0x00, 0x00
        /*0020*/ 	.byte	0x00, 0x00, 0x00, 0x00


//--------------------- .nv.info._ZN7cutlass13device_kernelINS_4gemm6kernel13GemmUniversalIN4cute5tupleIJiiiiEEENS1_10collective13CollectiveMmaINS1_34MainloopSm90TmaGmmaWarpSpecializedILi6ENS5_IJNS4_1CILi1EEESB_SB_EEENS1_35KernelTmaWarpSpecializedCooperativeEEENS5_IJNSA_ILi384EEENSA_ILi176EEENSA_ILi32EEEEEENS_6half_tENS5_IJlSB_lEEESJ_SK_NS4_8TiledMMAINS4_8MMA_AtomIJNS4_4SM904GMMA25MMA_64x16x16_F32F16F16_SSILNSO_5MajorE0ELSQ_0ELNSO_7ScaleInE1ELSR_1EEEEEENS4_6LayoutINS5_IJNSA_ILi2EEESB_SB_EEENS5_IJSB_NSA_ILi0EEESX_EEEEENS5_IJNS4_10UnderscoreES10_S10_EEEEENS4_13SM90_TMA_LOADENS4_14ComposedLayoutINS4_7SwizzleILi2ELi4ELi3EEENS4_18smem_ptr_flag_bitsILi16EEENSU_INS5_IJNSA_ILi8EEESH_EEENS5_IJSH_SB_EEEEEEEvNS4_8identityES13_S1D_vS1E_EENS_8epilogue10collective6detail29Sm90TmaWarpSpecializedAdapterINS1H_15DefaultEpilogueISJ_SK_SK_NS1G_6thread17LinearCombinationISJ_Li1EffLNS1L_9ScaleType4KindE0ELNS_15FloatRoundStyleE2ESJ_EENS1_15EpilogueDefaultEEEEEvvEEEEvNT_6ParamsE --------------------------
	.section	.nv.info._ZN7cutlass13device_kernelINS_4gemm6kernel13GemmUniversalIN4cute5tupleIJiiiiEEENS1_10collective13CollectiveMmaINS1_34MainloopSm90TmaGmmaWarpSpecializedILi6ENS5_IJNS4_1CILi1EEESB_SB_EEENS1_35KernelTmaWarpSpecializedCooperativeEEENS5_IJNSA_ILi384EEENSA_ILi176EEENSA_ILi32EEEEEENS_6half_tENS5_IJlSB_lEEESJ_SK_NS4_8TiledMMAINS4_8MMA_AtomIJNS4_4SM904GMMA25MMA_64x16x16_F32F16F16_SSILNSO_5MajorE0ELSQ_0ELNSO_7ScaleInE1ELSR_1EEEEEENS4_6LayoutINS5_IJNSA_ILi2EEESB_SB_EEENS5_IJSB_NSA_ILi0EEESX_EEEEENS5_IJNS4_10UnderscoreES10_S10_EEEEENS4_13SM90_TMA_LOADENS4_14ComposedLayoutINS4_7SwizzleILi2ELi4ELi3EEENS4_18smem_ptr_flag_bitsILi16EEENSU_INS5_IJNSA_ILi8EEESH_EEENS5_IJSH_SB_EEEEEEEvNS4_8identityES13_S1D_vS1E_EENS_8epilogue10collective6detail29Sm90TmaWarpSpecializedAdapterINS1H_15DefaultEpilogueISJ_SK_SK_NS1G_6thread17LinearCombinationISJ_Li1EffLNS1L_9ScaleType4KindE0ELNS_15FloatRoundStyleE2ESJ_EENS1_15EpilogueDefaultEEEEEvvEEEEvNT_6ParamsE,"",@"SHT_CUDA_INFO"
	.sectionflags	@""
	.align	4


	//----- nvinfo : EIATTR_CUDA_API_VERSION
	.align		4
        /*0000*/ 	.byte	0x04, 0x37
        /*0002*/ 	.short	(.L_21 - .L_20)
.L_20:
        /*0004*/ 	.word	0x00000082


	//----- nvinfo : EIATTR_KPARAM_INFO
	.align		4
.L_21:
        /*0008*/ 	.byte	0x04, 0x17
        /*000a*/ 	.short	(.L_23 - .L_22)
.L_22:
        /*000c*/ 	.word	0x00000000
        /*0010*/ 	.short	0x0000
        /*0012*/ 	.short	0x0070
        /*0014*/ 	.byte	0x00, 0xf0, 0x01, 0x10


	//----- nvinfo : EIATTR_SPARSE_MMA_MASK
	.align		4
.L_23:
        /*0018*/ 	.byte	0x03, 0x50
        /*001a*/ 	.short	0x0000


	//----- nvinfo : EIATTR_MAXREG_COUNT
	.align		4
        /*001c*/ 	.byte	0x03, 0x1b
        /*001e*/ 	.short	0x00a8


	//----- nvinfo : EIATTR_NUM_BARRIERS
	.align		4
        /*0020*/ 	.byte	0x02, 0x4c
        /*0022*/ 	.byte	0x01
	.zero		1


	//----- nvinfo : EIATTR_EXTERNS
	.align		4
        /*0024*/ 	.byte	0x04, 0x0f
        /*0026*/ 	.short	(.L_25 - .L_24)


	//   ....[0]....
	.align		4
.L_24:
        /*0028*/ 	.word	index@(__assertfail)


	//----- nvinfo : EIATTR_ANNOTATIONS
	.align		4
.L_25:
        /*002c*/ 	.byte	0x04, 0x55
        /*002e*/ 	.short	(.L_27 - .L_26)


	//   ....[0]....
.L_26:
        /*0030*/ 	.word	0x00000001
        /*0034*/ 	.byte	0x50, 0x02, 0x00, 0x00, 0x01, 0x00, 0x00, 0x00, 0x10, 0x04, 0x00, 0x00, 0x01, 0x00, 0x00, 0x00
        /* <DEDUP_REMOVED lines=410> */
        /*19e4*/ 	.byte	0xe0, 0xa1, 0x01, 0x00, 0x01, 0x00, 0x00, 0x00, 0x00, 0xa8, 0x01, 0x00


	//----- nvinfo : EIATTR_MERCURY_ISA_VERSION
	.align		4
.L_27:
        /*19f0*/ 	.byte	0x03, 0x5f
        /*19f2*/ 	.short	0x0101


	//----- nvinfo : EIATTR_INT_WARP_WIDE_INSTR_OFFSETS
	.align		4
        /*19f4*/ 	.byte	0x04, 0x31
        /*19f6*/ 	.short	(.L_29 - .L_28)


	//   ....[0]....
.L_28:
        /*19f8*/ 	.word	0x00000500


	//   ....[1]....
        /*19fc*/ 	.word	0x00000510


	//   ....[2]....
        /*1a00*/ 	.word	0x00000590


	//----- nvinfo : EIATTR_COOP_GROUP_MASK_REGIDS
	.align		4
.L_29:
        /*1a04*/ 	.byte	0x04, 0x29
        /*1a06*/ 	.short	(.L_31 - .L_30)


	//   ....[0]....
.L_30:
        /*1a08*/ 	.word	0xffffffff


	//   ....[1]....
        /*1a0c*/ 	.word	0xffffffff


	//   ....[2]....
        /*1a10*/ 	.word	0xffffffff


	//   ....[3]....
        /*1a14*/ 	.word	0xffffffff


	//   ....[4]....
        /*1a18*/ 	.word	0xffffffff


	//----- nvinfo : EIATTR_COOP_GROUP_INSTR_OFFSETS
	.align		4
.L_31:
        /*1a1c*/ 	.byte	0x04, 0x28
        /*1a1e*/ 	.short	(.L_33 - .L_32)


	//   ....[0]....
.L_32:
        /*1a20*/ 	.word	0x00000070


	//   ....[1]....
        /*1a24*/ 	.word	0x00000080


	//   ....[2]....
        /*1a28*/ 	.word	0x000001a0


	//   ....[3]....
        /*1a2c*/ 	.word	0x00000450


	//   ....[4]....
        /*1a30*/ 	.word	0x000011a0


	//----- nvinfo : EIATTR_REG_RECONFIG
	.align		4
.L_33:
        /*1a34*/ 	.byte	0x01, 0x54
	.zero		2


	//----- nvinfo : EIATTR_SYSCALL_OFFSETS
	.align		4
        /*1a38*/ 	.byte	0x04, 0x46
        /*1a3a*/ 	.short	(.L_35 - .L_34)


	//   ....[0]....
.L_34:
        /*1a3c*/ 	.word	0x00001350


	//----- nvinfo : EIATTR_MBARRIER_INSTR_OFFSETS
	.align		4
.L_35:
        /*1a40*/ 	.byte	0x04, 0x39
        /*1a42*/ 	.short	(.L_37 - .L_36)


	//   ....[0]....
.L_36:
        /*1a44*/ 	.word	0x00000340
        /*1a48*/ 	.word	0x000000ff
        /*1a4c*/ 	.word	0x00000000
        /*1a50*/ 	.short	0x0100
        /*1a52*/ 	.byte	0x09
	.zero		1


	//   ....[1]....
        /*1a54*/ 	.word	0x00000350
        /*1a58*/ 	.word	0x000000ff
        /*1a5c*/ 	.word	0x00000030
        /*1a60*/ 	.short	0x0100
        /*1a62*/ 	.byte	0x09
	.zero		1


	//   ....[2]....
        /*1a64*/ 	.word	0x00000360
        /*1a68*/ 	.word	0x000000ff
        /*1a6c*/ 	.word	0x00000008
        /*1a70*/ 	.short	0x0100
        /*1a72*/ 	.byte	0x09
	.zero		1


	//   ....[3]....
        /*1a74*/ 	.word	0x00000370
        /*1a78*/ 	.word	0x000000ff
        /*1a7c*/ 	.word	0x00000038
        /*1a80*/ 	.short	0x0100
        /*1a82*/ 	.byte	0x09
	.zero		1


	//   ....[4]....
        /*1a84*/ 	.word	0x00000380
        /*1a88*/ 	.word	0x000000ff
        /*1a8c*/ 	.word	0x00000010
        /*1a90*/ 	.short	0x0100
        /*1a92*/ 	.byte	0x09
	.zero		1


	//   ....[5]....
        /*1a94*/ 	.word	0x00000390
        /*1a98*/ 	.word	0x000000ff
        /*1a9c*/ 	.word	0x00000040
        /*1aa0*/ 	.short	0x0100
        /*1aa2*/ 	.byte	0x09
	.zero		1


	//   ....[6]....
        /*1aa4*/ 	.word	0x000003a0
        /*1aa8*/ 	.word	0x000000ff
        /*1aac*/ 	.word	0x00000018
        /*1ab0*/ 	.short	0x0100
        /*1ab2*/ 	.byte	0x09
	.zero		1


	//   ....[7]....
        /*1ab4*/ 	.word	0x000003b0
        /*1ab8*/ 	.word	0x000000ff
        /*1abc*/ 	.word	0x00000048
        /*1ac0*/ 	.short	0x0100
        /*1ac2*/ 	.byte	0x09
	.zero		1


	//   ....[8]....
        /*1ac4*/ 	.word	0x000003c0
        /*1ac8*/ 	.word	0x000000ff
        /*1acc*/ 	.word	0x00000020
        /*1ad0*/ 	.short	0x0100
        /*1ad2*/ 	.byte	0x09
	.zero		1


	//   ....[9]....
        /*1ad4*/ 	.word	0x000003d0
        /*1ad8*/ 	.word	0x000000ff
        /*1adc*/ 	.word	0x00000050
        /*1ae0*/ 	.short	0x0100
        /*1ae2*/ 	.byte	0x09
	.zero		1


	//   ....[10]....
        /*1ae4*/ 	.word	0x000003e0
        /*1ae8*/ 	.word	0x000000ff
        /*1aec*/ 	.word	0x00000028
        /*1af0*/ 	.short	0x0100
        /*1af2*/ 	.byte	0x09
	.zero		1


	//   ....[11]....
        /*1af4*/ 	.word	0x000003f0
        /*1af8*/ 	.word	0x000000ff
        /*1afc*/ 	.word	0x00000058
        /*1b00*/ 	.short	0x0100
        /*1b02*/ 	.byte	0x09
	.zero		1


	//   ....[12]....
        /*1b04*/ 	.word	0x000005b0
        /*1b08*/ 	.word	0x000000ff
        /*1b0c*/ 	.word	0x00000070
        /*1b10*/ 	.short	0x0100
        /*1b12*/ 	.byte	0x06
	.zero		1


	//   ....[13]....
        /*1b14*/ 	.word	0x000005c0
        /*1b18*/ 	.word	0x000000ff
        /*1b1c*/ 	.word	0x00000078
        /*1b20*/ 	.short	0x0100
        /*1b22*/ 	.byte	0x06
	.zero		1


	//   ....[14]....
        /*1b24*/ 	.word	0x00001450
        /*1b28*/ 	.word	0x00000003
        /*1b2c*/ 	.word	0x00000000
        /*1b30*/ 	.short	0x010a
        /*1b32*/ 	.byte	0x3f
	.zero		1


	//   ....[15]....
        /*1b34*/ 	.word	0x00001490
        /*1b38*/ 	.word	0x00000003
        /*1b3c*/ 	.word	0x00000000
        /*1b40*/ 	.short	0x010a
        /*1b42*/ 	.byte	0x3f
	.zero		1


	//   ....[16]....
        /*1b44*/ 	.word	0x00003cf0
        /*1b48*/ 	.word	0x000000ff
        /*1b4c*/ 	.word	0x00000000
        /*1b50*/ 	.short	0x010a
        /*1b52*/ 	.byte	0x05
	.zero		1


	//   ....[17]....
        /*1b54*/ 	.word	0x00003d30
        /*1b58*/ 	.word	0x000000ff
        /*1b5c*/ 	.word	0x00000000
        /*1b60*/ 	.short	0x010a
        /*1b62*/ 	.byte	0x05
	.zero		1


	//   ....[18]....
        /*1b64*/ 	.word	0x000066f0
        /*1b68*/ 	.word	0x000000ff
        /*1b6c*/ 	.word	0x00000000
        /*1b70*/ 	.short	0x0101
        /*1b72*/ 	.byte	0x05
	.zero		1


	//   ....[19]....
        /*1b74*/ 	.word	0x00006920
        /*1b78*/ 	.word	0x00000000
        /*1b7c*/ 	.word	0x00000000
        /*1b80*/ 	.short	0x0101
        /*1b82*/ 	.byte	0x3f
	.zero		1


	//   ....[20]....
        /*1b84*/ 	.word	0x00019d60
        /*1b88*/ 	.word	0x0000000c
        /*1b8c*/ 	.word	0x00000030
        /*1b90*/ 	.short	0x010a
        /*1b92*/ 	.byte	0x3f
	.zero		1


	//   ....[21]....
        /*1b94*/ 	.word	0x0001a0e0
        /*1b98*/ 	.word	0x00000002
        /*1b9c*/ 	.word	0x00000078
        /*1ba0*/ 	.short	0x0101
        /*1ba2*/ 	.byte	0x3f
	.zero		1


	//   ....[22]....
        /*1ba4*/ 	.word	0x0001a8d0
        /*1ba8*/ 	.word	0x00000005
        /*1bac*/ 	.word	0x00000000
        /*1bb0*/ 	.short	0x010a
        /*1bb2*/ 	.byte	0x3f
	.zero		1


	//   ....[23]....
        /*1bb4*/ 	.word	0x0001a960
        /*1bb8*/ 	.word	0x00000007
        /*1bbc*/ 	.word	0x00000000
        /*1bc0*/ 	.short	0x010a
        /*1bc2*/ 	.byte	0x3f
	.zero		1


	//   ....[24]....
        /*1bc4*/ 	.word	0x0001a9f0
        /*1bc8*/ 	.word	0x00000007
        /*1bcc*/ 	.word	0x00000000
        /*1bd0*/ 	.short	0x010a
        /*1bd2*/ 	.byte	0x3f
	.zero		1


	//   ....[25]....
        /*1bd4*/ 	.word	0x0001aa80
        /*1bd8*/ 	.word	0x00000007
        /*1bdc*/ 	.word	0x00000000
        /*1be0*/ 	.short	0x010a
        /*1be2*/ 	.byte	0x3f
	.zero		1


	//   ....[26]....
        /*1be4*/ 	.word	0x0001ab10
        /*1be8*/ 	.word	0x00000007
        /*1bec*/ 	.word	0x00000000
        /*1bf0*/ 	.short	0x010a
        /*1bf2*/ 	.byte	0x3f
	.zero		1


	//   ....[27]....
        /*1bf4*/ 	.word	0x0001aba0
        /*1bf8*/ 	.word	0x00000003
        /*1bfc*/ 	.word	0x00000000
        /*1c00*/ 	.short	0x010a
        /*1c02*/ 	.byte	0x3f
	.zero		1


	//   ....[28]....
        /*1c04*/ 	.word	0x0001ac00
        /*1c08*/ 	.word	0x00000003
        /*1c0c*/ 	.word	0x00000000
        /*1c10*/ 	.short	0x010a
        /*1c12*/ 	.byte	0x3f
	.zero		1


	//   ....[29]....
        /*1c14*/ 	.word	0x0001ac60
        /*1c18*/ 	.word	0x00000006
        /*1c1c*/ 	.word	0x00000000
        /*1c20*/ 	.short	0x010a
        /*1c22*/ 	.byte	0x3f
	.zero		1


	//   ....[30]....
        /*1c24*/ 	.word	0x0001ad30
        /*1c28*/ 	.word	0x0000000c
        /*1c2c*/ 	.word	0x00000030
        /*1c30*/ 	.short	0x010a
        /*1c32*/ 	.byte	0x3f
	.zero		1


	//   ....[31]....
        /*1c34*/ 	.word	0x0001ae00
        /*1c38*/ 	.word	0x00000005
        /*1c3c*/ 	.word	0x00000000
        /*1c40*/ 	.short	0x010a
        /*1c42*/ 	.byte	0x3f
	.zero		1


	//   ....[32]....
        /*1c44*/ 	.word	0x0001ae50
        /*1c48*/ 	.word	0x00000007
        /*1c4c*/ 	.word	0x00000000
        /*1c50*/ 	.short	0x010a
        /*1c52*/ 	.byte	0x3f
	.zero		1


	//   ....[33]....
        /*1c54*/ 	.word	0x0001aea0
        /*1c58*/ 	.word	0x00000007
        /*1c5c*/ 	.word	0x00000000
        /*1c60*/ 	.short	0x010a
        /*1c62*/ 	.byte	0x3f
	.zero		1


	//   ....[34]....
        /*1c64*/ 	.word	0x0001aef0
        /*1c68*/ 	.word	0x00000007
        /*1c6c*/ 	.word	0x00000000
        /*1c70*/ 	.short	0x010a
        /*1c72*/ 	.byte	0x3f
	.zero		1


	//   ....[35]....
        /*1c74*/ 	.word	0x0001af40
        /*1c78*/ 	.word	0x00000007
        /*1c7c*/ 	.word	0x00000000
        /*1c80*/ 	.short	0x010a
        /*1c82*/ 	.byte	0x3f
	.zero		1


	//----- nvinfo : EIATTR_NUM_MBARRIERS
	.align		4
.L_37:
        /*1c84*/ 	.byte	0x03, 0x38
        /*1c86*/ 	.short	0x000e


	//----- nvinfo : EIATTR_EXIT_INSTR_OFFSETS
	.align		4
        /*1c88*/ 	.byte	0x04, 0x1c
        /*1c8a*/ 	.short	(.L_39 - .L_38)


	//   ....[0]....
.L_38:
        /*1c8c*/ 	.word	0x000006e0


	//   ....[1]....
        /*1c90*/ 	.word	0x00001060


	//   ....[2]....
        /*1c94*/ 	.word	0x00019350


	//   ....[3]....
        /*1c98*/ 	.word	0x000199d0


	//   ....[4]....
        /*1c9c*/ 	.word	0x0001abf0


	//----- nvinfo : EIATTR_MAX_THREADS
	.align		4
.L_39:
        /*1ca0*/ 	.byte	0x04, 0x05
        /*1ca2*/ 	.short	(.L_41 - .L_40)
.L_40:
        /*1ca4*/ 	.word	0x00000180
        /*1ca8*/ 	.word	0x00000001
        /*1cac*/ 	.word	0x00000001


	//----- nvinfo : EIATTR_CRS_STACK_SIZE
	.align		4
.L_41:
        /*1cb0*/ 	.byte	0x04, 0x1e
        /*1cb2*/ 	.short	(.L_43 - .L_42)
.L_42:
        /*1cb4*/ 	.word	0x00000000


	//----- nvinfo : EIATTR_CBANK_PARAM_SIZE
	.align		4
.L_43:
        /*1cb8*/ 	.byte	0x03, 0x19
        /*1cba*/ 	.short	0x0470


	//----- nvinfo : EIATTR_PARAM_CBANK
	.align		4
        /*1cbc*/ 	.byte	0x04, 0x0a
        /*1cbe*/ 	.short	(.L_45 - .L_44)
	.align		4
.L_44:
        /*1cc0*/ 	.word	index@(.nv.constant0._ZN7cutlass13device_kernelINS_4gemm6kernel13GemmUniversalIN4cute5tupleIJiiiiEEENS1_10collective13CollectiveMmaINS1_34MainloopSm90TmaGmmaWarpSpecializedILi6ENS5_IJNS4_1CILi1EEESB_SB_EEENS1_35KernelTmaWarpSpecializedCooperativeEEENS5_IJNSA_ILi384EEENSA_ILi176EEENSA_ILi32EEEEEENS_6half_tENS5_IJlSB_lEEESJ_SK_NS4_8TiledMMAINS4_8MMA_AtomIJNS4_4SM904GMMA25MMA_64x16x16_F32F16F16_SSILNSO_5MajorE0ELSQ_0ELNSO_7ScaleInE1ELSR_1EEEEEENS4_6LayoutINS5_IJNSA_ILi2EEESB_SB_EEENS5_IJSB_NSA_ILi0EEESX_EEEEENS5_IJNS4_10UnderscoreES10_S10_EEEEENS4_13SM90_TMA_LOADENS4_14ComposedLayoutINS4_7SwizzleILi2ELi4ELi3EEENS4_18smem_ptr_flag_bitsILi16EEENSU_INS5_IJNSA_ILi8EEESH_EEENS5_IJSH_SB_EEEEEEEvNS4_8identityES13_S1D_vS1E_EENS_8epilogue10collective6detail29Sm90TmaWarpSpecializedAdapterINS1H_15DefaultEpilogueISJ_SK_SK_NS1G_6thread17LinearCombinationISJ_Li1EffLNS1L_9ScaleType4KindE0ELNS_15FloatRoundStyleE2ESJ_EENS1_15EpilogueDefaultEEEEEvvEEEEvNT_6ParamsE)
        /*1cc4*/ 	.short	0x0210
        /*1cc6*/ 	.short	0x0470


	//----- nvinfo : EIATTR_SW_WAR
	.align		4
.L_45:
        /*1cc8*/ 	.byte	0x04, 0x36
        /*1cca*/ 	.short	(.L_47 - .L_46)
.L_46:
        /*1ccc*/ 	.word	0x00000008
.L_47:


//--------------------- .nv.callgraph             --------------------------
	.section	.nv.callgraph,"",@"SHT_CUDA_CALLGRAPH"
	.align	4
	.sectionentsize	8
	.align		4
        /*0000*/ 	.word	0x00000000
	.align		4
        /*0004*/ 	.word	0xffffffff
	.align		4
        /*0008*/ 	.word	index@(_ZN7cutlass13device_kernelINS_4gemm6kernel13GemmUniversalIN4cute5tupleIJiiiiEEENS1_10collective13CollectiveMmaINS1_34MainloopSm90TmaGmmaWarpSpecializedILi6ENS5_IJNS4_1CILi1EEESB_SB_EEENS1_35KernelTmaWarpSpecializedCooperativeEEENS5_IJNSA_ILi384EEENSA_ILi176EEENSA_ILi32EEEEEENS_6half_tENS5_IJlSB_lEEESJ_SK_NS4_8TiledMMAINS4_8MMA_AtomIJNS4_4SM904GMMA25MMA_64x16x16_F32F16F16_SSILNSO_5MajorE0ELSQ_0ELNSO_7ScaleInE1ELSR_1EEEEEENS4_6LayoutINS5_IJNSA_ILi2EEESB_SB_EEENS5_IJSB_NSA_ILi0EEESX_EEEEENS5_IJNS4_10UnderscoreES10_S10_EEEEENS4_13SM90_TMA_LOADENS4_14ComposedLayoutINS4_7SwizzleILi2ELi4ELi3EEENS4_18smem_ptr_flag_bitsILi16EEENSU_INS5_IJNSA_ILi8EEESH_EEENS5_IJSH_SB_EEEEEEEvNS4_8identityES13_S1D_vS1E_EENS_8epilogue10collective6detail29Sm90TmaWarpSpecializedAdapterINS1H_15DefaultEpilogueISJ_SK_SK_NS1G_6thread17LinearCombinationISJ_Li1EffLNS1L_9ScaleType4KindE0ELNS_15FloatRoundStyleE2ESJ_EENS1_15EpilogueDefaultEEEEEvvEEEEvNT_6ParamsE)
	.align		4
        /*000c*/ 	.word	index@(__assertfail)
	.align		4
        /*0010*/ 	.word	0x00000000
	.align		4
        /*0014*/ 	.word	0xfffffffe
	.align		4
        /*0018*/ 	.word	0x00000000
	.align		4
        /*001c*/ 	.word	0xfffffffd
	.align		4
        /*0020*/ 	.word	0x00000000
	.align		4
        /*0024*/ 	.word	0xfffffffc


//--------------------- .nv.constant4             --------------------------
	.section	.nv.constant4,"a",@progbits
	.align	8
	.align		8
.nv.constant4:
        /*0000*/ 	.dword	__assertfail
	.align		8
        /*0008*/ 	.dword	__unnamed_1
	.align		8
        /*0010*/ 	.dword	_ZN40_INTERNAL_9477fd65_4_k_cu_c80a1cd6_132934cuda3std3__45__cpo5beginE
	.align		8
        /*0018*/ 	.dword	_ZN40_INTERNAL_9477fd65_4_k_cu_c80a1cd6_132934cuda3std3__45__cpo3endE
	.align		8
        /*0020*/ 	.dword	_ZN40_INTERNAL_9477fd65_4_k_cu_c80a1cd6_132934cuda3std3__45__cpo6cbeginE
	.align		8
        /*0028*/ 	.dword	_ZN40_INTERNAL_9477fd65_4_k_cu_c80a1cd6_132934cuda3std3__45__cpo4cendE
	.align		8
        /*0030*/ 	.dword	_ZN40_INTERNAL_9477fd65_4_k_cu_c80a1cd6_132934cuda3std3__442_GLOBAL__N__9477fd65_4_k_cu_c80a1cd6_132936ignoreE
	.align		8
        /*0038*/ 	.dword	_ZN40_INTERNAL_9477fd65_4_k_cu_c80a1cd6_132934cuda3std3__419piecewise_constructE
	.align		8
        /*0040*/ 	.dword	_ZN40_INTERNAL_9477fd65_4_k_cu_c80a1cd6_132934cuda3std3__48in_placeE
	.align		8
        /*0048*/ 	.dword	_ZN40_INTERNAL_9477fd65_4_k_cu_c80a1cd6_132934cuda3std6ranges3__45__cpo4swapE
	.align		8
        /*0050*/ 	.dword	_ZN40_INTERNAL_9477fd65_4_k_cu_c80a1cd6_132934cuda3std6ranges3__45__cpo9iter_moveE
	.align		8
        /*0058*/ 	.dword	_ZN40_INTERNAL_9477fd65_4_k_cu_c80a1cd6_132934cute7productE
	.align		8
        /*0060*/ 	.dword	_ZN40_INTERNAL_9477fd65_4_k_cu_c80a1cd6_132934cute1_E
	.align		8
        /*0068*/ 	.dword	$str$22
	.align		8
        /*0070*/ 	.dword	$str$23


//--------------------- .text._ZN7cutlass13device_kernelINS_4gemm6kernel13GemmUniversalIN4cute5tupleIJiiiiEEENS1_10collective13CollectiveMmaINS1_34MainloopSm90TmaGmmaWarpSpecializedILi6ENS5_IJNS4_1CILi1EEESB_SB_EEENS1_35KernelTmaWarpSpecializedCooperativeEEENS5_IJNSA_ILi384EEENSA_ILi176EEENSA_ILi32EEEEEENS_6half_tENS5_IJlSB_lEEESJ_SK_NS4_8TiledMMAINS4_8MMA_AtomIJNS4_4SM904GMMA25MMA_64x16x16_F32F16F16_SSILNSO_5MajorE0ELSQ_0ELNSO_7ScaleInE1ELSR_1EEEEEENS4_6LayoutINS5_IJNSA_ILi2EEESB_SB_EEENS5_IJSB_NSA_ILi0EEESX_EEEEENS5_IJNS4_10UnderscoreES10_S10_EEEEENS4_13SM90_TMA_LOADENS4_14ComposedLayoutINS4_7SwizzleILi2ELi4ELi3EEENS4_18smem_ptr_flag_bitsILi16EEENSU_INS5_IJNSA_ILi8EEESH_EEENS5_IJSH_SB_EEEEEEEvNS4_8identityES13_S1D_vS1E_EENS_8epilogue10collective6detail29Sm90TmaWarpSpecializedAdapterINS1H_15DefaultEpilogueISJ_SK_SK_NS1G_6thread17LinearCombinationISJ_Li1EffLNS1L_9ScaleType4KindE0ELNS_15FloatRoundStyleE2ESJ_EENS1_15EpilogueDefaultEEEEEvvEEEEvNT_6ParamsE --------------------------
	.section	.text._ZN7cutlass13device_kernelINS_4gemm6kernel13GemmUniversalIN4cute5tupleIJiiiiEEENS1_10collective13CollectiveMmaINS1_34MainloopSm90TmaGmmaWarpSpecializedILi6ENS5_IJNS4_1CILi1EEESB_SB_EEENS1_35KernelTmaWarpSpecializedCooperativeEEENS5_IJNSA_ILi384EEENSA_ILi176EEENSA_ILi32EEEEEENS_6half_tENS5_IJlSB_lEEESJ_SK_NS4_8TiledMMAINS4_8MMA_AtomIJNS4_4SM904GMMA25MMA_64x16x16_F32F16F16_SSILNSO_5MajorE0ELSQ_0ELNSO_7ScaleInE1ELSR_1EEEEEENS4_6LayoutINS5_IJNSA_ILi2EEESB_SB_EEENS5_IJSB_NSA_ILi0EEESX_EEEEENS5_IJNS4_10UnderscoreES10_S10_EEEEENS4_13SM90_TMA_LOADENS4_14ComposedLayoutINS4_7SwizzleILi2ELi4ELi3EEENS4_18smem_ptr_flag_bitsILi16EEENSU_INS5_IJNSA_ILi8EEESH_EEENS5_IJSH_SB_EEEEEEEvNS4_8identityES13_S1D_vS1E_EENS_8epilogue10collective6detail29Sm90TmaWarpSpecializedAdapterINS1H_15DefaultEpilogueISJ_SK_SK_NS1G_6thread17LinearCombinationISJ_Li1EffLNS1L_9ScaleType4KindE0ELNS_15FloatRoundStyleE2ESJ_EENS1_15EpilogueDefaultEEEEEvvEEEEvNT_6ParamsE,"ax",@progbits
	.align	128
.text._ZN7cutlass13device_kernelINS_4gemm6kernel13GemmUniversalIN4cute5tupleIJiiiiEEENS1_10collective13CollectiveMmaINS1_34MainloopSm90TmaGmmaWarpSpecializedILi6ENS5_IJNS4_1CILi1EEESB_SB_EEENS1_35KernelTmaWarpSpecializedCooperativeEEENS5_IJNSA_ILi384EEENSA_ILi176EEENSA_ILi32EEEEEENS_6half_tENS5_IJlSB_lEEESJ_SK_NS4_8TiledMMAINS4_8MMA_AtomIJNS4_4SM904GMMA25MMA_64x16x16_F32F16F16_SSILNSO_5MajorE0ELSQ_0ELNSO_7ScaleInE1ELSR_1EEEEEENS4_6LayoutINS5_IJNSA_ILi2EEESB_SB_EEENS5_IJSB_NSA_ILi0EEESX_EEEEENS5_IJNS4_10UnderscoreES10_S10_EEEEENS4_13SM90_TMA_LOADENS4_14ComposedLayoutINS4_7SwizzleILi2ELi4ELi3EEENS4_18smem_ptr_flag_bitsILi16EEENSU_INS5_IJNSA_ILi8EEESH_EEENS5_IJSH_SB_EEEEEEEvNS4_8identityES13_S1D_vS1E_EENS_8epilogue10collective6detail29Sm90TmaWarpSpecializedAdapterINS1H_15DefaultEpilogueISJ_SK_SK_NS1G_6thread17LinearCombinationISJ_Li1EffLNS1L_9ScaleType4KindE0ELNS_15FloatRoundStyleE2ESJ_EENS1_15EpilogueDefaultEEEEEvvEEEEvNT_6ParamsE:
        .type           _ZN7cutlass13device_kernelINS_4gemm6kernel13GemmUniversalIN4cute5tupleIJiiiiEEENS1_10collective13CollectiveMmaINS1_34MainloopSm90TmaGmmaWarpSpecializedILi6ENS5_IJNS4_1CILi1EEESB_SB_EEENS1_35KernelTmaWarpSpecializedCooperativeEEENS5_IJNSA_ILi384EEENSA_ILi176EEENSA_ILi32EEEEEENS_6half_tENS5_IJlSB_lEEESJ_SK_NS4_8TiledMMAINS4_8MMA_AtomIJNS4_4SM904GMMA25MMA_64x16x16_F32F16F16_SSILNSO_5MajorE0ELSQ_0ELNSO_7ScaleInE1ELSR_1EEEEEENS4_6LayoutINS5_IJNSA_ILi2EEESB_SB_EEENS5_IJSB_NSA_ILi0EEESX_EEEEENS5_IJNS4_10UnderscoreES10_S10_EEEEENS4_13SM90_TMA_LOADENS4_14ComposedLayoutINS4_7SwizzleILi2ELi4ELi3EEENS4_18smem_ptr_flag_bitsILi16EEENSU_INS5_IJNSA_ILi8EEESH_EEENS5_IJSH_SB_EEEEEEEvNS4_8identityES13_S1D_vS1E_EENS_8epilogue10collective6detail29Sm90TmaWarpSpecializedAdapterINS1H_15DefaultEpilogueISJ_SK_SK_NS1G_6thread17LinearCombinationISJ_Li1EffLNS1L_9ScaleType4KindE0ELNS_15FloatRoundStyleE2ESJ_EENS1_15EpilogueDefaultEEEEEvvEEEEvNT_6ParamsE,@function
        .size           _ZN7cutlass13device_kernelINS_4gemm6kernel13GemmUniversalIN4cute5tupleIJiiiiEEENS1_10collective13CollectiveMmaINS1_34MainloopSm90TmaGmmaWarpSpecializedILi6ENS5_IJNS4_1CILi1EEESB_SB_EEENS1_35KernelTmaWarpSpecializedCooperativeEEENS5_IJNSA_ILi384EEENSA_ILi176EEENSA_ILi32EEEEEENS_6half_tENS5_IJlSB_lEEESJ_SK_NS4_8TiledMMAINS4_8MMA_AtomIJNS4_4SM904GMMA25MMA_64x16x16_F32F16F16_SSILNSO_5MajorE0ELSQ_0ELNSO_7ScaleInE1ELSR_1EEEEEENS4_6LayoutINS5_IJNSA_ILi2EEESB_SB_EEENS5_IJSB_NSA_ILi0EEESX_EEEEENS5_IJNS4_10UnderscoreES10_S10_EEEEENS4_13SM90_TMA_LOADENS4_14ComposedLayoutINS4_7SwizzleILi2ELi4ELi3EEENS4_18smem_ptr_flag_bitsILi16EEENSU_INS5_IJNSA_ILi8EEESH_EEENS5_IJSH_SB_EEEEEEEvNS4_8identityES13_S1D_vS1E_EENS_8epilogue10collective6detail29Sm90TmaWarpSpecializedAdapterINS1H_15DefaultEpilogueISJ_SK_SK_NS1G_6thread17LinearCombinationISJ_Li1EffLNS1L_9ScaleType4KindE0ELNS_15FloatRoundStyleE2ESJ_EENS1_15EpilogueDefaultEEEEEvvEEEEvNT_6ParamsE,(.L_x_592 - _ZN7cutlass13device_kernelINS_4gemm6kernel13GemmUniversalIN4cute5tupleIJiiiiEEENS1_10collective13CollectiveMmaINS1_34MainloopSm90TmaGmmaWarpSpecializedILi6ENS5_IJNS4_1CILi1EEESB_SB_EEENS1_35KernelTmaWarpSpecializedCooperativeEEENS5_IJNSA_ILi384EEENSA_ILi176EEENSA_ILi32EEEEEENS_6half_tENS5_IJlSB_lEEESJ_SK_NS4_8TiledMMAINS4_8MMA_AtomIJNS4_4SM904GMMA25MMA_64x16x16_F32F16F16_SSILNSO_5MajorE0ELSQ_0ELNSO_7ScaleInE1ELSR_1EEEEEENS4_6LayoutINS5_IJNSA_ILi2EEESB_SB_EEENS5_IJSB_NSA_ILi0EEESX_EEEEENS5_IJNS4_10UnderscoreES10_S10_EEEEENS4_13SM90_TMA_LOADENS4_14ComposedLayoutINS4_7SwizzleILi2ELi4ELi3EEENS4_18smem_ptr_flag_bitsILi16EEENSU_INS5_IJNSA_ILi8EEESH_EEENS5_IJSH_SB_EEEEEEEvNS4_8identityES13_S1D_vS1E_EENS_8epilogue10collective6detail29Sm90TmaWarpSpecializedAdapterINS1H_15DefaultEpilogueISJ_SK_SK_NS1G_6thread17LinearCombinationISJ_Li1EffLNS1L_9ScaleType4KindE0ELNS_15FloatRoundStyleE2ESJ_EENS1_15EpilogueDefaultEEEEEvvEEEEvNT_6ParamsE)
        .other          _ZN7cutlass13device_kernelINS_4gemm6kernel13GemmUniversalIN4cute5tupleIJiiiiEEENS1_10collective13CollectiveMmaINS1_34MainloopSm90TmaGmmaWarpSpecializedILi6ENS5_IJNS4_1CILi1EEESB_SB_EEENS1_35KernelTmaWarpSpecializedCooperativeEEENS5_IJNSA_ILi384EEENSA_ILi176EEENSA_ILi32EEEEEENS_6half_tENS5_IJlSB_lEEESJ_SK_NS4_8TiledMMAINS4_8MMA_AtomIJNS4_4SM904GMMA25MMA_64x16x16_F32F16F16_SSILNSO_5MajorE0ELSQ_0ELNSO_7ScaleInE1ELSR_1EEEEEENS4_6LayoutINS5_IJNSA_ILi2EEESB_SB_EEENS5_IJSB_NSA_ILi0EEESX_EEEEENS5_IJNS4_10UnderscoreES10_S10_EEEEENS4_13SM90_TMA_LOADENS4_14ComposedLayoutINS4_7SwizzleILi2ELi4ELi3EEENS4_18smem_ptr_flag_bitsILi16EEENSU_INS5_IJNSA_ILi8EEESH_EEENS5_IJSH_SB_EEEEEEEvNS4_8identityES13_S1D_vS1E_EENS_8epilogue10collective6detail29Sm90TmaWarpSpecializedAdapterINS1H_15DefaultEpilogueISJ_SK_SK_NS1G_6thread17LinearCombinationISJ_Li1EffLNS1L_9ScaleType4KindE0ELNS_15FloatRoundStyleE2ESJ_EENS1_15EpilogueDefaultEEEEEvvEEEEvNT_6ParamsE,@"STO_CUDA_ENTRY STV_DEFAULT"
_ZN7cutlass13device_kernelINS_4gemm6kernel13GemmUniversalIN4cute5tupleIJiiiiEEENS1_10collective13CollectiveMmaINS1_34MainloopSm90TmaGmmaWarpSpecializedILi6ENS5_IJNS4_1CILi1EEESB_SB_EEENS1_35KernelTmaWarpSpecializedCooperativeEEENS5_IJNSA_ILi384EEENSA_ILi176EEENSA_ILi32EEEEEENS_6half_tENS5_IJlSB_lEEESJ_SK_NS4_8TiledMMAINS4_8MMA_AtomIJNS4_4SM904GMMA25MMA_64x16x16_F32F16F16_SSILNSO_5MajorE0ELSQ_0ELNSO_7ScaleInE1ELSR_1EEEEEENS4_6LayoutINS5_IJNSA_ILi2EEESB_SB_EEENS5_IJSB_NSA_ILi0EEESX_EEEEENS5_IJNS4_10UnderscoreES10_S10_EEEEENS4_13SM90_TMA_LOADENS4_14ComposedLayoutINS4_7SwizzleILi2ELi4ELi3EEENS4_18smem_ptr_flag_bitsILi16EEENSU_INS5_IJNSA_ILi8EEESH_EEENS5_IJSH_SB_EEEEEEEvNS4_8identityES13_S1D_vS1E_EENS_8epilogue10collective6detail29Sm90TmaWarpSpecializedAdapterINS1H_15DefaultEpilogueISJ_SK_SK_NS1G_6thread17LinearCombinationISJ_Li1EffLNS1L_9ScaleType4KindE0ELNS_15FloatRoundStyleE2ESJ_EENS1_15EpilogueDefaultEEEEEvvEEEEvNT_6ParamsE:
[----:B------:R-:W0:Y:S02]  /*0000*/  LDC R1, c[0x0][0x28] ;  /* 0x00000a00ff017b82 */ /* 0x000e240000000800 */
[----:B0-----:R-:W-:Y:S01]  /*0010*/  VIADD R1, R1, 0xfffffd70 ;  /* 0xfffffd7001017836 */ /* 0x001fe20000000000 */
[----:B------:R-:W0:Y:S01]  /*0020*/  S2R R2, SR_TID.X ;  /* 0x0000000000027919 */ /* 0x000e220000002100 */
[----:B------:R-:W-:Y:S01]  /*0030*/  ELECT P0, URZ, PT ;  /* 0x00000000003f782f */ /* 0x000fe20003800000 */
[----:B------:R-:W-:Y:S01]  /*0040*/  BSSY B0, `(.L_x_0) ;  /* 0x0000015000007945 */ /* 0x000fe20003800000 */
[--C-:B0-----:R-:W-:Y:S02]  /*0050*/  SHF.R.U32.HI R0, RZ, 0x5, R2.reuse ;  /* 0x00000005ff007819 */ /* 0x101fe40000011602 */
[----:B------:R-:W-:-:S03]  /*0060*/  SHF.R.U32.HI R2, RZ, 0x7, R2 ;  /* 0x00000007ff027819 */ /* 0x000fc60000011602 */
[----:B------:R-:W0:Y:S04]  /*0070*/  SHFL.IDX PT, R3, R0, RZ, 0x1f ;  /* 0x00001fff00037589 */ /* 0x000e2800000e0000 */
[----:B------:R-:W1:Y:S01]  /*0080*/  SHFL.IDX PT, R2, R2, RZ, 0x1f ;  /* 0x00001fff02027589 */ /* 0x000e6200000e0000 */
[----:B0-----:R-:W-:Y:S02]  /*0090*/  R2UR UR4, R3 ;  /* 0x00000000030472ca */ /* 0x001fe400000e0000 */
[----:B-1----:R-:W-:-:S11]  /*00a0*/  R2UR UR6, R2 ;  /* 0x00000000020672ca */ /* 0x002fd600000e0000 */
[----:B------:R-:W-:Y:S02]  /*00b0*/  USHF.R.S32.HI UR5, URZ, 0x1f, UR4 ;  /* 0x0000001f3f057899 */ /* 0x000fe40008011404 */
[----:B------:R-:W-:Y:S02]  /*00c0*/  ISETP.NE.OR P0, PT, RZ, UR4, !P0 ;  /* 0x00000004ff007c0c */ /* 0x000fe4000c705670 */
[----:B------:R-:W-:-:S04]  /*00d0*/  ULEA.HI UR5, UR5, UR4, URZ, 0x2 ;  /* 0x0000000405057291 */ /* 0x000fc8000f8f103f */
[----:B------:R-:W-:-:S04]  /*00e0*/  ULOP3.LUT UR5, UR5, 0xfffffffc, URZ, 0xc0, !UPT ;  /* 0xfffffffc05057892 */ /* 0x000fc8000f8ec03f */
[----:B------:R-:W-:-:S03]  /*00f0*/  UIADD3 UR8, UR4, -UR5, URZ ;  /* 0x8000000504087290 */ /* 0x000fc6000fffe03f */
[----:B------:R-:W-:Y:S09]  /*0100*/  @P0 BRA `(.L_x_1) ;  /* 0x0000000000200947 */ /* 0x000ff20003800000 */
[----:B------:R-:W-:Y:S02]  /*0110*/  ULDC.64 UR4, c[0x0][0x198] ;  /* 0x0000660000047ab9 */ /* 0x000fe40000000a00 */
[----:B------:R-:W-:Y:S02]  /*0120*/  UIADD3 UR10, UP0, UR4, 0xf0, URZ ;  /* 0x000000f0040a7890 */ /* 0x000fe4000ff1e03f */
[----:B------:R-:W-:Y:S02]  /*0130*/  UIADD3 UR4, UP1, UR4, 0x1f0, URZ ;  /* 0x000001f004047890 */ /* 0x000fe4000ff3e03f */
[----:B------:R-:W-:Y:S02]  /*0140*/  UIADD3.X UR11, URZ, UR5, URZ, UP0, !UPT ;  /* 0x000000053f0b7290 */ /* 0x000fe400087fe43f */
[----:B------:R-:W-:-:S07]  /*0150*/  UIADD3.X UR5, URZ, UR5, URZ, UP1, !UPT ;  /* 0x000000053f057290 */ /* 0x000fce0008ffe43f */
[----:B------:R0:W-:Y:S02]  /*0160*/  UTMACCTL.PF [UR10] ;  /* 0x000000000a0079b9 */ /* 0x0001e40008040000 */
[----:B------:R0:W-:Y:S02]  /*0170*/  UTMACCTL.PF [UR4] ;  /* 0x00000000040079b9 */ /* 0x0001e40008040000 */
[----:B0-----:R-:W-:Y:S01]  /*0180*/  NOP ;  /* 0x0000000000007918 */ /* 0x001fe20000000000 */
.L_x_1:
[----:B------:R-:W-:Y:S05]  /*0190*/  BSYNC B0 ;  /* 0x0000000000007941 */ /* 0x000fea0003800000 */
.L_x_0:
[----:B------:R-:W0:Y:S01]  /*01a0*/  SHFL.IDX PT, R2, R0, RZ, 0x1f ;  /* 0x00001fff00027589 */ /* 0x000e2200000e0000 */
[----:B------:R-:W-:Y:S01]  /*01b0*/  UISETP.NE.AND UP0, UPT, UR8, 0x3, UPT ;  /* 0x000000030800788c */ /* 0x000fe2000bf05270 */
[----:B------:R-:W-:Y:S01]  /*01c0*/  ISETP.NE.AND P1, PT, RZ, UR6, PT ;  /* 0x00000006ff007c0c */ /* 0x000fe2000bf25270 */
[----:B------:R-:W-:Y:S02]  /*01d0*/  UIADD3 UR10, UR6, -0x1, URZ ;  /* 0xffffffff060a7890 */ /* 0x000fe4000fffe03f */
[----:B------:R-:W-:Y:S02]  /*01e0*/  UISETP.EQ.OR UP0, UPT, UR8, URZ, !UP0 ;  /* 0x0000003f0800728c */ /* 0x000fe4000c702670 */
[----:B------:R-:W-:Y:S02]  /*01f0*/  UISETP.GE.U32.AND UP1, UPT, UR10, 0x2, UPT ;  /* 0x000000020a00788c */ /* 0x000fe4000bf26070 */
[----:B------:R-:W-:-:S04]  /*0200*/  UISETP.EQ.AND UP0, UPT, UR6, URZ, UP0 ;  /* 0x0000003f0600728c */ /* 0x000fc80008702270 */
[----:B------:R-:W-:-:S04]  /*0210*/  USEL UR4, URZ, 0x1, !UP0 ;  /* 0x000000013f047887 */ /* 0x000fc8000c000000 */
[----:B------:R-:W-:Y:S01]  /*0220*/  USEL UR4, UR4, 0x2, UP1 ;  /* 0x0000000204047887 */ /* 0x000fe20008800000 */
[----:B0-----:R-:W-:-:S05]  /*0230*/  ISETP.NE.AND P0, PT, R2, RZ, PT ;  /* 0x000000ff0200720c */ /* 0x001fca0003f05270 */
[----:B------:R-:W-:-:S05]  /*0240*/  IMAD.U32 R2, RZ, RZ, UR4 ;  /* 0x00000004ff027e24 */ /* 0x000fca000f8e00ff */
[----:B------:R0:W-:Y:S03]  /*0250*/  STL [R1+0x104], R2 ;  /* 0x0001040201007387 */ /* 0x0001e60000100800 */
[----:B------:R-:W-:Y:S05]  /*0260*/  @P0 BRA `(.L_x_2) ;  /* 0x0000000000680947 */ /* 0x000fea0003800000 */
[----:B------:R-:W1:Y:S01]  /*0270*/  S2UR UR9, SR_CgaCtaId ;  /* 0x00000000000979c3 */ /* 0x000e620000008800 */
[----:B------:R-:W-:Y:S01]  /*0280*/  UMOV UR4, 0x400 ;  /* 0x0000040000047882 */ /* 0x000fe20000000000 */
[----:B------:R-:W-:Y:S01]  /*0290*/  UMOV UR5, 0x1 ;  /* 0x0000000100057882 */ /* 0x000fe20000000000 */
[----:B------:R-:W-:Y:S01]  /*02a0*/  UMOV UR6, 0x100 ;  /* 0x0000010000067882 */ /* 0x000fe20000000000 */
[----:B------:R-:W-:Y:S01]  /*02b0*/  ELECT P0, URZ, PT ;  /* 0x00000000003f782f */ /* 0x000fe20003800000 */
[----:B------:R-:W-:-:S04]  /*02c0*/  UIADD3 UR6, -UR6, 0x100000, URZ ;  /* 0x0010000006067890 */ /* 0x000fc8000fffe13f */
[----:B------:R-:W-:Y:S02]  /*02d0*/  USHF.L.U32 UR7, UR6, 0xb, URZ ;  /* 0x0000000b06077899 */ /* 0x000fe4000800063f */
[----:B------:R-:W-:Y:S02]  /*02e0*/  USHF.L.U32 UR6, UR6, 0x1, URZ ;  /* 0x0000000106067899 */ /* 0x000fe4000800063f */
[----:B-1----:R-:W-:Y:S02]  /*02f0*/  ULEA UR9, UR9, UR4, 0x18 ;  /* 0x0000000409097291 */ /* 0x002fe4000f8ec03f */
[----:B------:R-:W-:-:S04]  /*0300*/  UIADD3 UR4, -UR5, 0x100000, URZ ;  /* 0x0010000005047890 */ /* 0x000fc8000fffe13f */
[----:B------:R-:W-:Y:S02]  /*0310*/  USHF.L.U32 UR5, UR4, 0xb, URZ ;  /* 0x0000000b04057899 */ /* 0x000fe4000800063f */
[----:B------:R-:W-:Y:S01]  /*0320*/  USHF.L.U32 UR4, UR4, 0x1, URZ ;  /* 0x0000000104047899 */ /* 0x000fe2000800063f */
[----:B------:R-:W1:Y:S11]  /*0330*/  FENCE.VIEW.ASYNC.S ;  /* 0x00000000000073c6 */ /* 0x000e760000000000 */
[----:B-1----:R1:W2:Y:S01]  /*0340*/  SYNCS.EXCH.64 URZ, [UR9], UR4 ;  /* 0x00000004093f75b2 */ /* 0x0022a20008000100 */
[----:B------:R1:W3:Y:S01]  /*0350*/  SYNCS.EXCH.64 URZ, [UR9+0x30], UR6 ;  /* 0x00003006093f75b2 */ /* 0x0002e20008000100 */
[----:B------:R1:W4:Y:S01]  /*0360*/  SYNCS.EXCH.64 URZ, [UR9+0x8], UR4 ;  /* 0x00000804093f75b2 */ /* 0x0003220008000100 */
[----:B------:R1:W0:Y:S01]  /*0370*/  SYNCS.EXCH.64 URZ, [UR9+0x38], UR6 ;  /* 0x00003806093f75b2 */ /* 0x0002220008000100 */
        /* <DEDUP_REMOVED lines=8> */
[----:B------:R-:W-:Y:S01]  /*0400*/  NOP ;  /* 0x0000000000007918 */ /* 0x000fe20000000000 */
.L_x_2:
[----:B------:R-:W5:Y:S01]  /*0410*/  LDL.LU R4, [R1+0x100] ;  /* 0x0001000001047983 */ /* 0x000f620000300800 */
[----:B0-----:R-:W0:Y:S01]  /*0420*/  LDC R2, c[0x0][0x65c] ;  /* 0x00019700ff027b82 */ /* 0x001e220000000800 */
[----:B------:R-:W-:Y:S01]  /*0430*/  ELECT P0, URZ, PT ;  /* 0x00000000003f782f */ /* 0x000fe20003800000 */
[----:B------:R-:W-:Y:S01]  /*0440*/  IMAD.MOV.U32 R3, RZ, RZ, RZ ;  /* 0x000000ffff037224 */ /* 0x000fe200078e00ff */
[----:B------:R-:W2:Y:S01]  /*0450*/  SHFL.IDX PT, R0, R0, RZ, 0x1f ;  /* 0x00001fff00007589 */ /* 0x000ea200000e0000 */
[----:B-1----:R-:W-:Y:S01]  /*0460*/  UMOV UR4, 0x20 ;  /* 0x0000002000047882 */ /* 0x002fe20000000000 */
[----:B------:R-:W-:Y:S01]  /*0470*/  NOP ;  /* 0x0000000000007918 */ /* 0x000fe20000000000 */
[----:B------:R-:W-:Y:S01]  /*0480*/  NOP ;  /* 0x0000000000007918 */ /* 0x000fe20000000000 */
[----:B0-----:R-:W-:Y:S02]  /*0490*/  ISETP.NE.AND P2, PT, R2, 0x1, PT ;  /* 0x000000010200780c */ /* 0x001fe40003f45270 */
[----:B------:R-:W0:Y:S01]  /*04a0*/  S2R R2, SR_CTAID.X ;  /* 0x0000000000027919 */ /* 0x000e220000002500 */
[----:B--2---:R-:W-:-:S02]  /*04b0*/  ISETP.NE.OR P0, PT, R0, RZ, !P0 ;  /* 0x000000ff0000720c */ /* 0x004fc40004705670 */
[----:B------:R-:W1:Y:S08]  /*04c0*/  S2R R0, SR_CTAID.Y ;  /* 0x0000000000007919 */ /* 0x000e700000002600 */
[----:B------:R-:W0:Y:S01]  /*04d0*/  @P2 LDC R7, c[0x0][0x10] ;  /* 0x00000400ff072b82 */ /* 0x000e220000000800 */
[----:B------:R-:W-:Y:S01]  /*04e0*/  @P2 IMAD.MOV.U32 R5, RZ, RZ, RZ ;  /* 0x000000ffff052224 */ /* 0x000fe200078e00ff */
[----:B------:R-:W-:Y:S01]  /*04f0*/  @P2 MOV R11, RZ ;  /* 0x000000ff000b2202 */ /* 0x000fe20000000f00 */
[----:B------:R-:W-:Y:S01]  /*0500*/  VOTEU.ALL UP0, P0 ;  /* 0x00000000003f7886 */ /* 0x000fe20000000000 */
[----:B------:R-:W-:-:S04]  /*0510*/  VOTEU.ALL UP1, P0 ;  /* 0x00000000003f7886 */ /* 0x000fc80000020000 */
[----:B------:R-:W2:Y:S01]  /*0520*/  @!P2 LDC R9, c[0x0][0xc] ;  /* 0x00000300ff09ab82 */ /* 0x000ea20000000800 */
[----:B------:R-:W-:Y:S01]  /*0530*/  @!UP0 UMOV UR6, 0x400 ;  /* 0x0000040000068882 */ /* 0x000fe20000000000 */
[----:B------:R-:W-:-:S04]  /*0540*/  @!UP0 UIADD3 UR4, -UR4, 0x100000, URZ ;  /* 0x0010000004048890 */ /* 0x000fc8000fffe13f */
[----:B------:R-:W-:Y:S02]  /*0550*/  @!UP0 USHF.L.U32 UR5, UR4, 0xb, URZ ;  /* 0x0000000b04058899 */ /* 0x000fe4000800063f */
[----:B------:R-:W-:Y:S01]  /*0560*/  @!UP0 USHF.L.U32 UR4, UR4, 0x1, URZ ;  /* 0x0000000104048899 */ /* 0x000fe2000800063f */
[----:B------:R-:W3:Y:S02]  /*0570*/  @!UP0 S2UR UR7, SR_CgaCtaId ;  /* 0x00000000000789c3 */ /* 0x000ee40000008800 */
[----:B---3--:R-:W-:Y:S01]  /*0580*/  @!UP0 ULEA UR6, UR7, UR6, 0x18 ;  /* 0x0000000607068291 */ /* 0x008fe2000f8ec03f */
[----:B------:R-:W-:Y:S01]  /*0590*/  VOTEU.ALL UP0, P0 ;  /* 0x00000000003f7886 */ /* 0x000fe20000000000 */
[----:B------:R-:W3:Y:S10]  /*05a0*/  FENCE.VIEW.ASYNC.S ;  /* 0x00000000000073c6 */ /* 0x000ef40000000000 */
[----:B---3--:R3:W4:Y:S01]  /*05b0*/  @!UP0 SYNCS.EXCH.64 URZ, [UR6+0x70], UR4 ;  /* 0x00007004063f85b2 */ /* 0x0087220008000100 */
[----:B------:R3:W4:Y:S01]  /*05c0*/  @!UP1 SYNCS.EXCH.64 URZ, [UR6+0x78], UR4 ;  /* 0x00007804063f95b2 */ /* 0x0007220008000100 */
[----:B------:R-:W-:Y:S01]  /*05d0*/  NOP ;  /* 0x0000000000007918 */ /* 0x000fe20000000000 */
[----:B-----5:R-:W-:-:S04]  /*05e0*/  LOP3.LUT R4, R4, 0xfffffff7, RZ, 0xc0, !PT ;  /* 0xfffffff704047812 */ /* 0x020fc800078ec0ff */
[----:B------:R-:W-:-:S05]  /*05f0*/  @P2 LOP3.LUT R4, R4, 0x8, RZ, 0xfc, !PT ;  /* 0x0000000804042812 */ /* 0x000fca00078efcff */
[----:B------:R1:W-:Y:S02]  /*0600*/  STL [R1+0x100], R4 ;  /* 0x0001000401007387 */ /* 0x0003e40000100800 */
[----:B-1----:R-:W-:-:S04]  /*0610*/  @P2 IMAD.MOV.U32 R4, RZ, RZ, R0 ;  /* 0x000000ffff042224 */ /* 0x002fc800078e0000 */
[----:B0-----:R-:W-:-:S04]  /*0620*/  @P2 IMAD.WIDE.U32 R6, R2, R7, R4 ;  /* 0x0000000702062225 */ /* 0x001fc800078e0004 */
[----:B--2---:R-:W-:-:S04]  /*0630*/  @!P2 IMAD.WIDE.U32 R4, R9, R0, R2 ;  /* 0x000000000904a225 */ /* 0x004fc800078e0002 */
[----:B------:R-:W-:Y:S02]  /*0640*/  @P2 IMAD.MOV.U32 R16, RZ, RZ, R6 ;  /* 0x000000ffff102224 */ /* 0x000fe400078e0006 */
[----:B------:R-:W-:Y:S01]  /*0650*/  @P2 IMAD.IADD R19, R7, 0x1, R11 ;  /* 0x0000000107132824 */ /* 0x000fe200078e020b */
[----:B------:R-:W-:Y:S01]  /*0660*/  @!P2 MOV R19, R5 ;  /* 0x000000050013a202 */ /* 0x000fe20000000f00 */
[----:B------:R-:W-:-:S05]  /*0670*/  @!P2 IMAD.MOV.U32 R16, RZ, RZ, R4 ;  /* 0x000000ffff10a224 */ /* 0x000fca00078e0004 */
[----:B------:R3:W-:Y:S04]  /*0680*/  STL [R1+0x118], R16 ;  /* 0x0001181001007387 */ /* 0x0007e80000100800 */
[----:B------:R3:W-:Y:S01]  /*0690*/  STL [R1+0x114], R19 ;  /* 0x0001141301007387 */ /* 0x0007e20000100800 */
[----:B----4-:R-:W-:Y:S06]  /*06a0*/  BAR.SYNC.DEFER_BLOCKING 0x0 ;  /* 0x0000000000007b1d */ /* 0x010fec0000010000 */
[----:B------:R-:W-:Y:S05]  /*06b0*/  @!P1 BRA `(.L_x_3) ;  /* 0x0000018c00289947 */ /* 0x000fea0003800000 */
[----:B------:R-:W-:-:S06]  /*06c0*/  UISETP.GT.U32.AND UP0, UPT, UR10, 0x1, UPT ;  /* 0x000000010a00788c */ /* 0x000fcc000bf04070 */
[----:B------:R-:W-:-:S13]  /*06d0*/  PLOP3.LUT P0, PT, PT, PT, UP0, 0x80, 0x0 ;  /* 0x000000000000781c */ /* 0x000fda0003f0f008 */
[----:B---3--:R-:W-:Y:S05]  /*06e0*/  @P0 EXIT ;  /* 0x000000000000094d */ /* 0x008fea0003800000 */
[----:B------:R-:W-:Y:S01]  /*06f0*/  ULDC.64 UR4, c[0x0][0x650] ;  /* 0x0001940000047ab9 */ /* 0x000fe20000000a00 */
[----:B------:R-:W-:Y:S02]  /*0700*/  PRMT R6, RZ, 0x7610, R6 ;  /* 0x00007610ff067816 */ /* 0x000fe40000000006 */
[----:B------:R-:W-:Y:S01]  /*0710*/  ISETP.GE.U32.AND P0, PT, R16, UR4, PT ;  /* 0x0000000410007c0c */ /* 0x000fe2000bf06070 */
[----:B------:R-:W-:Y:S02]  /*0720*/  UMOV UR4, 0xffffffff ;  /* 0xffffffff00047882 */ /* 0x000fe40000000000 */
[----:B------:R-:W-:Y:S01]  /*0730*/  IMAD.U32 R4, RZ, RZ, UR4 ;  /* 0x00000004ff047e24 */ /* 0x000fe2000f8e00ff */
[----:B------:R-:W-:Y:S01]  /*0740*/  ISETP.GE.U32.AND.EX P0, PT, R19, UR5, PT, P0 ;  /* 0x0000000513007c0c */ /* 0x000fe2000bf06100 */
[----:B------:R-:W-:Y:S01]  /*0750*/  UMOV UR5, 0xffffffff ;  /* 0xffffffff00057882 */ /* 0x000fe20000000000 */
[----:B------:R-:W-:Y:S02]  /*0760*/  IMAD.U32 R18, RZ, RZ, UR4 ;  /* 0x00000004ff127e24 */ /* 0x000fe4000f8e00ff */
[----:B------:R0:W-:Y:S01]  /*0770*/  STL [R1+0x108], R4 ;  /* 0x0001080401007387 */ /* 0x0001e20000100800 */
[----:B------:R-:W-:-:S08]  /*0780*/  IMAD.U32 R17, RZ, RZ, UR5 ;  /* 0x00000005ff117e24 */ /* 0x000fd0000f8e00ff */
[----:B------:R-:W-:Y:S05]  /*0790*/  @P0 BRA `(.L_x_4) ;  /* 0x0000000400780947 */ /* 0x000fea0003800000 */
[----:B------:R-:W1:Y:S01]  /*07a0*/  LDC.64 R12, c[0x0][0x628] ;  /* 0x00018a00ff0c7b82 */ /* 0x000e620000000a00 */
[----:B0-----:R-:W-:Y:S01]  /*07b0*/  IMAD.MOV.U32 R4, RZ, RZ, R16 ;  /* 0x000000ffff047224 */ /* 0x001fe200078e0010 */
[----:B------:R-:W-:-:S06]  /*07c0*/  MOV R5, R19 ;  /* 0x0000001300057202 */ /* 0x000fcc0000000f00 */
[----:B------:R-:W0:Y:S08]  /*07d0*/  LDC R10, c[0x0][0x630] ;  /* 0x00018c00ff0a7b82 */ /* 0x000e300000000800 */
[----:B------:R-:W2:Y:S01]  /*07e0*/  LDC.64 R14, c[0x0][0x620] ;  /* 0x00018800ff0e7b82 */ /* 0x000ea20000000a00 */
[----:B-1----:R-:W-:-:S04]  /*07f0*/  ISETP.NE.U32.AND P0, PT, R12, RZ, PT ;  /* 0x000000ff0c00720c */ /* 0x002fc80003f05070 */
[----:B------:R-:W-:-:S13]  /*0800*/  ISETP.NE.AND.EX P0, PT, R13, RZ, PT, P0 ;  /* 0x000000ff0d00720c */ /* 0x000fda0003f05300 */
[----:B0-2---:R-:W-:Y:S05]  /*0810*/  @!P0 BRA `(.L_x_5) ;  /* 0x0000000000288947 */ /* 0x005fea0003800000 */
[----:B------:R-:W0:Y:S02]  /*0820*/  LDC R9, c[0x0][0x634] ;  /* 0x00018d00ff097b82 */ /* 0x000e240000000800 */
[----:B0-----:R-:W-:-:S05]  /*0830*/  IADD3 R9, P0, R16, R9, RZ ;  /* 0x0000000910097210 */ /* 0x001fca0007f1e0ff */
[----:B------:R-:W-:-:S04]  /*0840*/  IMAD.X R11, RZ, RZ, R19, P0 ;  /* 0x000000ffff0b7224 */ /* 0x000fc800000e0613 */
[----:B------:R-:W-:-:S04]  /*0850*/  IMAD.WIDE.U32 R4, R11, R12, RZ ;  /* 0x0000000c0b047225 */ /* 0x000fc800078e00ff */
[----:B------:R-:W-:-:S04]  /*0860*/  IMAD.WIDE.U32 R6, P0, R9, R13, R4 ;  /* 0x0000000d09067225 */ /* 0x000fc80007800004 */
[----:B------:R-:W-:-:S04]  /*0870*/  IMAD.WIDE.U32 R4, R9, R12, RZ ;  /* 0x0000000c09047225 */ /* 0x000fc800078e00ff */
[----:B------:R-:W-:Y:S01]  /*0880*/  IMAD.X R9, RZ, RZ, RZ, P0 ;  /* 0x000000ffff097224 */ /* 0x000fe200000e06ff */
[----:B------:R-:W-:Y:S01]  /*0890*/  IADD3 RZ, P0, R5, R6, RZ ;  /* 0x0000000605ff7210 */ /* 0x000fe20007f1e0ff */
[----:B------:R-:W-:-:S04]  /*08a0*/  IMAD.MOV.U32 R8, RZ, RZ, R7 ;  /* 0x000000ffff087224 */ /* 0x000fc800078e0007 */
[----:B------:R-:W-:-:S08]  /*08b0*/  IMAD.WIDE.U32.X R4, R11, R13, R8, P0 ;  /* 0x0000000d0b047225 */ /* 0x000fd000000e0408 */
.L_x_5:
[-CC-:B------:R-:W-:Y:S01]  /*08c0*/  SHF.R.U64 R24, R4, R10.reuse, R5.reuse ;  /* 0x0000000a04187219 */ /* 0x180fe20000001205 */
[----:B------:R-:W0:Y:S01]  /*08d0*/  LDC R8, c[0x0][0x618] ;  /* 0x00018600ff087b82 */ /* 0x000e220000000800 */
[----:B------:R-:W-:Y:S01]  /*08e0*/  SHF.R.U32.HI R4, RZ, R10, R5 ;  /* 0x0000000aff047219 */ /* 0x000fe20000011605 */
[----:B------:R-:W-:Y:S01]  /*08f0*/  IMAD.MOV.U32 R5, RZ, RZ, R19 ;  /* 0x000000ffff057224 */ /* 0x000fe200078e0013 */
[----:B------:R-:W-:Y:S01]  /*0900*/  IADD3 R9, P0, RZ, -R24, RZ ;  /* 0x80000018ff097210 */ /* 0x000fe20007f1e0ff */
[----:B------:R-:W-:Y:S01]  /*0910*/  ULDC UR4, c[0x0][0x150] ;  /* 0x0000540000047ab9 */ /* 0x000fe20000000800 */
[----:B------:R-:W-:-:S03]  /*0920*/  I2FP.F32.U32 R3, R2 ;  /* 0x0000000200037245 */ /* 0x000fc60000201000 */
[----:B------:R-:W1:Y:S01]  /*0930*/  LDC.64 R18, c[0x0][0x640] ;  /* 0x00019000ff127b82 */ /* 0x000e620000000a00 */
[----:B------:R-:W-:Y:S01]  /*0940*/  IMAD.X R11, RZ, RZ, ~R4, P0 ;  /* 0x000000ffff0b7224 */ /* 0x000fe200000e0e04 */
[----:B------:R-:W-:Y:S01]  /*0950*/  MOV R4, R16 ;  /* 0x0000001000047202 */ /* 0x000fe20000000f00 */
[----:B------:R-:W-:Y:S01]  /*0960*/  FMUL R3, R3, UR4 ;  /* 0x0000000403037c20 */ /* 0x000fe20008400000 */
[----:B------:R-:W-:Y:S01]  /*0970*/  ULDC UR4, c[0x0][0x154] ;  /* 0x0000550000047ab9 */ /* 0x000fe20000000800 */
[-C--:B------:R-:W-:Y:S02]  /*0980*/  IMAD R6, R11, R14.reuse, RZ ;  /* 0x0000000e0b067224 */ /* 0x080fe400078e02ff */
[C---:B------:R-:W-:Y:S01]  /*0990*/  IMAD.WIDE.U32 R4, R9.reuse, R14, R4 ;  /* 0x0000000e09047225 */ /* 0x040fe200078e0004 */
[----:B------:R-:W2:Y:S01]  /*09a0*/  LDC R10, c[0x0][0x608] ;  /* 0x00018200ff0a7b82 */ /* 0x000ea20000000800 */
[----:B------:R-:W3:Y:S02]  /*09b0*/  F2I.U32.TRUNC.NTZ R3, R3 ;  /* 0x0000000300037305 */ /* 0x000ee4000020f000 */
[----:B------:R-:W-:-:S04]  /*09c0*/  IMAD R9, R9, R15, R6 ;  /* 0x0000000f09097224 */ /* 0x000fc800078e0206 */
[----:B------:R-:W-:Y:S01]  /*09d0*/  IMAD.IADD R5, R5, 0x1, R9 ;  /* 0x0000000105057824 */ /* 0x000fe200078e0209 */
[----:B------:R-:W4:Y:S01]  /*09e0*/  LDC R7, c[0x0][0x144] ;  /* 0x00005100ff077b82 */ /* 0x000f220000000800 */
[----:B------:R-:W-:-:S03]  /*09f0*/  MOV R9, 0x1 ;  /* 0x0000000100097802 */ /* 0x000fc60000000f00 */
[----:B0-----:R-:W-:Y:S02]  /*0a00*/  SHF.R.U64 R12, R4, R8, R5 ;  /* 0x00000008040c7219 */ /* 0x001fe40000001205 */
[----:B------:R-:W-:Y:S02]  /*0a10*/  I2FP.F32.U32 R4, R0 ;  /* 0x0000000000047245 */ /* 0x000fe40000201000 */
[----:B------:R-:W0:Y:S01]  /*0a20*/  LDC R14, c[0x0][0x658] ;  /* 0x00019600ff0e7b82 */ /* 0x000e220000000800 */
[----:B-1----:R-:W-:Y:S01]  /*0a30*/  ISETP.NE.U32.AND P0, PT, R18, RZ, PT ;  /* 0x000000ff1200720c */ /* 0x002fe20003f05070 */
[----:B---3--:R-:W-:Y:S02]  /*0a40*/  IMAD.MOV R6, RZ, RZ, -R3 ;  /* 0x000000ffff067224 */ /* 0x008fe400078e0a03 */
[----:B------:R-:W-:Y:S01]  /*0a50*/  FMUL R4, R4, UR4 ;  /* 0x0000000404047c20 */ /* 0x000fe20008400000 */
[----:B------:R-:W-:Y:S01]  /*0a60*/  SHF.R.U32.HI R3, RZ, R8, R5 ;  /* 0x00000008ff037219 */ /* 0x000fe20000011605 */
[----:B------:R-:W-:Y:S01]  /*0a70*/  IMAD.MOV.U32 R5, RZ, RZ, -0x1 ;  /* 0xffffffffff057424 */ /* 0x000fe200078e00ff */
[----:B------:R-:W-:Y:S01]  /*0a80*/  ISETP.NE.AND.EX P0, PT, R19, RZ, PT, P0 ;  /* 0x000000ff1300720c */ /* 0x000fe20003f05300 */
[----:B------:R1:W3:Y:S01]  /*0a90*/  F2I.U32.TRUNC.NTZ R11, R4 ;  /* 0x00000004000b7305 */ /* 0x0002e2000020f000 */
[----:B------:R-:W1:Y:S01]  /*0aa0*/  LDC R13, c[0x0][0x148] ;  /* 0x00005200ff0d7b82 */ /* 0x000e620000000800 */
[----:B--2---:R-:W-:-:S02]  /*0ab0*/  SHF.R.U64 R23, R12, R10, R3 ;  /* 0x0000000a0c177219 */ /* 0x004fc40000001203 */
[----:B------:R-:W-:-:S05]  /*0ac0*/  SHF.R.U32.HI R3, RZ, R10, R3 ;  /* 0x0000000aff037219 */ /* 0x000fca0000011603 */
[----:B------:R-:W2:Y:S01]  /*0ad0*/  LDC R17, c[0x0][0x600] ;  /* 0x00018000ff117b82 */ /* 0x000ea20000000800 */
[----:B----4-:R-:W-:-:S07]  /*0ae0*/  IMAD R8, R7, R6, R2 ;  /* 0x0000000607087224 */ /* 0x010fce00078e0202 */
[----:B------:R-:W4:Y:S01]  /*0af0*/  LDC R16, c[0x0][0x648] ;  /* 0x00019200ff107b82 */ /* 0x000f220000000800 */
[-C--:B0-----:R-:W-:Y:S02]  /*0b00*/  SHF.L.U32 R2, R5, R14.reuse, RZ ;  /* 0x0000000e05027219 */ /* 0x081fe400000006ff */
[--C-:B------:R-:W-:Y:S02]  /*0b10*/  SHF.R.U64 R22, R23, R14, R3.reuse ;  /* 0x0000000e17167219 */ /* 0x100fe40000001203 */
[----:B------:R-:W-:Y:S02]  /*0b20*/  LOP3.LUT R10, RZ, R2, RZ, 0x33, !PT ;  /* 0x00000002ff0a7212 */ /* 0x000fe400078e33ff */
[-C--:B------:R-:W-:Y:S01]  /*0b30*/  SHF.R.U32.HI R3, RZ, R14.reuse, R3 ;  /* 0x0000000eff037219 */ /* 0x080fe20000011603 */
[----:B------:R-:W0:Y:S01]  /*0b40*/  LDC R21, c[0x0][0x638] ;  /* 0x00018e00ff157b82 */ /* 0x000e220000000800 */
[----:B------:R-:W-:Y:S01]  /*0b50*/  SHF.L.U32 R9, R9, R14, RZ ;  /* 0x0000000e09097219 */ /* 0x000fe200000006ff */
[----:B------:R-:W-:-:S06]  /*0b60*/  IMAD.MOV.U32 R2, RZ, RZ, R22 ;  /* 0x000000ffff027224 */ /* 0x000fcc00078e0016 */
[----:B------:R-:W0:Y:S01]  /*0b70*/  LDC R20, c[0x0][0x610] ;  /* 0x00018400ff147b82 */ /* 0x000e220000000800 */
[----:B-1-3--:R-:W-:Y:S05]  /*0b80*/  @!P0 BRA `(.L_x_6) ;  /* 0x0000000000288947 */ /* 0x00afea0003800000 */
[----:B------:R-:W1:Y:S02]  /*0b90*/  LDC R7, c[0x0][0x64c] ;  /* 0x00019300ff077b82 */ /* 0x000e640000000800 */
[----:B-1----:R-:W-:-:S05]  /*0ba0*/  IADD3 R7, P0, R22, R7, RZ ;  /* 0x0000000716077210 */ /* 0x002fca0007f1e0ff */
        /* <DEDUP_REMOVED lines=8> */
.L_x_6:
[----:B----4-:R-:W-:Y:S01]  /*0c30*/  SHF.R.U64 R2, R2, R16, R3 ;  /* 0x0000001002027219 */ /* 0x010fe20000001203 */
[----:B--2---:R-:W-:Y:S01]  /*0c40*/  VIADD R3, R17, 0xffffffff ;  /* 0xffffffff11037836 */ /* 0x004fe20000000000 */
[----:B------:R-:W-:Y:S01]  /*0c50*/  IADD3 R11, -R11, RZ, RZ ;  /* 0x000000ff0b0b7210 */ /* 0x000fe20007ffe1ff */
[----:B------:R-:W-:Y:S01]  /*0c60*/  IMAD.MOV.U32 R6, RZ, RZ, 0x1 ;  /* 0x00000001ff067424 */ /* 0x000fe200078e00ff */
[----:B------:R-:W-:Y:S01]  /*0c70*/  LOP3.LUT R10, R23, R10, RZ, 0xc0, !PT ;  /* 0x0000000a170a7212 */ /* 0x000fe200078ec0ff */
[----:B------:R-:W-:Y:S01]  /*0c80*/  IMAD.MOV R4, RZ, RZ, -R2 ;  /* 0x000000ffff047224 */ /* 0x000fe200078e0a02 */
[----:B------:R-:W-:Y:S01]  /*0c90*/  LOP3.LUT R3, R12, R3, RZ, 0xc0, !PT ;  /* 0x000000030c037212 */ /* 0x000fe200078ec0ff */
[----:B------:R-:W-:Y:S01]  /*0ca0*/  @P2 IMAD R8, R13, R11, R0 ;  /* 0x0000000b0d082224 */ /* 0x000fe200078e0200 */
[----:B------:R-:W-:Y:S01]  /*0cb0*/  R2UR UR6, R24 ;  /* 0x00000000180672ca */ /* 0x000fe200000e0000 */
[----:B------:R-:W-:Y:S02]  /*0cc0*/  IMAD R9, R9, R2, R10 ;  /* 0x0000000209097224 */ /* 0x000fe400078e020a */
[----:B0-----:R-:W-:-:S02]  /*0cd0*/  IMAD R0, R4, R21, R22 ;  /* 0x0000001504007224 */ /* 0x001fc400078e0216 */
[----:B------:R-:W-:Y:S02]  /*0ce0*/  IMAD R8, R9, R20, R8 ;  /* 0x0000001409087224 */ /* 0x000fe400078e0208 */
[----:B------:R-:W-:-:S05]  /*0cf0*/  IMAD R3, R0, R17, R3 ;  /* 0x0000001100037224 */ /* 0x000fca00078e0203 */
[----:B------:R-:W-:Y:S02]  /*0d00*/  SEL R0, R3, R8, !P2 ;  /* 0x0000000803007207 */ /* 0x000fe40005000000 */
[----:B------:R-:W-:Y:S02]  /*0d10*/  SEL R8, R8, R3, !P2 ;  /* 0x0000000308087207 */ /* 0x000fe40005000000 */
[----:B------:R-:W-:Y:S01]  /*0d20*/  R2UR UR5, R0 ;  /* 0x00000000000572ca */ /* 0x000fe200000e0000 */
[----:B------:R-:W-:Y:S01]  /*0d30*/  IMAD.U32 R0, RZ, RZ, UR6 ;  /* 0x00000006ff007e24 */ /* 0x000fe2000f8e00ff */
[----:B------:R-:W-:-:S04]  /*0d40*/  R2UR UR4, R8 ;  /* 0x00000000080472ca */ /* 0x000fc800000e0000 */
[----:B------:R1:W-:Y:S07]  /*0d50*/  STL [R1+0x108], R0 ;  /* 0x0001080001007387 */ /* 0x0003ee0000100800 */
[----:B------:R-:W-:Y:S02]  /*0d60*/  MOV R17, UR5 ;  /* 0x0000000500117c02 */ /* 0x000fe40008000f00 */
[----:B------:R-:W-:-:S07]  /*0d70*/  IMAD.U32 R18, RZ, RZ, UR4 ;  /* 0x00000004ff127e24 */ /* 0x000fce000f8e00ff */
.L_x_4:
[----:B------:R-:W-:-:S08]  /*0d80*/  NOP ;  /* 0x0000000000007918 */ /* 0x000fd00000000000 */
[----:B------:R-:W2:Y:S02]  /*0d90*/  USETMAXREG.TRY_ALLOC.CTAPOOL UP0, 0xf0 ;  /* 0x000000f0000079c8 */ /* 0x000ea40008000600 */
[----:B--2---:R-:W-:-:S13]  /*0da0*/  PLOP3.LUT P0, PT, PT, PT, UP0, 0x80, 0x0 ;  /* 0x000000000000781c */ /* 0x004fda0003f0f008 */
[----:B------:R-:W-:Y:S05]  /*0db0*/  @!P0 BRA `(.L_x_4) ;  /* 0xfffffffc00f08947 */ /* 0x000fea000383ffff */
[----:B------:R-:W-:Y:S01]  /*0dc0*/  ULDC.64 UR4, c[0x0][0x598] ;  /* 0x0001660000047ab9 */ /* 0x000fe20000000a00 */
[----:B------:R-:W-:Y:S01]  /*0dd0*/  ULDC.64 UR36, c[0x0][0x208] ;  /* 0x0000820000247ab9 */ /* 0x000fe20000000a00 */
[----:B------:R-:W-:-:S04]  /*0de0*/  ISETP.NE.U32.AND P0, PT, RZ, UR4, PT ;  /* 0x00000004ff007c0c */ /* 0x000fc8000bf05070 */
[----:B------:R-:W-:-:S13]  /*0df0*/  ISETP.NE.AND.EX P0, PT, RZ, UR5, PT, P0 ;  /* 0x00000005ff007c0c */ /* 0x000fda000bf05300 */
[----:B------:R-:W-:Y:S05]  /*0e00*/  @!P0 BRA `(.L_x_7) ;  /* 0x00000000001c8947 */ /* 0x000fea0003800000 */
[----:B------:R-:W2:Y:S02]  /*0e10*/  LDC.64 R2, c[0x0][0x598] ;  /* 0x00016600ff027b82 */ /* 0x000ea40000000a00 */
[----:B--2---:R-:W2:Y:S02]  /*0e20*/  LDG.E.64 R2, desc[UR36][R2.64] ;  /* 0x0000002402027981 */ /* 0x004ea4000c1e1b00 */
[----:B--2---:R-:W-:-:S04]  /*0e30*/  ISETP.NE.U32.AND P0, PT, R2, RZ, PT ;  /* 0x000000ff0200720c */ /* 0x004fc80003f05070 */
[----:B------:R-:W-:-:S13]  /*0e40*/  ISETP.NE.AND.EX P0, PT, R3, RZ, PT, P0 ;  /* 0x000000ff0300720c */ /* 0x000fda0003f05300 */
[----:B------:R-:W-:Y:S05]  /*0e50*/  @!P0 BRA `(.L_x_7) ;  /* 0x0000000000088947 */ /* 0x000fea0003800000 */
[----:B------:R2:W5:Y:S01]  /*0e60*/  LD.E R2, desc[UR36][R2.64] ;  /* 0x0000002402027980 */ /* 0x000562000c101900 */
[----:B------:R-:W-:Y:S05]  /*0e70*/  BRA `(.L_x_8) ;  /* 0x0000000000247947 */ /* 0x000fea0003800000 */
.L_x_7:
[----:B------:R-:W-:Y:S02]  /*0e80*/  ULDC.64 UR4, c[0x0][0x588] ;  /* 0x0001620000047ab9 */ /* 0x000fe40000000a00 */
[----:B------:R-:W-:-:S04]  /*0e90*/  ISETP.NE.U32.AND P0, PT, RZ, UR4, PT ;  /* 0x00000004ff007c0c */ /* 0x000fc8000bf05070 */
[----:B------:R-:W-:-:S13]  /*0ea0*/  ISETP.NE.AND.EX P0, PT, RZ, UR5, PT, P0 ;  /* 0x00000005ff007c0c */ /* 0x000fda000bf05300 */
[----:B------:R-:W-:Y:S05]  /*0eb0*/  @!P0 BRA `(.L_x_9) ;  /* 0x00000000000c8947 */ /* 0x000fea0003800000 */
[----:B------:R-:W2:Y:S02]  /*0ec0*/  LDC.64 R2, c[0x0][0x588] ;  /* 0x00016200ff027b82 */ /* 0x000ea40000000a00 */
[----:B--2---:R3:W5:Y:S01]  /*0ed0*/  LDG.E R2, desc[UR36][R2.64] ;  /* 0x0000002402027981 */ /* 0x004762000c1e1900 */
[----:B------:R-:W-:Y:S05]  /*0ee0*/  BRA `(.L_x_8) ;  /* 0x0000000000087947 */ /* 0x000fea0003800000 */
.L_x_9:
[----:B------:R-:W-:Y:S02]  /*0ef0*/  ULDC UR4, c[0x0][0x580] ;  /* 0x0001600000047ab9 */ /* 0x000fe40000000800 */
[----:B------:R-:W-:-:S07]  /*0f00*/  IMAD.U32 R2, RZ, RZ, UR4 ;  /* 0x00000004ff027e24 */ /* 0x000fce000f8e00ff */
.L_x_8:
[----:B------:R-:W-:Y:S02]  /*0f10*/  ULDC.64 UR4, c[0x0][0x5a0] ;  /* 0x0001680000047ab9 */ /* 0x000fe40000000a00 */
[----:B------:R-:W-:-:S04]  /*0f20*/  ISETP.NE.U32.AND P0, PT, RZ, UR4, PT ;  /* 0x00000004ff007c0c */ /* 0x000fc8000bf05070 */
[----:B------:R-:W-:-:S13]  /*0f30*/  ISETP.NE.AND.EX P0, PT, RZ, UR5, PT, P0 ;  /* 0x00000005ff007c0c */ /* 0x000fda000bf05300 */
[----:B------:R-:W-:Y:S05]  /*0f40*/  @!P0 BRA `(.L_x_10) ;  /* 0x00000000001c8947 */ /* 0x000fea0003800000 */
[----:B0-----:R-:W0:Y:S02]  /*0f50*/  LDC.64 R4, c[0x0][0x5a0] ;  /* 0x00016800ff047b82 */ /* 0x001e240000000a00 */
[----:B0-----:R-:W4:Y:S02]  /*0f60*/  LDG.E.64 R4, desc[UR36][R4.64] ;  /* 0x0000002404047981 */ /* 0x001f24000c1e1b00 */
[----:B----4-:R-:W-:-:S04]  /*0f70*/  ISETP.NE.U32.AND P0, PT, R4, RZ, PT ;  /* 0x000000ff0400720c */ /* 0x010fc80003f05070 */
[----:B------:R-:W-:-:S13]  /*0f80*/  ISETP.NE.AND.EX P0, PT, R5, RZ, PT, P0 ;  /* 0x000000ff0500720c */ /* 0x000fda0003f05300 */
[----:B------:R-:W-:Y:S05]  /*0f90*/  @!P0 BRA `(.L_x_10) ;  /* 0x0000000000088947 */ /* 0x000fea0003800000 */
[----:B------:R0:W5:Y:S01]  /*0fa0*/  LD.E R16, desc[UR36][R4.64] ;  /* 0x0000002404107980 */ /* 0x000162000c101900 */
[----:B------:R-:W-:Y:S05]  /*0fb0*/  BRA `(.L_x_11) ;  /* 0x0000000000247947 */ /* 0x000fea0003800000 */
.L_x_10:
[----:B------:R-:W-:Y:S02]  /*0fc0*/  ULDC.64 UR4, c[0x0][0x590] ;  /* 0x0001640000047ab9 */ /* 0x000fe40000000a00 */
[----:B------:R-:W-:-:S04]  /*0fd0*/  ISETP.NE.U32.AND P0, PT, RZ, UR4, PT ;  /* 0x00000004ff007c0c */ /* 0x000fc8000bf05070 */
[----:B------:R-:W-:-:S13]  /*0fe0*/  ISETP.NE.AND.EX P0, PT, RZ, UR5, PT, P0 ;  /* 0x00000005ff007c0c */ /* 0x000fda000bf05300 */
[----:B------:R-:W-:Y:S05]  /*0ff0*/  @!P0 BRA `(.L_x_12) ;  /* 0x00000000000c8947 */ /* 0x000fea0003800000 */
[----:B0-----:R-:W0:Y:S02]  /*1000*/  LDC.64 R4, c[0x0][0x590] ;  /* 0x00016400ff047b82 */ /* 0x001e240000000a00 */
[----:B0-----:R4:W5:Y:S01]  /*1010*/  LDG.E R16, desc[UR36][R4.64] ;  /* 0x0000002404107981 */ /* 0x001962000c1e1900 */
[----:B------:R-:W-:Y:S05]  /*1020*/  BRA `(.L_x_11) ;  /* 0x0000000000087947 */ /* 0x000fea0003800000 */
.L_x_12:
[----:B------:R-:W-:Y:S02]  /*1030*/  ULDC UR4, c[0x0][0x584] ;  /* 0x0001610000047ab9 */ /* 0x000fe40000000800 */
[----:B------:R-:W-:-:S07]  /*1040*/  IMAD.U32 R16, RZ, RZ, UR4 ;  /* 0x00000004ff107e24 */ /* 0x000fce000f8e00ff */
.L_x_11:
[----:B------:R-:W-:-:S13]  /*1050*/  LOP3.LUT P0, RZ, R6, 0xff, RZ, 0xc0, !PT ;  /* 0x000000ff06ff7812 */ /* 0x000fda000780c0ff */
[----:B------:R-:W-:Y:S05]  /*1060*/  @!P0 EXIT ;  /* 0x000000000000894d */ /* 0x000fea0003800000 */
[----:B------:R-:W-:Y:S02]  /*1070*/  ULDC UR4, c[0x0][0x28c] ;  /* 0x0000a30000047ab9 */ /* 0x000fe40000000800 */
[----:B------:R-:W-:-:S04]  /*1080*/  UIADD3 UR4, UR4, 0x1f, URZ ;  /* 0x0000001f04047890 */ /* 0x000fc8000fffe03f */
[----:B------:R-:W-:-:S04]  /*1090*/  USHF.R.S32.HI UR5, URZ, 0x1f, UR4 ;  /* 0x0000001f3f057899 */ /* 0x000fc80008011404 */
[----:B------:R-:W-:-:S03]  /*10a0*/  ULEA.HI UR5, UR5, UR4, URZ, 0x5 ;  /* 0x0000000405057291 */ /* 0x000fc6000f8f283f */
[----:B------:R-:W-:Y:S01]  /*10b0*/  UMOV UR4, URZ ;  /* 0x0000003f00047c82 */ /* 0x000fe20008000000 */
[----:B------:R-:W-:Y:S01]  /*10c0*/  USHF.R.S32.HI UR6, URZ, 0x5, UR5 ;  /* 0x000000053f067899 */ /* 0x000fe20008011405 */
[----:B--23--:R-:W-:Y:S02]  /*10d0*/  MOV R3, UR4 ;  /* 0x0000000400037c02 */ /* 0x00cfe40008000f00 */
[----:B------:R-:W-:Y:S02]  /*10e0*/  UMOV UR5, URZ ;  /* 0x0000003f00057c82 */ /* 0x000fe40008000000 */
[----:B-1----:R-:W-:Y:S02]  /*10f0*/  IMAD.U32 R0, RZ, RZ, UR5 ;  /* 0x00000005ff007e24 */ /* 0x002fe4000f8e00ff */
[----:B0---4-:R-:W-:-:S05]  /*1100*/  IMAD.U32 R4, RZ, RZ, UR6 ;  /* 0x00000006ff047e24 */ /* 0x011fca000f8e00ff */
[----:B------:R0:W-:Y:S04]  /*1110*/  STL [R1+0x138], R4 ;  /* 0x0001380401007387 */ /* 0x0001e80000100800 */
[----:B------:R0:W-:Y:S04]  /*1120*/  STL [R1+0x134], R0 ;  /* 0x0001340001007387 */ /* 0x0001e80000100800 */
[----:B------:R0:W-:Y:S02]  /*1130*/  STL [R1+0x12c], R3 ;  /* 0x00012c0301007387 */ /* 0x0001e40000100800 */
.L_x_552:
[----:B0-----:R-:W0:Y:S01]  /*1140*/  S2R R0, SR_TID.X ;  /* 0x0000000000007919 */ /* 0x001e220000002100 */
[----:B------:R-:W1:Y:S01]  /*1150*/  S2UR UR6, SR_CgaCtaId ;  /* 0x00000000000679c3 */ /* 0x000e620000008800 */
[----:B------:R-:W-:Y:S02]  /*1160*/  UMOV UR39, 0x400 ;  /* 0x0000040000277882 */ /* 0x000fe40000000000 */
[----:B-1----:R-:W-:Y:S01]  /*1170*/  ULEA UR39, UR6, UR39, 0x18 ;  /* 0x0000002706277291 */ /* 0x002fe2000f8ec03f */
[----:B0-----:R-:W-:-:S04]  /*1180*/  LOP3.LUT R0, R0, 0x80, RZ, 0xc0, !PT ;  /* 0x0000008000007812 */ /* 0x001fc800078ec0ff */
[----:B------:R-:W-:-:S06]  /*1190*/  SHF.R.U32.HI R0, RZ, 0x7, R0 ;  /* 0x00000007ff007819 */ /* 0x000fcc0000011600 */
[----:B------:R-:W0:Y:S02]  /*11a0*/  SHFL.IDX PT, R0, R0, RZ, 0x1f ;  /* 0x00001fff00007589 */ /* 0x000e2400000e0000 */
[----:B0-----:R-:W-:-:S13]  /*11b0*/  R2UR UR4, R0 ;  /* 0x00000000000472ca */ /* 0x001fda00000e0000 */
[----:B------:R-:W-:-:S04]  /*11c0*/  ULEA.HI UR5, UR4, UR4, URZ, 0x1 ;  /* 0x0000000404057291 */ /* 0x000fc8000f8f083f */
[----:B------:R-:W-:-:S04]  /*11d0*/  ULOP3.LUT UR5, UR5, 0xffffe, URZ, 0xc0, !UPT ;  /* 0x000ffffe05057892 */ /* 0x000fc8000f8ec03f */
[----:B------:R-:W-:-:S03]  /*11e0*/  UIADD3 UR5, UR4, -UR5, URZ ;  /* 0x8000000504057290 */ /* 0x000fc6000fffe03f */
[----:B------:R-:W-:Y:S01]  /*11f0*/  ULDC UR4, c[0x0][0x28c] ;  /* 0x0000a30000047ab9 */ /* 0x000fe20000000800 */
[----:B------:R-:W-:Y:S01]  /*1200*/  ULEA UR5, UR5, UR39, 0xc ;  /* 0x0000002705057291 */ /* 0x000fe2000f8e603f */
[----:B------:R-:W-:-:S03]  /*1210*/  ISETP.LT.AND P0, PT, RZ, UR4, PT ;  /* 0x00000004ff007c0c */ /* 0x000fc6000bf01270 */
[----:B------:R-:W-:-:S04]  /*1220*/  UIADD3 UR5, UR5, 0x180, URZ ;  /* 0x0000018005057890 */ /* 0x000fc8000fffe03f */
[----:B------:R-:W-:-:S04]  /*1230*/  USHF.R.U32.HI UR5, URZ, 0x4, UR5 ;  /* 0x000000043f057899 */ /* 0x000fc80008011605 */
[----:B------:R-:W-:Y:S02]  /*1240*/  ULOP3.LUT UR60, UR5, 0x3fff, URZ, 0xc0, !UPT ;  /* 0x00003fff053c7892 */ /* 0x000fe4000f8ec03f */
[----:B---3--:R-:W-:Y:S10]  /*1250*/  @P0 BRA `(.L_x_13) ;  /* 0x0000000000400947 */ /* 0x008ff40003800000 */
[----:B------:R-:W-:Y:S01]  /*1260*/  MOV R0, 0x0 ;  /* 0x0000000000007802 */ /* 0x000fe20000000f00 */
[----:B------:R-:W-:Y:S01]  /*1270*/  ULDC.64 UR4, c[0x4][0x68] ;  /* 0x01001a0000047ab9 */ /* 0x000fe20000000a00 */
[----:B------:R-:W-:Y:S01]  /*1280*/  ULDC.64 UR6, c[0x4][0x8] ;  /* 0x0100020000067ab9 */ /* 0x000fe20000000a00 */
[----:B------:R-:W-:Y:S01]  /*1290*/  IMAD.U32 R4, RZ, RZ, UR4 ;  /* 0x00000004ff047e24 */ /* 0x000fe2000f8e00ff */
[----:B------:R0:W1:Y:S01]  /*12a0*/  LDC.64 R14, c[0x4][R0] ;  /* 0x01000000000e7b82 */ /* 0x0000620000000a00 */
[----:B------:R-:W-:Y:S01]  /*12b0*/  IMAD.U32 R5, RZ, RZ, UR5 ;  /* 0x00000005ff057e24 */ /* 0x000fe2000f8e00ff */
[----:B------:R-:W-:Y:S01]  /*12c0*/  ULDC.64 UR4, c[0x4][0x70] ;  /* 0x01001c0000047ab9 */ /* 0x000fe20000000a00 */
[----:B------:R-:W-:Y:S01]  /*12d0*/  IMAD.U32 R10, RZ, RZ, UR6 ;  /* 0x00000006ff0a7e24 */ /* 0x000fe2000f8e00ff */
[----:B------:R-:W-:Y:S01]  /*12e0*/  MOV R7, UR5 ;  /* 0x0000000500077c02 */ /* 0x000fe20008000f00 */
[----:B------:R-:W-:Y:S01]  /*12f0*/  IMAD.U32 R6, RZ, RZ, UR4 ;  /* 0x00000004ff067e24 */ /* 0x000fe2000f8e00ff */
[----:B------:R-:W-:Y:S01]  /*1300*/  MOV R13, RZ ;  /* 0x000000ff000d7202 */ /* 0x000fe20000000f00 */
[----:B------:R-:W-:-:S02]  /*1310*/  IMAD.U32 R11, RZ, RZ, UR7 ;  /* 0x00000007ff0b7e24 */ /* 0x000fc4000f8e00ff */
[----:B------:R-:W-:Y:S02]  /*1320*/  IMAD.MOV.U32 R8, RZ, RZ, 0x1e1 ;  /* 0x000001e1ff087424 */ /* 0x000fe400078e00ff */
[----:B0-----:R-:W-:-:S07]  /*1330*/  IMAD.MOV.U32 R12, RZ, RZ, 0x1 ;  /* 0x00000001ff0c7424 */ /* 0x001fce00078e00ff */
[----:B------:R-:W-:-:S07]  /*1340*/  LEPC R20, `(.L_x_13) ;  /* 0x000000001014794e */ /* 0x000fce0000000000 */
[----:B-1---5:R-:W-:Y:S05]  /*1350*/  CALL.ABS.NOINC R14 ;  /* 0x000000000e007343 */ /* 0x022fea0003c00000 */
.L_x_13:
[----:B------:R-:W2:Y:S02]  /*1360*/  LDL R19, [R1+0x104] ;  /* 0x0001040001137983 */ /* 0x000ea40000100800 */
[----:B--2---:R-:W-:-:S13]  /*1370*/  R2UR UR4, R19 ;  /* 0x00000000130472ca */ /* 0x004fda00000e0000 */
[----:B------:R-:W-:-:S06]  /*1380*/  ULOP3.LUT UR4, UR4, 0x1, URZ, 0xfc, !UPT ;  /* 0x0000000104047892 */ /* 0x000fcc000f8efc3f */
[----:B------:R-:W-:-:S05]  /*1390*/  IMAD.U32 R0, RZ, RZ, UR4 ;  /* 0x00000004ff007e24 */ /* 0x000fca000f8e00ff */
[----:B------:R-:W-:-:S13]  /*13a0*/  ISETP.NE.AND P0, PT, R0, 0x3, PT ;  /* 0x000000030000780c */ /* 0x000fda0003f05270 */
[----:B------:R-:W-:Y:S05]  /*13b0*/  @!P0 BRA `(.L_x_14) ;  /* 0x0000000000048947 */ /* 0x000fea0003800000 */
[----:B------:R-:W-:Y:S01]  /*13c0*/  BPT.TRAP 0x1 ;  /* 0x000000040000795c */ /* 0x000fe20000300000 */
.L_x_14:
[----:B------:R-:W2:Y:S04]  /*13d0*/  LDL R3, [R1+0x12c] ;  /* 0x00012c0001037983 */ /* 0x000ea80000100800 */
[----:B------:R-:W3:Y:S01]  /*13e0*/  LDL R0, [R1+0x134] ;  /* 0x0001340001007983 */ /* 0x000ee20000100800 */
[----:B--2---:R-:W-:Y:S02]  /*13f0*/  R2UR UR5, R3 ;  /* 0x00000000030572ca */ /* 0x004fe400000e0000 */
[----:B---3--:R-:W-:-:S11]  /*1400*/  R2UR UR4, R0 ;  /* 0x00000000000472ca */ /* 0x008fd600000e0000 */
[----:B------:R-:W-:Y:S02]  /*1410*/  IMAD.U32 R3, RZ, RZ, UR5 ;  /* 0x00000005ff037e24 */ /* 0x000fe4000f8e00ff */
[----:B------:R-:W-:-:S03]  /*1420*/  IMAD.U32 R0, RZ, RZ, UR4 ;  /* 0x00000004ff007e24 */ /* 0x000fc6000f8e00ff */
[----:B------:R-:W-:Y:S02]  /*1430*/  LEA R3, R3, UR39, 0x3 ;  /* 0x0000002703037c11 */ /* 0x000fe4000f8e18ff */
[----:B------:R-:W-:-:S04]  /*1440*/  SHF.L.U32 R0, R0, 0x1f, RZ ;  /* 0x0000001f00007819 */ /* 0x000fc800000006ff */
[----:B------:R0:W1:Y:S01]  /*1450*/  SYNCS.PHASECHK.TRANS64.TRYWAIT P1, [R3+URZ], R0 ;  /* 0x00000000030075a7 */ /* 0x000062000802017f */
[----:B------:R-:W-:Y:S05]  /*1460*/  @!P0 BRA `(.L_x_15) ;  /* 0x0000000000048947 */ /* 0x000fea0003800000 */
[----:B------:R-:W-:Y:S01]  /*1470*/  BPT.TRAP 0x1 ;  /* 0x000000040000795c */ /* 0x000fe20000300000 */
.L_x_15:
[----:B-1----:R-:W-:Y:S05]  /*1480*/  @P1 BRA `(.L_x_16) ;  /* 0x0000000000081947 */ /* 0x002fea0003800000 */
[----:B------:R-:W1:Y:S02]  /*1490*/  SYNCS.PHASECHK.TRANS64.TRYWAIT P1, [R3+URZ], R0 ;  /* 0x00000000030075a7 */ /* 0x000e64000802017f */
[----:B-1----:R-:W-:Y:S05]  /*14a0*/  @!P1 BRA `(.L_x_17) ;  /* 0x0000019400d49947 */ /* 0x002fea0003800000 */
.L_x_16:
[----:B------:R-:W2:Y:S02]  /*14b0*/  LDL R4, [R1+0x138] ;  /* 0x0001380001047983 */ /* 0x000ea40000100800 */
[----:B--2---:R-:W-:-:S13]  /*14c0*/  R2UR UR5, R4 ;  /* 0x00000000040572ca */ /* 0x004fda00000e0000 */
[----:B------:R-:W-:-:S04]  /*14d0*/  UISETP.LT.AND UP0, UPT, UR5, 0x1, UPT ;  /* 0x000000010500788c */ /* 0x000fc8000bf01270 */
[----:B------:R-:W-:-:S06]  /*14e0*/  USEL UR4, UR5, 0x1, UP0 ;  /* 0x0000000105047887 */ /* 0x000fcc0008000000 */
[----:B------:R-:W-:-:S05]  /*14f0*/  IMAD.U32 R5, RZ, RZ, UR4 ;  /* 0x00000004ff057e24 */ /* 0x000fca000f8e00ff */
[----:B------:R-:W-:Y:S01]  /*1500*/  IADD3 R5, -R5, UR5, RZ ;  /* 0x0000000505057c10 */ /* 0x000fe2000fffe1ff */
[----:B------:R-:W-:Y:S05]  /*1510*/  WARPSYNC.ALL ;  /* 0x0000000000007948 */ /* 0x000fea0003800000 */
[----:B------:R-:W-:Y:S01]  /*1520*/  ISETP.GE.AND P1, PT, R5, 0x1, PT ;  /* 0x000000010500780c */ /* 0x000fe20003f26270 */
[----:B------:R-:W2:Y:S01]  /*1530*/  LDL R11, [R1+0x12c] ;  /* 0x00012c00010b7983 */ /* 0x000ea20000100800 */
[----:B------:R-:W-:Y:S01]  /*1540*/  UIADD3 UR4, UR39, 0x24180, URZ ;  /* 0x0002418027047890 */ /* 0x000fe2000fffe03f */
[----:B------:R-:W-:Y:S01]  /*1550*/  WARPGROUP.ARRIVE ;  /* 0x00000000000079c5 */ /* 0x000fe20000000000 */
[----:B------:R-:W-:Y:S01]  /*1560*/  ULOP3.LUT UR60, UR60, 0x10000, URZ, 0xfc, !UPT ;  /* 0x000100003c3c7892 */ /* 0x000fe2000f8efc3f */
[----:B------:R-:W-:Y:S01]  /*1570*/  MOV R6, UR39 ;  /* 0x0000002700067c02 */ /* 0x000fe20008000f00 */
[----:B------:R-:W-:Y:S01]  /*1580*/  USHF.R.U32.HI UR4, URZ, 0x4, UR4 ;  /* 0x000000043f047899 */ /* 0x000fe20008011604 */
[----:B01----:R-:W-:Y:S01]  /*1590*/  MOV R3, UR37 ;  /* 0x0000002500037c02 */ /* 0x003fe20008000f00 */
[----:B------:R-:W-:Y:S01]  /*15a0*/  UMOV UR41, 0x80000020 ;  /* 0x8000002000297882 */ /* 0x000fe20000000000 */
[----:B------:R-:W-:Y:S01]  /*15b0*/  UMOV UR43, 0x80000020 ;  /* 0x80000020002b7882 */ /* 0x000fe20000000000 */
[----:B------:R-:W-:Y:S01]  /*15c0*/  ULOP3.LUT UR4, UR4, 0x3fff, URZ, 0xc0, !UPT ;  /* 0x00003fff04047892 */ /* 0x000fe2000f8ec03f */
[----:B------:R-:W-:Y:S01]  /*15d0*/  MOV R0, UR36 ;  /* 0x0000002400007c02 */ /* 0x000fe20008000f00 */
[----:B------:R-:W-:Y:S01]  /*15e0*/  UMOV UR49, UR41 ;  /* 0x0000002900317c82 */ /* 0x000fe20008000000 */
[----:B------:R-:W-:Y:S01]  /*15f0*/  UMOV UR51, 0x80000020 ;  /* 0x8000002000337882 */ /* 0x000fe20000000000 */
[----:B------:R-:W-:Y:S01]  /*1600*/  ULOP3.LUT UR61, UR4, 0x10000, URZ, 0xfc, !UPT ;  /* 0x00010000043d7892 */ /* 0x000fe2000f8efc3f */
[----:B------:R-:W-:Y:S01]  /*1610*/  UMOV UR17, UR41 ;  /* 0x0000002900117c82 */ /* 0x000fe20008000000 */
[----:B------:R-:W-:Y:S01]  /*1620*/  UMOV UR19, 0x80000020 ;  /* 0x8000002000137882 */ /* 0x000fe20000000000 */
        /* <DEDUP_REMOVED lines=8> */
[----:B------:R-:W-:Y:S01]  /*16b0*/  UMOV UR7, 0x80000020 ;  /* 0x8000002000077882 */ /* 0x000fe20000000000 */
[----:B------:R-:W-:Y:S01]  /*16c0*/  UMOV UR25, UR41 ;  /* 0x0000002900197c82 */ /* 0x000fe20008000000 */
[----:B------:R-:W-:Y:S01]  /*16d0*/  UMOV UR29, UR41 ;  /* 0x00000029001d7c82 */ /* 0x000fe20008000000 */
[----:B------:R-:W-:Y:S01]  /*16e0*/  UMOV UR31, 0x80000020 ;  /* 0x80000020001f7882 */ /* 0x000fe20000000000 */
[----:B------:R-:W-:Y:S01]  /*16f0*/  UMOV UR33, UR41 ;  /* 0x0000002900217c82 */ /* 0x000fe20008000000 */
[----:B------:R-:W-:Y:S01]  /*1700*/  UMOV UR35, 0x80000020 ;  /* 0x8000002000237882 */ /* 0x000fe20000000000 */
[----:B------:R-:W-:Y:S01]  /*1710*/  UMOV UR47, UR43 ;  /* 0x0000002b002f7c82 */ /* 0x000fe20008000000 */
[----:B--2---:R-:W-:-:S13]  /*1720*/  R2UR UR5, R11 ;  /* 0x000000000b0572ca */ /* 0x004fda00000e0000 */
[----:B------:R-:W-:Y:S02]  /*1730*/  UIMAD UR27, UR5, 0x600, UR60 ;  /* 0x00000600051b78a4 */ /* 0x000fe4000f8e023c */
[----:B------:R-:W-:-:S03]  /*1740*/  UIMAD UR38, UR5, 0x2c0, UR61 ;  /* 0x000002c0052678a4 */ /* 0x000fc6000f8e023d */
[----:B------:R-:W-:Y:S01]  /*1750*/  UMOV UR5, UR41 ;  /* 0x0000002900057c82 */ /* 0x000fe20008000000 */
[----:B------:R-:W-:Y:S01]  /*1760*/  UIADD3 UR50, UR38, 0x40, URZ ;  /* 0x0000004026327890 */ /* 0x000fe2000fffe03f */
[----:B------:R-:W-:Y:S02]  /*1770*/  UMOV UR40, UR27 ;  /* 0x0000001b00287c82 */ /* 0x000fe40008000000 */
[----:B------:R-:W-:Y:S01]  /*1780*/  UMOV UR42, UR38 ;  /* 0x00000026002a7c82 */ /* 0x000fe20008000000 */
[----:B------:R-:W-:Y:S01]  /*1790*/  UMOV UR48, UR40 ;  /* 0x0000002800307c82 */ /* 0x000fe20008000000 */
[----:B------:R-:W-:Y:S01]  /*17a0*/  HGMMA.64x16x16.F32 R20, gdesc[UR40], RZ, !UPT, gsb0 ;  /* 0x00200000281479f0 */ /* 0x000fe2000c0008ff */
[----:B------:R-:W-:Y:S02]  /*17b0*/  UIADD3 UR18, UR38, 0x80, URZ ;  /* 0x0000008026127890 */ /* 0x000fe4000fffe03f */
[----:B------:R-:W-:Y:S01]  /*17c0*/  MOV R4, UR38 ;  /* 0x0000002600047c02 */ /* 0x000fe20008000f00 */
[----:B------:R-:W-:Y:S01]  /*17d0*/  UMOV UR16, UR40 ;  /* 0x0000002800107c82 */ /* 0x000fe20008000000 */
[----:B------:R-:W-:Y:S01]  /*17e0*/  UIADD3 UR54, UR38, 0xc0, URZ ;  /* 0x000000c026367890 */ /* 0x000fe2000fffe03f */
        /* <DEDUP_REMOVED lines=11> */
[----:B------:R-:W-:Y:S01]  /*18a0*/  UMOV UR24, UR40 ;  /* 0x0000002800187c82 */ /* 0x000fe20008000000 */
[----:B------:R-:W-:Y:S01]  /*18b0*/  UMOV UR27, 0x80000020 ;  /* 0x80000020001b7882 */ /* 0x000fe20000000000 */
[----:B------:R-:W-:Y:S01]  /*18c0*/  UIADD3 UR30, UR38, 0x240, URZ ;  /* 0x00000240261e7890 */ /* 0x000fe2000fffe03f */
[----:B------:R-:W-:Y:S01]  /*18d0*/  MOV R10, UR27 ;  /* 0x0000001b000a7c02 */ /* 0x000fe20008000f00 */
[----:B------:R-:W-:Y:S01]  /*18e0*/  UMOV UR28, UR40 ;  /* 0x00000028001c7c82 */ /* 0x000fe20008000000 */
[----:B------:R-:W-:Y:S01]  /*18f0*/  UIADD3 UR34, UR38, 0x280, URZ ;  /* 0x0000028026227890 */ /* 0x000fe2000fffe03f */
[----:B------:R-:W-:Y:S01]  /*1900*/  MOV R9, UR26 ;  /* 0x0000001a00097c02 */ /* 0x000fe20008000f00 */
[----:B------:R-:W-:Y:S01]  /*1910*/  UMOV UR32, UR40 ;  /* 0x0000002800207c82 */ /* 0x000fe20008000000 */
[----:B------:R-:W-:Y:S01]  /*1920*/  UMOV UR46, UR42 ;  /* 0x0000002a002e7c82 */ /* 0x000fe20008000000 */
[----:B------:R-:W-:Y:S01]  /*1930*/  UIADD3 UR40, UR39, 0x400, URZ ;  /* 0x0000040027287890 */ /* 0x000fe2000fffe03f */
[----:B------:R-:W-:Y:S01]  /*1940*/  UMOV UR41, 0x80000020 ;  /* 0x8000002000297882 */ /* 0x000fe20000000000 */
[----:B------:R-:W-:Y:S01]  /*1950*/  UMOV UR38, UR10 ;  /* 0x0000000a00267c82 */ /* 0x000fe20008000000 */
[----:B------:R-:W-:Y:S01]  /*1960*/  UMOV UR59, UR41 ;  /* 0x00000029003b7c82 */ /* 0x000fe20008000000 */
[----:B------:R-:W-:Y:S01]  /*1970*/  UMOV UR57, UR41 ;  /* 0x0000002900397c82 */ /* 0x000fe20008000000 */
[----:B------:R-:W-:-:S02]  /*1980*/  UMOV UR37, UR41 ;  /* 0x0000002900257c82 */ /* 0x000fc40008000000 */
[----:B------:R-:W-:Y:S01]  /*1990*/  UMOV UR58, UR40 ;  /* 0x00000028003a7c82 */ /* 0x000fe20008000000 */
[----:B------:R-:W-:Y:S01]  /*19a0*/  UMOV UR56, UR40 ;  /* 0x0000002800387c82 */ /* 0x000fe20008000000 */
[----:B------:R-:W-:Y:S01]  /*19b0*/  UMOV UR36, UR40 ;  /* 0x0000002800247c82 */ /* 0x000fe20008000000 */
[----:B------:R-:W-:Y:S02]  /*19c0*/  WARPGROUP.DEPBAR.LE gsb0, 0x0 ;  /* 0x00008000000079c5 */ /* 0x000fe40000010000 */
[----:B------:R-:W-:Y:S01]  /*19d0*/  MOV R55, R20 ;  /* 0x0000001400377202 */ /* 0x000fe20000000f00 */
[----:B------:R-:W-:Y:S01]  /*19e0*/  IMAD.MOV.U32 R54, RZ, RZ, R21 ;  /* 0x000000ffff367224 */ /* 0x000fe200078e0015 */
[----:B------:R-:W-:Y:S01]  /*19f0*/  MOV R50, R25 ;  /* 0x0000001900327202 */ /* 0x000fe20000000f00 */
[----:B------:R-:W-:Y:S02]  /*1a00*/  IMAD.MOV.U32 R53, RZ, RZ, R22 ;  /* 0x000000ffff357224 */ /* 0x000fe400078e0016 */
[----:B------:R-:W-:-:S02]  /*1a10*/  IMAD.MOV.U32 R52, RZ, RZ, R23 ;  /* 0x000000ffff347224 */ /* 0x000fc400078e0017 */
[----:B------:R-:W-:Y:S02]  /*1a20*/  IMAD.MOV.U32 R51, RZ, RZ, R24 ;  /* 0x000000ffff337224 */ /* 0x000fe400078e0018 */
[----:B------:R-:W-:Y:S02]  /*1a30*/  IMAD.MOV.U32 R49, RZ, RZ, R26 ;  /* 0x000000ffff317224 */ /* 0x000fe400078e001a */
[----:B------:R-:W-:Y:S02]  /*1a40*/  IMAD.MOV.U32 R48, RZ, RZ, R27 ;  /* 0x000000ffff307224 */ /* 0x000fe400078e001b */
[----:B------:R-:W-:-:S06]  /*1a50*/  WARPGROUP.ARRIVE ;  /* 0x00000000000079c5 */ /* 0x000fcc0000000000 */
[----:B------:R-:W-:Y:S03]  /*1a60*/  HGMMA.64x16x16.F32 R20, gdesc[UR48], RZ, !UPT, gsb0 ;  /* 0x00200000301479f0 */ /* 0x000fe6000c0008ff */
[----:B------:R-:W-:Y:S02]  /*1a70*/  WARPGROUP.DEPBAR.LE gsb0, 0x0 ;  /* 0x00008000000079c5 */ /* 0x000fe40000010000 */
[----:B------:R-:W-:Y:S01]  /*1a80*/  WARPGROUP.ARRIVE ;  /* 0x00000000000079c5 */ /* 0x000fe20000000000 */
[----:B------:R-:W-:Y:S01]  /*1a90*/  IMAD.MOV.U32 R75, RZ, RZ, R24 ;  /* 0x000000ffff4b7224 */ /* 0x000fe200078e0018 */
[----:B------:R-:W-:Y:S01]  /*1aa0*/  MOV R72, R27 ;  /* 0x0000001b00487202 */ /* 0x000fe20000000f00 */
[----:B------:R-:W-:Y:S01]  /*1ab0*/  IMAD.MOV.U32 R74, RZ, RZ, R25 ;  /* 0x000000ffff4a7224 */ /* 0x000fe200078e0019 */
[----:B------:R-:W-:Y:S01]  /*1ac0*/  MOV R77, R22 ;  /* 0x00000016004d7202 */ /* 0x000fe20000000f00 */
[----:B------:R-:W-:Y:S01]  /*1ad0*/  IMAD.MOV.U32 R73, RZ, RZ, R26 ;  /* 0x000000ffff497224 */ /* 0x000fe200078e001a */
[----:B------:R-:W-:Y:S01]  /*1ae0*/  HGMMA.64x16x16.F32 R32, gdesc[UR16], RZ, !UPT, gsb0 ;  /* 0x00200000102079f0 */ /* 0x000fe2000c0008ff */
[----:B------:R-:W-:-:S02]  /*1af0*/  IMAD.MOV.U32 R79, RZ, RZ, R20 ;  /* 0x000000ffff4f7224 */ /* 0x000fc400078e0014 */
[----:B------:R-:W-:Y:S02]  /*1b00*/  IMAD.MOV.U32 R78, RZ, RZ, R21 ;  /* 0x000000ffff4e7224 */ /* 0x000fe400078e0015 */
[----:B------:R-:W-:Y:S01]  /*1b10*/  IMAD.MOV.U32 R76, RZ, RZ, R23 ;  /* 0x000000ffff4c7224 */ /* 0x000fe200078e0017 */
[----:B------:R-:W-:Y:S02]  /*1b20*/  WARPGROUP.DEPBAR.LE gsb0, 0x0 ;  /* 0x00008000000079c5 */ /* 0x000fe40000010000 */
[----:B------:R-:W-:Y:S01]  /*1b30*/  WARPGROUP.ARRIVE ;  /* 0x00000000000079c5 */ /* 0x000fe20000000000 */
[----:B------:R-:W-:Y:S01]  /*1b40*/  IMAD.MOV.U32 R31, RZ, RZ, R32 ;  /* 0x000000ffff1f7224 */ /* 0x000fe200078e0020 */
[----:B------:R-:W-:Y:S01]  /*1b50*/  MOV R27, R36 ;  /* 0x00000024001b7202 */ /* 0x000fe20000000f00 */
[----:B------:R-:W-:Y:S02]  /*1b60*/  IMAD.MOV.U32 R30, RZ, RZ, R33 ;  /* 0x000000ffff1e7224 */ /* 0x000fe400078e0021 */
[----:B------:R-:W-:Y:S01]  /*1b70*/  IMAD.MOV.U32 R29, RZ, RZ, R34 ;  /* 0x000000ffff1d7224 */ /* 0x000fe200078e0022 */
[----:B------:R-:W-:Y:S01]  /*1b80*/  HGMMA.64x16x16.F32 R208, gdesc[UR52], RZ, !UPT, gsb0 ;  /* 0x0020000034d079f0 */ /* 0x000fe2000c0008ff */
[----:B------:R-:W-:-:S02]  /*1b90*/  IMAD.MOV.U32 R28, RZ, RZ, R35 ;  /* 0x000000ffff1c7224 */ /* 0x000fc400078e0023 */
[----:B------:R-:W-:Y:S02]  /*1ba0*/  IMAD.MOV.U32 R26, RZ, RZ, R37 ;  /* 0x000000ffff1a7224 */ /* 0x000fe400078e0025 */
[----:B------:R-:W-:Y:S02]  /*1bb0*/  IMAD.MOV.U32 R25, RZ, RZ, R38 ;  /* 0x000000ffff197224 */ /* 0x000fe400078e0026 */
[----:B------:R-:W-:Y:S01]  /*1bc0*/  IMAD.MOV.U32 R24, RZ, RZ, R39 ;  /* 0x000000ffff187224 */ /* 0x000fe200078e0027 */
[----:B------:R-:W-:Y:S02]  /*1bd0*/  WARPGROUP.DEPBAR.LE gsb0, 0x0 ;  /* 0x00008000000079c5 */ /* 0x000fe40000010000 */
[----:B------:R-:W-:Y:S01]  /*1be0*/  WARPGROUP.ARRIVE ;  /* 0x00000000000079c5 */ /* 0x000fe20000000000 */
[----:B------:R0:W-:Y:S04]  /*1bf0*/  STL.64 [R1+0x1d8], R214 ;  /* 0x0001d8d601007387 */ /* 0x0001e80000100a00 */
[----:B------:R1:W-:Y:S01]  /*1c00*/  STL.64 [R1+0x1d0], R212 ;  /* 0x0001d0d401007387 */ /* 0x0003e20000100a00 */
[----:B------:R-:W-:Y:S03]  /*1c10*/  HGMMA.64x16x16.F32 R184, gdesc[UR12], RZ, !UPT, gsb0 ;  /* 0x002000000cb879f0 */ /* 0x000fe6000c0008ff */
[----:B------:R2:W-:Y:S04]  /*1c20*/  STL.64 [R1+0x1c8], R210 ;  /* 0x0001c8d201007387 */ /* 0x0005e80000100a00 */
[----:B------:R3:W-:Y:S01]  /*1c30*/  STL.64 [R1+0x1c0], R208 ;  /* 0x0001c0d001007387 */ /* 0x0007e20000100a00 */
[----:B0-----:R-:W-:-:S02]  /*1c40*/  IMAD.MOV.U32 R214, RZ, RZ, R73 ;  /* 0x000000ffffd67224 */ /* 0x001fc400078e0049 */
[----:B------:R-:W-:Y:S01]  /*1c50*/  IMAD.MOV.U32 R215, RZ, RZ, R72 ;  /* 0x000000ffffd77224 */ /* 0x000fe200078e0048 */
[----:B-1----:R-:W-:Y:S01]  /*1c60*/  MOV R213, R74 ;  /* 0x0000004a00d57202 */ /* 0x002fe20000000f00 */
[----:B------:R-:W-:Y:S02]  /*1c70*/  IMAD.MOV.U32 R212, RZ, RZ, R75 ;  /* 0x000000ffffd47224 */ /* 0x000fe400078e004b */
[----:B--2---:R-:W-:Y:S02]  /*1c80*/  IMAD.MOV.U32 R210, RZ, RZ, R77 ;  /* 0x000000ffffd27224 */ /* 0x004fe400078e004d */
[----:B------:R-:W-:Y:S01]  /*1c90*/  IMAD.MOV.U32 R211, RZ, RZ, R76 ;  /* 0x000000ffffd37224 */ /* 0x000fe200078e004c */
[----:B---3--:R-:W-:Y:S01]  /*1ca0*/  MOV R208, R79 ;  /* 0x0000004f00d07202 */ /* 0x008fe20000000f00 */
[----:B------:R-:W-:Y:S01]  /*1cb0*/  IMAD.MOV.U32 R209, RZ, RZ, R78 ;  /* 0x000000ffffd17224 */ /* 0x000fe200078e004e */
[----:B------:R-:W-:Y:S02]  /*1cc0*/  WARPGROUP.DEPBAR.LE gsb0, 0x0 ;  /* 0x00008000000079c5 */ /* 0x000fe40000010000 */
[----:B------:R-:W-:Y:S01]  /*1cd0*/  WARPGROUP.ARRIVE ;  /* 0x00000000000079c5 */ /* 0x000fe20000000000 */
[----:B------:R0:W-:Y:S04]  /*1ce0*/  STL.64 [R1+0x1f8], R190 ;  /* 0x0001f8be01007387 */ /* 0x0001e80000100a00 */
[----:B------:R1:W-:Y:S01]  /*1cf0*/  STL.64 [R1+0x1f0], R188 ;  /* 0x0001f0bc01007387 */ /* 0x0003e20000100a00 */
[----:B------:R-:W-:Y:S01]  /*1d00*/  HGMMA.64x16x16.F32 R160, gdesc[UR8], RZ, !UPT, gsb0 ;  /* 0x0020000008a079f0 */ /* 0x000fe2000c0008ff */
[----:B------:R-:W-:-:S02]  /*1d10*/  UIADD3 UR8, UR39, 0x2, URZ ;  /* 0x0000000227087890 */ /* 0x000fc4000fffe03f */
[----:B------:R2:W-:Y:S04]  /*1d20*/  STL.64 [R1+0x1e8], R186 ;  /* 0x0001e8ba01007387 */ /* 0x0005e80000100a00 */
[----:B------:R3:W-:Y:S01]  /*1d30*/  STL.64 [R1+0x1e0], R184 ;  /* 0x0001e0b801007387 */ /* 0x0007e20000100a00 */
[----:B0-----:R-:W-:Y:S01]  /*1d40*/  IMAD.MOV.U32 R190, RZ, RZ, R49 ;  /* 0x000000ffffbe7224 */ /* 0x001fe200078e0031 */
[----:B------:R-:W-:Y:S01]  /*1d50*/  MOV R191, R48 ;  /* 0x0000003000bf7202 */ /* 0x000fe20000000f00 */
[----:B-1----:R-:W-:Y:S02]  /*1d60*/  IMAD.MOV.U32 R188, RZ, RZ, R51 ;  /* 0x000000ffffbc7224 */ /* 0x002fe400078e0033 */
[----:B------:R-:W-:Y:S01]  /*1d70*/  IMAD.MOV.U32 R189, RZ, RZ, R50 ;  /* 0x000000ffffbd7224 */ /* 0x000fe200078e0032 */
[----:B--2---:R-:W-:Y:S01]  /*1d80*/  MOV R186, R53 ;  /* 0x0000003500ba7202 */ /* 0x004fe20000000f00 */
[----:B------:R-:W-:-:S02]  /*1d90*/  IMAD.MOV.U32 R187, RZ, RZ, R52 ;  /* 0x000000ffffbb7224 */ /* 0x000fc400078e0034 */
[----:B---3--:R-:W-:Y:S02]  /*1da0*/  IMAD.MOV.U32 R184, RZ, RZ, R55 ;  /* 0x000000ffffb87224 */ /* 0x008fe400078e0037 */
[----:B------:R-:W-:Y:S01]  /*1db0*/  IMAD.MOV.U32 R185, RZ, RZ, R54 ;  /* 0x000000ffffb97224 */ /* 0x000fe200078e0036 */
[----:B------:R-:W-:Y:S02]  /*1dc0*/  WARPGROUP.DEPBAR.LE gsb0, 0x0 ;  /* 0x00008000000079c5 */ /* 0x000fe40000010000 */
[----:B------:R-:W-:-:S06]  /*1dd0*/  WARPGROUP.ARRIVE ;  /* 0x00000000000079c5 */ /* 0x000fcc0000000000 */
[----:B------:R-:W-:Y:S03]  /*1de0*/  HGMMA.64x16x16.F32 R136, gdesc[UR20], RZ, !UPT, gsb0 ;  /* 0x00200000148879f0 */ /* 0x000fe6000c0008ff */
[----:B------:R-:W-:Y:S02]  /*1df0*/  WARPGROUP.DEPBAR.LE gsb0, 0x0 ;  /* 0x00008000000079c5 */ /* 0x000fe40000010000 */
[----:B------:R-:W-:-:S06]  /*1e00*/  WARPGROUP.ARRIVE ;  /* 0x00000000000079c5 */ /* 0x000fcc0000000000 */
[----:B------:R-:W-:Y:S01]  /*1e10*/  HGMMA.64x16x16.F32 R112, gdesc[UR4], RZ, !UPT, gsb0 ;  /* 0x00200000047079f0 */ /* 0x000fe2000c0008ff */
[----:B------:R-:W-:Y:S02]  /*1e20*/  UIADD3 UR4, UR39, 0x200, URZ ;  /* 0x0000020027047890 */ /* 0x000fe4000fffe03f */
[----:B------:R-:W-:Y:S02]  /*1e30*/  WARPGROUP.DEPBAR.LE gsb0, 0x0 ;  /* 0x00008000000079c5 */ /* 0x000fe40000010000 */
[----:B------:R-:W-:-:S06]  /*1e40*/  WARPGROUP.ARRIVE ;  /* 0x00000000000079c5 */ /* 0x000fcc0000000000 */
[----:B------:R-:W-:Y:S03]  /*1e50*/  HGMMA.64x16x16.F32 R88, gdesc[UR24], RZ, !UPT, gsb0 ;  /* 0x00200000185879f0 */ /* 0x000fe6000c0008ff */
[----:B------:R-:W-:Y:S02]  /*1e60*/  WARPGROUP.DEPBAR.LE gsb0, 0x0 ;  /* 0x00008000000079c5 */ /* 0x000fe40000010000 */
[----:B------:R-:W-:-:S06]  /*1e70*/  WARPGROUP.ARRIVE ;  /* 0x00000000000079c5 */ /* 0x000fcc0000000000 */
[----:B------:R-:W-:Y:S03]  /*1e80*/  HGMMA.64x16x16.F32 R64, gdesc[UR28], RZ, !UPT, gsb0 ;  /* 0x002000001c4079f0 */ /* 0x000fe6000c0008ff */
[----:B------:R-:W-:Y:S02]  /*1e90*/  WARPGROUP.DEPBAR.LE gsb0, 0x0 ;  /* 0x00008000000079c5 */ /* 0x000fe40000010000 */
[----:B------:R-:W-:-:S06]  /*1ea0*/  WARPGROUP.ARRIVE ;  /* 0x00000000000079c5 */ /* 0x000fcc0000000000 */
[----:B------:R-:W-:Y:S01]  /*1eb0*/  HGMMA.64x16x16.F32 R40, gdesc[UR32], RZ, !UPT, gsb0 ;  /* 0x00200000202879f0 */ /* 0x000fe2000c0008ff */
[----:B------:R-:W-:Y:S01]  /*1ec0*/  UMOV UR32, UR4 ;  /* 0x0000000400207c82 */ /* 0x000fe20008000000 */
[----:B------:R-:W-:Y:S01]  /*1ed0*/  UMOV UR33, 0x80000020 ;  /* 0x8000002000217882 */ /* 0x000fe20000000000 */
[----:B------:R-:W-:Y:S01]  /*1ee0*/  UMOV UR28, UR32 ;  /* 0x00000020001c7c82 */ /* 0x000fe20008000000 */
        /* <DEDUP_REMOVED lines=18> */
[----:B------:R-:W-:-:S02]  /*2010*/  WARPGROUP.DEPBAR.LE gsb0, 0x0 ;  /* 0x00008000000079c5 */ /* 0x000fc40000010000 */
[----:B------:R-:W-:-:S06]  /*2020*/  WARPGROUP.ARRIVE ;  /* 0x00000000000079c5 */ /* 0x000fcc0000000000 */
[----:B------:R-:W-:Y:S01]  /*2030*/  HGMMA.64x16x16.F32 R32, gdesc[UR32], RZ, !UPT, gsb0 ;  /* 0x00200000202079f0 */ /* 0x000fe2000c0008ff */
[----:B------:R-:W-:Y:S02]  /*2040*/  UMOV UR33, UR41 ;  /* 0x0000002900217c82 */ /* 0x000fe40008000000 */
[----:B------:R-:W-:Y:S02]  /*2050*/  WARPGROUP.DEPBAR.LE gsb0, 0x0 ;  /* 0x00008000000079c5 */ /* 0x000fe40000010000 */
[----:B------:R-:W-:-:S06]  /*2060*/  WARPGROUP.ARRIVE ;  /* 0x00000000000079c5 */ /* 0x000fcc0000000000 */
[----:B------:R-:W-:Y:S01]  /*2070*/  HGMMA.64x16x16.F32 R56, gdesc[UR28], RZ, !UPT, gsb0 ;  /* 0x002000001c3879f0 */ /* 0x000fe2000c0008ff */
[----:B------:R-:W-:Y:S01]  /*2080*/  UMOV UR28, UR40 ;  /* 0x00000028001c7c82 */ /* 0x000fe20008000000 */
[----:B------:R-:W-:Y:S01]  /*2090*/  UMOV UR29, UR41 ;  /* 0x00000029001d7c82 */ /* 0x000fe20008000000 */
[----:B------:R-:W-:Y:S02]  /*20a0*/  WARPGROUP.DEPBAR.LE gsb0, 0x0 ;  /* 0x00008000000079c5 */ /* 0x000fe40000010000 */
[----:B------:R-:W-:-:S06]  /*20b0*/  WARPGROUP.ARRIVE ;  /* 0x00000000000079c5 */ /* 0x000fcc0000000000 */
[----:B------:R-:W-:Y:S01]  /*20c0*/  HGMMA.64x16x16.F32 R80, gdesc[UR24], RZ, !UPT, gsb0 ;  /* 0x00200000185079f0 */ /* 0x000fe2000c0008ff */
[----:B------:R-:W-:Y:S01]  /*20d0*/  UMOV UR24, UR40 ;  /* 0x0000002800187c82 */ /* 0x000fe20008000000 */
[----:B------:R-:W-:Y:S01]  /*20e0*/  UMOV UR25, UR41 ;  /* 0x0000002900197c82 */ /* 0x000fe20008000000 */
[----:B------:R-:W-:Y:S01]  /*20f0*/  MOV R7, UR24 ;  /* 0x0000001800077c02 */ /* 0x000fe20008000f00 */
[----:B------:R-:W-:Y:S01]  /*2100*/  UMOV UR24, UR58 ;  /* 0x0000003a00187c82 */ /* 0x000fe20008000000 */
[----:B------:R-:W-:Y:S01]  /*2110*/  MOV R8, UR25 ;  /* 0x0000001900087c02 */ /* 0x000fe20008000f00 */
        /* <DEDUP_REMOVED lines=8> */
[----:B------:R-:W-:Y:S01]  /*21a0*/  UMOV UR4, UR8 ;  /* 0x0000000800047c82 */ /* 0x000fe20008000000 */
[----:B------:R-:W-:Y:S01]  /*21b0*/  UMOV UR8, UR32 ;  /* 0x0000002000087c82 */ /* 0x000fe20008000000 */
[----:B------:R-:W-:Y:S01]  /*21c0*/  UMOV UR32, UR40 ;  /* 0x0000002800207c82 */ /* 0x000fe20008000000 */
[----:B------:R-:W-:Y:S01]  /*21d0*/  UMOV UR5, 0x80000020 ;  /* 0x8000002000057882 */ /* 0x000fe20000000000 */
        /* <DEDUP_REMOVED lines=10> */
[----:B------:R-:W-:Y:S01]  /*2280*/  UMOV UR10, UR6 ;  /* 0x00000006000a7c82 */ /* 0x000fe20008000000 */
        /* <DEDUP_REMOVED lines=18> */
[----:B------:R-:W-:Y:S01]  /*23b0*/  UMOV UR19, 0x80000020 ;  /* 0x8000002000137882 */ /* 0x000fe20000000000 */
[----:B------:R-:W-:Y:S01]  /*23c0*/  UMOV UR23, 0x80000020 ;  /* 0x8000002000177882 */ /* 0x000fe20000000000 */
[----:B------:R-:W-:Y:S01]  /*23d0*/  UMOV UR48, UR4 ;  /* 0x0000000400307c82 */ /* 0x000fe20008000000 */
[----:B------:R-:W-:Y:S01]  /*23e0*/  UMOV UR49, UR5 ;  /* 0x0000000500317c82 */ /* 0x000fe20008000000 */
[----:B------:R-:W-:Y:S02]  /*23f0*/  WARPGROUP.DEPBAR.LE gsb0, 0x0 ;  /* 0x00008000000079c5 */ /* 0x000fe40000010000 */
[----:B------:R-:W-:Y:S01]  /*2400*/  IMAD.MOV.U32 R22, RZ, RZ, R96 ;  /* 0x000000ffff167224 */ /* 0x000fe200078e0060 */
[----:B------:R-:W-:Y:S01]  /*2410*/  MOV R21, R97 ;  /* 0x0000006100157202 */ /* 0x000fe20000000f00 */
[----:B------:R-:W-:Y:S01]  /*2420*/  IMAD.MOV.U32 R20, RZ, RZ, R98 ;  /* 0x000000ffff147224 */ /* 0x000fe200078e0062 */
[----:B------:R-:W-:Y:S01]  /*2430*/  MOV R13, R102 ;  /* 0x00000066000d7202 */ /* 0x000fe20000000f00 */
[----:B------:R-:W-:-:S02]  /*2440*/  IMAD.MOV.U32 R19, RZ, RZ, R99 ;  /* 0x000000ffff137224 */ /* 0x000fc400078e0063 */
[----:B------:R-:W-:Y:S02]  /*2450*/  IMAD.MOV.U32 R15, RZ, RZ, R100 ;  /* 0x000000ffff0f7224 */ /* 0x000fe400078e0064 */
[----:B------:R-:W-:Y:S02]  /*2460*/  IMAD.MOV.U32 R14, RZ, RZ, R101 ;  /* 0x000000ffff0e7224 */ /* 0x000fe400078e0065 */
[----:B------:R-:W-:Y:S02]  /*2470*/  IMAD.MOV.U32 R12, RZ, RZ, R103 ;  /* 0x000000ffff0c7224 */ /* 0x000fe400078e0067 */
[----:B------:R-:W-:-:S06]  /*2480*/  WARPGROUP.ARRIVE ;  /* 0x00000000000079c5 */ /* 0x000fcc0000000000 */
[----:B------:R-:W-:Y:S01]  /*2490*/  HGMMA.64x16x16.F32 R96, gdesc[UR44], RZ, !UPT, gsb0 ;  /* 0x002000002c6079f0 */ /* 0x000fe2000c0008ff */
[----:B------:R-:W-:Y:S01]  /*24a0*/  UMOV UR47, UR39 ;  /* 0x00000027002f7c82 */ /* 0x000fe20008000000 */
[----:B------:R-:W-:Y:S01]  /*24b0*/  UMOV UR39, UR11 ;  /* 0x0000000b00277c82 */ /* 0x000fe20008000000 */
[----:B------:R-:W-:Y:S01]  /*24c0*/  UMOV UR11, UR7 ;  /* 0x00000007000b7c82 */ /* 0x000fe20008000000 */
[----:B------:R-:W-:Y:S01]  /*24d0*/  UMOV UR7, 0x80000020 ;  /* 0x8000002000077882 */ /* 0x000fe20000000000 */
[----:B------:R-:W-:Y:S01]  /*24e0*/  UMOV UR44, UR4 ;  /* 0x00000004002c7c82 */ /* 0x000fe20008000000 */
[----:B------:R-:W-:Y:S01]  /*24f0*/  UMOV UR45, UR5 ;  /* 0x00000005002d7c82 */ /* 0x000fe20008000000 */
[----:B------:R-:W-:Y:S02]  /*2500*/  WARPGROUP.DEPBAR.LE gsb0, 0x0 ;  /* 0x00008000000079c5 */ /* 0x000fe40000010000 */
[----:B------:R-:W-:Y:S01]  /*2510*/  IMAD.MOV.U32 R146, RZ, RZ, R97 ;  /* 0x000000ffff927224 */ /* 0x000fe200078e0061 */
[----:B------:R-:W-:Y:S01]  /*2520*/  MOV R235, R99 ;  /* 0x0000006300eb7202 */ /* 0x000fe20000000f00 */
[----:B------:R-:W-:-:S02]  /*2530*/  IMAD.MOV.U32 R145, RZ, RZ, R98 ;  /* 0x000000ffff917224 */ /* 0x000fc400078e0062 */
[----:B------:R-:W-:Y:S02]  /*2540*/  IMAD.MOV.U32 R144, RZ, RZ, R96 ;  /* 0x000000ffff907224 */ /* 0x000fe400078e0060 */
[----:B------:R-:W-:Y:S02]  /*2550*/  IMAD.MOV.U32 R234, RZ, RZ, R100 ;  /* 0x000000ffffea7224 */ /* 0x000fe400078e0064 */
[----:B------:R-:W-:Y:S02]  /*2560*/  IMAD.MOV.U32 R233, RZ, RZ, R101 ;  /* 0x000000ffffe97224 */ /* 0x000fe400078e0065 */
[----:B------:R-:W-:Y:S02]  /*2570*/  IMAD.MOV.U32 R232, RZ, RZ, R102 ;  /* 0x000000ffffe87224 */ /* 0x000fe400078e0066 */
[----:B------:R-:W-:Y:S02]  /*2580*/  IMAD.MOV.U32 R23, RZ, RZ, R103 ;  /* 0x000000ffff177224 */ /* 0x000fe400078e0067 */
[----:B------:R-:W-:-:S06]  /*2590*/  WARPGROUP.ARRIVE ;  /* 0x00000000000079c5 */ /* 0x000fcc0000000000 */
[----:B------:R-:W-:Y:S01]  /*25a0*/  HGMMA.64x16x16.F32 R96, gdesc[UR40], RZ, !UPT, gsb0 ;  /* 0x00200000286079f0 */ /* 0x000fe2000c0008ff */
[----:B------:R-:W-:Y:S01]  /*25b0*/  UMOV UR42, UR50 ;  /* 0x00000032002a7c82 */ /* 0x000fe20008000000 */
[----:B------:R-:W-:Y:S01]  /*25c0*/  UMOV UR43, UR51 ;  /* 0x00000033002b7c82 */ /* 0x000fe20008000000 */
[----:B------:R-:W-:Y:S02]  /*25d0*/  WARPGROUP.DEPBAR.LE gsb0, 0x0 ;  /* 0x00008000000079c5 */ /* 0x000fe40000010000 */
[----:B------:R-:W-:Y:S01]  /*25e0*/  WARPGROUP.ARRIVE ;  /* 0x00000000000079c5 */ /* 0x000fe20000000000 */
[----:B------:R-:W-:Y:S01]  /*25f0*/  MOV R127, R97 ;  /* 0x00000061007f7202 */ /* 0x000fe20000000f00 */
[----:B------:R-:W-:Y:S01]  /*2600*/  IMAD.MOV.U32 R126, RZ, RZ, R98 ;  /* 0x000000ffff7e7224 */ /* 0x000fe200078e0062 */
[----:B------:R-:W-:Y:S01]  /*2610*/  MOV R122, R102 ;  /* 0x00000066007a7202 */ /* 0x000fe20000000f00 */
[----:B------:R-:W-:Y:S02]  /*2620*/  IMAD.MOV.U32 R125, RZ, RZ, R99 ;  /* 0x000000ffff7d7224 */ /* 0x000fe400078e0063 */
[----:B------:R-:W-:Y:S01]  /*2630*/  HGMMA.64x16x16.F32 R168, gdesc[UR40], RZ, !UPT, gsb0 ;  /* 0x0020000028a879f0 */ /* 0x000fe2000c0008ff */
[----:B------:R-:W-:Y:S01]  /*2640*/  IMAD.MOV.U32 R124, RZ, RZ, R100 ;  /* 0x000000ffff7c7224 */ /* 0x000fe200078e0064 */
[----:B------:R-:W-:Y:S01]  /*2650*/  UMOV UR40, UR4 ;  /* 0x0000000400287c82 */ /* 0x000fe20008000000 */
[----:B------:R-:W-:Y:S01]  /*2660*/  IMAD.MOV.U32 R123, RZ, RZ, R101 ;  /* 0x000000ffff7b7224 */ /* 0x000fe200078e0065 */
[----:B------:R-:W-:Y:S01]  /*2670*/  UMOV UR41, UR5 ;  /* 0x0000000500297c82 */ /* 0x000fe20008000000 */
[----:B------:R-:W-:-:S02]  /*2680*/  IMAD.MOV.U32 R121, RZ, RZ, R103 ;  /* 0x000000ffff797224 */ /* 0x000fc400078e0067 */
[----:B------:R-:W-:Y:S01]  /*2690*/  IMAD.MOV.U32 R120, RZ, RZ, R96 ;  /* 0x000000ffff787224 */ /* 0x000fe200078e0060 */
        /* <DEDUP_REMOVED lines=8> */
[----:B------:R-:W-:Y:S01]  /*2720*/  IMAD.MOV.U32 R99, RZ, RZ, R173 ;  /* 0x000000ffff637224 */ /* 0x000fe200078e00ad */
[----:B------:R-:W-:Y:S01]  /*2730*/  UMOV UR43, 0x80000020 ;  /* 0x80000020002b7882 */ /* 0x000fe20000000000 */
[----:B------:R-:W-:Y:S01]  /*2740*/  IMAD.MOV.U32 R98, RZ, RZ, R174 ;  /* 0x000000ffff627224 */ /* 0x000fe200078e00ae */
[----:B------:R-:W-:Y:S01]  /*2750*/  UMOV UR51, 0x80000020 ;  /* 0x8000002000337882 */ /* 0x000fe20000000000 */
[----:B------:R-:W-:Y:S01]  /*2760*/  IMAD.MOV.U32 R97, RZ, RZ, R175 ;  /* 0x000000ffff617224 */ /* 0x000fe200078e00af */
[----:B------:R-:W-:Y:S01]  /*2770*/  UMOV UR56, UR4 ;  /* 0x0000000400387c82 */ /* 0x000fe20008000000 */
[----:B------:R-:W-:Y:S01]  /*2780*/  UMOV UR57, UR5 ;  /* 0x0000000500397c82 */ /* 0x000fe20008000000 */
[----:B------:R-:W-:-:S02]  /*2790*/  WARPGROUP.DEPBAR.LE gsb0, 0x0 ;  /* 0x00008000000079c5 */ /* 0x000fc40000010000 */
[----:B------:R-:W-:Y:S01]  /*27a0*/  WARPGROUP.ARRIVE ;  /* 0x00000000000079c5 */ /* 0x000fe20000000000 */
[----:B------:R0:W-:Y:S04]  /*27b0*/  STL.64 [R1+0x158], R222 ;  /* 0x000158de01007387 */ /* 0x0001e80000100a00 */
[----:B------:R1:W-:Y:S01]  /*27c0*/  STL.64 [R1+0x150], R220 ;  /* 0x000150dc01007387 */ /* 0x0003e20000100a00 */
[----:B------:R-:W-:Y:S01]  /*27d0*/  HGMMA.64x16x16.F32 R192, gdesc[UR52], RZ, !UPT, gsb0 ;  /* 0x0020000034c079f0 */ /* 0x000fe2000c0008ff */
[----:B------:R-:W-:Y:S01]  /*27e0*/  UMOV UR52, UR4 ;  /* 0x0000000400347c82 */ /* 0x000fe20008000000 */
[----:B------:R-:W-:Y:S01]  /*27f0*/  UMOV UR53, UR5 ;  /* 0x0000000500357c82 */ /* 0x000fe20008000000 */
[----:B------:R2:W-:Y:S04]  /*2800*/  STL.64 [R1+0x148], R218 ;  /* 0x000148da01007387 */ /* 0x0005e80000100a00 */
[----:B------:R3:W-:Y:S01]  /*2810*/  STL.64 [R1+0x140], R216 ;  /* 0x000140d801007387 */ /* 0x0007e20000100a00 */
[----:B0-----:R-:W-:-:S02]  /*2820*/  IMAD.MOV.U32 R222, RZ, RZ, R98 ;  /* 0x000000ffffde7224 */ /* 0x001fc400078e0062 */
[----:B------:R-:W-:Y:S01]  /*2830*/  IMAD.MOV.U32 R223, RZ, RZ, R97 ;  /* 0x000000ffffdf7224 */ /* 0x000fe200078e0061 */
[----:B-1----:R-:W-:Y:S01]  /*2840*/  MOV R220, R100 ;  /* 0x0000006400dc7202 */ /* 0x002fe20000000f00 */
[----:B------:R-:W-:Y:S02]  /*2850*/  IMAD.MOV.U32 R221, RZ, RZ, R99 ;  /* 0x000000ffffdd7224 */ /* 0x000fe400078e0063 */
[----:B--2---:R-:W-:Y:S02]  /*2860*/  IMAD.MOV.U32 R218, RZ, RZ, R102 ;  /* 0x000000ffffda7224 */ /* 0x004fe400078e0066 */
[----:B------:R-:W-:Y:S02]  /*2870*/  IMAD.MOV.U32 R219, RZ, RZ, R101 ;  /* 0x000000ffffdb7224 */ /* 0x000fe400078e0065 */
[----:B---3--:R-:W-:Y:S02]  /*2880*/  IMAD.MOV.U32 R217, RZ, RZ, R103 ;  /* 0x000000ffffd97224 */ /* 0x008fe400078e0067 */
[----:B------:R-:W-:Y:S01]  /*2890*/  IMAD.MOV.U32 R216, RZ, RZ, R96 ;  /* 0x000000ffffd87224 */ /* 0x000fe200078e0060 */
[----:B------:R-:W-:-:S02]  /*28a0*/  WARPGROUP.DEPBAR.LE gsb0, 0x0 ;  /* 0x00008000000079c5 */ /* 0x000fc40000010000 */
[----:B------:R-:W-:Y:S01]  /*28b0*/  WARPGROUP.ARRIVE ;  /* 0x00000000000079c5 */ /* 0x000fe20000000000 */
[----:B------:R0:W-:Y:S04]  /*28c0*/  STL.64 [R1+0x178], R198 ;  /* 0x000178c601007387 */ /* 0x0001e80000100a00 */
[----:B------:R1:W-:Y:S01]  /*28d0*/  STL.64 [R1+0x170], R196 ;  /* 0x000170c401007387 */ /* 0x0003e20000100a00 */
[----:B------:R-:W-:Y:S01]  /*28e0*/  HGMMA.64x16x16.F32 R168, gdesc[UR12], RZ, !UPT, gsb0 ;  /* 0x002000000ca879f0 */ /* 0x000fe2000c0008ff */
[----:B------:R-:W-:Y:S01]  /*28f0*/  UMOV UR55, 0x80000020 ;  /* 0x8000002000377882 */ /* 0x000fe20000000000 */
[----:B------:R-:W-:Y:S01]  /*2900*/  UMOV UR59, 0x80000020 ;  /* 0x80000020003b7882 */ /* 0x000fe20000000000 */
[----:B------:R2:W-:Y:S01]  /*2910*/  STL.64 [R1+0x168], R194 ;  /* 0x000168c201007387 */ /* 0x0005e20000100a00 */
[----:B------:R-:W-:Y:S01]  /*2920*/  UMOV UR12, UR4 ;  /* 0x00000004000c7c82 */ /* 0x000fe20008000000 */
[----:B------:R-:W-:-:S02]  /*2930*/  UMOV UR13, UR5 ;  /* 0x00000005000d7c82 */ /* 0x000fc40008000000 */
[----:B------:R3:W-:Y:S01]  /*2940*/  STL.64 [R1+0x160], R192 ;  /* 0x000160c001007387 */ /* 0x0007e20000100a00 */
[----:B0-----:R-:W-:Y:S01]  /*2950*/  IMAD.MOV.U32 R198, RZ, RZ, R122 ;  /* 0x000000ffffc67224 */ /* 0x001fe200078e007a */
[----:B------:R-:W-:Y:S01]  /*2960*/  MOV R199, R121 ;  /* 0x0000007900c77202 */ /* 0x000fe20000000f00 */
[----:B-1----:R-:W-:Y:S02]  /*2970*/  IMAD.MOV.U32 R196, RZ, RZ, R124 ;  /* 0x000000ffffc47224 */ /* 0x002fe400078e007c */
[----:B------:R-:W-:Y:S01]  /*2980*/  IMAD.MOV.U32 R197, RZ, RZ, R123 ;  /* 0x000000ffffc57224 */ /* 0x000fe200078e007b */
[----:B--2---:R-:W-:Y:S01]  /*2990*/  MOV R194, R126 ;  /* 0x0000007e00c27202 */ /* 0x004fe20000000f00 */
[----:B------:R-:W-:Y:S02]  /*29a0*/  IMAD.MOV.U32 R195, RZ, RZ, R125 ;  /* 0x000000ffffc37224 */ /* 0x000fe400078e007d */
[----:B---3--:R-:W-:Y:S02]  /*29b0*/  IMAD.MOV.U32 R193, RZ, RZ, R127 ;  /* 0x000000ffffc17224 */ /* 0x008fe400078e007f */
[----:B------:R-:W-:Y:S01]  /*29c0*/  IMAD.MOV.U32 R192, RZ, RZ, R120 ;  /* 0x000000ffffc07224 */ /* 0x000fe200078e0078 */
[----:B------:R-:W-:-:S02]  /*29d0*/  WARPGROUP.DEPBAR.LE gsb0, 0x0 ;  /* 0x00008000000079c5 */ /* 0x000fc40000010000 */
[----:B------:R0:W-:Y:S04]  /*29e0*/  STL.64 [R1+0x198], R174 ;  /* 0x000198ae01007387 */ /* 0x0001e80000100a00 */
[----:B------:R1:W-:Y:S04]  /*29f0*/  STL.64 [R1+0x190], R172 ;  /* 0x000190ac01007387 */ /* 0x0003e80000100a00 */
[----:B------:R-:W-:Y:S01]  /*2a00*/  STL.64 [R1+0x188], R170 ;  /* 0x000188aa01007387 */ /* 0x000fe20000100a00 */
[----:B0-----:R-:W-:-:S03]  /*2a10*/  IMAD.MOV.U32 R174, RZ, RZ, R146 ;  /* 0x000000ffffae7224 */ /* 0x001fc600078e0092 */
[----:B------:R0:W-:Y:S01]  /*2a20*/  STL.64 [R1+0x180], R168 ;  /* 0x000180a801007387 */ /* 0x0001e20000100a00 */
[----:B------:R-:W-:Y:S02]  /*2a30*/  IMAD.MOV.U32 R175, RZ, RZ, R145 ;  /* 0x000000ffffaf7224 */ /* 0x000fe400078e0091 */
[----:B-1----:R-:W-:Y:S02]  /*2a40*/  IMAD.MOV.U32 R173, RZ, RZ, R144 ;  /* 0x000000ffffad7224 */ /* 0x002fe400078e0090 */
[----:B------:R-:W-:-:S06]  /*2a50*/  WARPGROUP.ARRIVE ;  /* 0x00000000000079c5 */ /* 0x000fcc0000000000 */
[----:B------:R-:W-:Y:S01]  /*2a60*/  HGMMA.64x16x16.F32 R144, gdesc[UR36], RZ, !UPT, gsb0 ;  /* 0x00200000249079f0 */ /* 0x000fe2000c0008ff */
[----:B------:R-:W-:Y:S01]  /*2a70*/  R2UR UR38, R4 ;  /* 0x00000000042672ca */ /* 0x000fe200000e0000 */
[----:B------:R-:W-:Y:S01]  /*2a80*/  UMOV UR15, 0x80000020 ;  /* 0x80000020000f7882 */ /* 0x000fe20000000000 */
[----:B0-----:R-:W-:Y:S01]  /*2a90*/  IMAD.MOV.U32 R168, RZ, RZ, R173 ;  /* 0x000000ffffa87224 */ /* 0x001fe200078e00ad */
[----:B------:R-:W-:Y:S01]  /*2aa0*/  MOV R169, R174 ;  /* 0x000000ae00a97202 */ /* 0x000fe20000000f00 */
[----:B------:R-:W-:Y:S01]  /*2ab0*/  IMAD.MOV.U32 R170, RZ, RZ, R175 ;  /* 0x000000ffffaa7224 */ /* 0x000fe200078e00af */
[----:B------:R-:W-:Y:S01]  /*2ac0*/  R2UR UR39, R6 ;  /* 0x00000000062772ca */ /* 0x000fe200000e0000 */
[----:B------:R-:W-:Y:S01]  /*2ad0*/  IMAD.MOV.U32 R171, RZ, RZ, R235 ;  /* 0x000000ffffab7224 */ /* 0x000fe200078e00eb */
[----:B------:R-:W-:Y:S01]  /*2ae0*/  R2UR UR37, R3 ;  /* 0x00000000032572ca */ /* 0x000fe200000e0000 */
[----:B------:R-:W-:Y:S01]  /*2af0*/  IMAD.MOV.U32 R172, RZ, RZ, R234 ;  /* 0x000000ffffac7224 */ /* 0x000fe200078e00ea */
[----:B------:R-:W-:-:S04]  /*2b00*/  R2UR UR36, R0 ;  /* 0x00000000002472ca */ /* 0x000fc800000e0000 */
[----:B------:R-:W-:Y:S02]  /*2b10*/  UIADD3 UR14, UR38, 0x2, URZ ;  /* 0x00000002260e7890 */ /* 0x000fe4000fffe03f */
[----:B------:R-:W-:Y:S02]  /*2b20*/  UIADD3 UR18, UR38, 0x42, URZ ;  /* 0x0000004226127890 */ /* 0x000fe4000fffe03f */
[----:B------:R-:W-:-:S03]  /*2b30*/  UIADD3 UR22, UR38, 0x82, URZ ;  /* 0x0000008226167890 */ /* 0x000fc6000fffe03f */
[----:B------:R-:W-:Y:S01]  /*2b40*/  UMOV UR6, UR14 ;  /* 0x0000000e00067c82 */ /* 0x000fe20008000000 */
[----:B------:R-:W-:Y:S02]  /*2b50*/  WARPGROUP.DEPBAR.LE gsb0, 0x0 ;  /* 0x00008000000079c5 */ /* 0x000fe40000010000 */
[----:B------:R-:W-:Y:S01]  /*2b60*/  WARPGROUP.ARRIVE ;  /* 0x00000000000079c5 */ /* 0x000fe20000000000 */
[----:B------:R0:W-:Y:S04]  /*2b70*/  STL.64 [R1+0x1b8], R150 ;  /* 0x0001b89601007387 */ /* 0x0001e80000100a00 */
[----:B------:R1:W-:Y:S01]  /*2b80*/  STL.64 [R1+0x1b0], R148 ;  /* 0x0001b09401007387 */ /* 0x0003e20000100a00 */
[----:B------:R-:W-:Y:S01]  /*2b90*/  HGMMA.64x16x16.F32 R120, gdesc[UR24], RZ, !UPT, gsb0 ;  /* 0x00200000187879f0 */ /* 0x000fe2000c0008ff */
[----:B------:R-:W-:-:S02]  /*2ba0*/  R2UR UR27, R10 ;  /* 0x000000000a1b72ca */ /* 0x000fc400000e0000 */
[----:B------:R-:W-:Y:S01]  /*2bb0*/  R2UR UR26, R9 ;  /* 0x00000000091a72ca */ /* 0x000fe200000e0000 */
[----:B------:R2:W-:Y:S01]  /*2bc0*/  STL.64 [R1+0x1a8], R146 ;  /* 0x0001a89201007387 */ /* 0x0005e20000100a00 */
[----:B------:R-:W-:Y:S02]  /*2bd0*/  R2UR UR25, R8 ;  /* 0x00000000081972ca */ /* 0x000fe400000e0000 */
[----:B------:R-:W-:Y:S01]  /*2be0*/  R2UR UR24, R7 ;  /* 0x00000000071872ca */ /* 0x000fe200000e0000 */
[----:B------:R3:W-:Y:S01]  /*2bf0*/  STL.64 [R1+0x1a0], R144 ;  /* 0x0001a09001007387 */ /* 0x0007e20000100a00 */
[----:B0-----:R-:W-:Y:S01]  /*2c00*/  IMAD.MOV.U32 R150, RZ, RZ, R25 ;  /* 0x000000ffff967224 */ /* 0x001fe200078e0019 */
[----:B-1----:R-:W-:Y:S01]  /*2c10*/  MOV R148, R27 ;  /* 0x0000001b00947202 */ /* 0x002fe20000000f00 */
[----:B------:R-:W-:Y:S02]  /*2c20*/  IMAD.MOV.U32 R149, RZ, RZ, R26 ;  /* 0x000000ffff957224 */ /* 0x000fe400078e001a */
[----:B------:R-:W-:-:S02]  /*2c30*/  IMAD.MOV.U32 R151, RZ, RZ, R24 ;  /* 0x000000ffff977224 */ /* 0x000fc400078e0018 */
[----:B--2---:R-:W-:Y:S02]  /*2c40*/  IMAD.MOV.U32 R146, RZ, RZ, R29 ;  /* 0x000000ffff927224 */ /* 0x004fe400078e001d */
[----:B------:R-:W-:Y:S02]  /*2c50*/  IMAD.MOV.U32 R147, RZ, RZ, R28 ;  /* 0x000000ffff937224 */ /* 0x000fe400078e001c */
[----:B---3--:R-:W-:Y:S02]  /*2c60*/  IMAD.MOV.U32 R144, RZ, RZ, R31 ;  /* 0x000000ffff907224 */ /* 0x008fe400078e001f */
[----:B------:R-:W-:Y:S01]  /*2c70*/  IMAD.MOV.U32 R145, RZ, RZ, R30 ;  /* 0x000000ffff917224 */ /* 0x000fe200078e001e */
        /* <DEDUP_REMOVED lines=12> */
[----:B------:R-:W-:Y:S02]  /*2d40*/  UIADD3 UR42, UR38, 0xc2, URZ ;  /* 0x000000c2262a7890 */ /* 0x000fe4000fffe03f */
[----:B------:R-:W-:Y:S01]  /*2d50*/  UIADD3 UR46, UR38, 0x102, URZ ;  /* 0x00000102262e7890 */ /* 0x000fe2000fffe03f */
[----:B------:R-:W-:Y:S01]  /*2d60*/  UMOV UR35, UR47 ;  /* 0x0000002f00237c82 */ /* 0x000fe20008000000 */
[----:B------:R-:W-:Y:S02]  /*2d70*/  WARPGROUP.DEPBAR.LE gsb0, 0x0 ;  /* 0x00008000000079c5 */ /* 0x000fe40000010000 */
[----:B------:R-:W-:-:S06]  /*2d80*/  WARPGROUP.ARRIVE ;  /* 0x00000000000079c5 */ /* 0x000fcc0000000000 */
[----:B------:R-:W-:Y:S03]  /*2d90*/  HGMMA.64x16x16.F32 R184, gdesc[UR4], R184, gsb0 ;  /* 0x0020000004b879f0 */ /* 0x000fe600080008b8 */
[----:B------:R-:W-:Y:S02]  /*2da0*/  WARPGROUP.DEPBAR.LE gsb0, 0x0 ;  /* 0x00008000000079c5 */ /* 0x000fe40000010000 */
[----:B------:R-:W-:Y:S01]  /*2db0*/  WARPGROUP.ARRIVE ;  /* 0x00000000000079c5 */ /* 0x000fe20000000000 */
[----:B------:R-:W-:Y:S04]  /*2dc0*/  STL.64 [R1+0xc0], R184 ;  /* 0x0000c0b801007387 */ /* 0x000fe80000100a00 */
[----:B------:R-:W-:Y:S01]  /*2dd0*/  STL.64 [R1+0xc8], R186 ;  /* 0x0000c8ba01007387 */ /* 0x000fe20000100a00 */
[----:B------:R-:W-:Y:S03]  /*2de0*/  HGMMA.64x16x16.F32 R208, gdesc[UR16], R208, gsb0 ;  /* 0x0020000010d079f0 */ /* 0x000fe600080008d0 */
[----:B------:R-:W-:Y:S04]  /*2df0*/  STL.64 [R1+0xd0], R188 ;  /* 0x0000d0bc01007387 */ /* 0x000fe80000100a00 */
[----:B------:R0:W-:Y:S04]  /*2e00*/  STL.64 [R1+0xd8], R190 ;  /* 0x0000d8be01007387 */ /* 0x0001e80000100a00 */
[----:B0-----:R-:W2:Y:S04]  /*2e10*/  LDL.LU.64 R190, [R1+0x1f8] ;  /* 0x0001f80001be7983 */ /* 0x001ea80000300a00 */
[----:B------:R-:W2:Y:S04]  /*2e20*/  LDL.LU.64 R188, [R1+0x1f0] ;  /* 0x0001f00001bc7983 */ /* 0x000ea80000300a00 */
[----:B------:R-:W2:Y:S04]  /*2e30*/  LDL.LU.64 R186, [R1+0x1e8] ;  /* 0x0001e80001ba7983 */ /* 0x000ea80000300a00 */
[----:B------:R-:W2:Y:S01]  /*2e40*/  LDL.LU.64 R184, [R1+0x1e0] ;  /* 0x0001e00001b87983 */ /* 0x000ea20000300a00 */
[----:B------:R-:W-:-:S03]  /*2e50*/  WARPGROUP.DEPBAR.LE gsb0, 0x0 ;  /* 0x00008000000079c5 */ /* 0x000fc60000010000 */
[----:B------:R-:W-:Y:S04]  /*2e60*/  STL.64 [R1+0x60], R208 ;  /* 0x000060d001007387 */ /* 0x000fe80000100a00 */
[----:B------:R-:W-:Y:S04]  /*2e70*/  STL.64 [R1+0x68], R210 ;  /* 0x000068d201007387 */ /* 0x000fe80000100a00 */
[----:B------:R-:W-:Y:S04]  /*2e80*/  STL.64 [R1+0x70], R212 ;  /* 0x000070d401007387 */ /* 0x000fe80000100a00 */
[----:B------:R0:W-:Y:S04]  /*2e90*/  STL.64 [R1+0x78], R214 ;  /* 0x000078d601007387 */ /* 0x0001e80000100a00 */
[----:B0-----:R-:W3:Y:S04]  /*2ea0*/  LDL.LU.64 R214, [R1+0x1d8] ;  /* 0x0001d80001d67983 */ /* 0x001ee80000300a00 */
[----:B------:R-:W3:Y:S04]  /*2eb0*/  LDL.LU.64 R212, [R1+0x1d0] ;  /* 0x0001d00001d47983 */ /* 0x000ee80000300a00 */
[----:B------:R-:W3:Y:S04]  /*2ec0*/  LDL.LU.64 R210, [R1+0x1c8] ;  /* 0x0001c80001d27983 */ /* 0x000ee80000300a00 */
[----:B------:R-:W3:Y:S01]  /*2ed0*/  LDL.LU.64 R208, [R1+0x1c0] ;  /* 0x0001c00001d07983 */ /* 0x000ee20000300a00 */
[----:B------:R-:W-:Y:S01]  /*2ee0*/  WARPGROUP.ARRIVE ;  /* 0x00000000000079c5 */ /* 0x000fe20000000000 */
[----:B------:R-:W-:Y:S01]  /*2ef0*/  UMOV UR47, 0x80000020 ;  /* 0x80000020002f7882 */ /* 0x000fe20000000000 */
[----:B------:R-:W-:Y:S01]  /*2f00*/  UIADD3 UR50, UR38, 0x142, URZ ;  /* 0x0000014226327890 */ /* 0x000fe2000fffe03f */
[----:B------:R-:W-:Y:S01]  /*2f10*/  IMAD.MOV.U32 R173, RZ, RZ, R233 ;  /* 0x000000ffffad7224 */ /* 0x000fe200078e00e9 */
[----:B------:R-:W-:Y:S01]  /*2f20*/  UIADD3 UR54, UR38, 0x182, URZ ;  /* 0x0000018226367890 */ /* 0x000fe2000fffe03f */
[----:B------:R-:W-:Y:S01]  /*2f30*/  MOV R174, R232 ;  /* 0x000000e800ae7202 */ /* 0x000fe20000000f00 */
[----:B------:R-:W-:Y:S01]  /*2f40*/  HGMMA.64x16x16.F32 R144, gdesc[UR20], R144, gsb0 ;  /* 0x00200000149079f0 */ /* 0x000fe20008000890 */
[----:B------:R-:W-:Y:S01]  /*2f50*/  UIADD3 UR58, UR38, 0x1c2, URZ ;  /* 0x000001c2263a7890 */ /* 0x000fe2000fffe03f */
[----:B------:R-:W-:Y:S01]  /*2f60*/  IMAD.MOV.U32 R175, RZ, RZ, R23 ;  /* 0x000000ffffaf7224 */ /* 0x000fe200078e0017 */
[----:B------:R-:W-:-:S02]  /*2f70*/  UIADD3 UR14, UR38, 0x202, URZ ;  /* 0x00000202260e7890 */ /* 0x000fc4000fffe03f */
[----:B------:R-:W-:Y:S01]  /*2f80*/  UIADD3 UR10, UR38, 0x242, URZ ;  /* 0x00000242260a7890 */ /* 0x000fe2000fffe03f */
[----:B------:R-:W-:Y:S01]  /*2f90*/  UMOV UR8, UR4 ;  /* 0x0000000400087c82 */ /* 0x000fe20008000000 */
[----:B------:R-:W-:Y:S01]  /*2fa0*/  UMOV UR9, UR5 ;  /* 0x0000000500097c82 */ /* 0x000fe20008000000 */
[----:B------:R-:W-:Y:S01]  /*2fb0*/  UMOV UR11, 0x80000020 ;  /* 0x80000020000b7882 */ /* 0x000fe20000000000 */
[----:B------:R-:W-:Y:S01]  /*2fc0*/  UIADD3 UR26, UR38, 0x282, URZ ;  /* 0x00000282261a7890 */ /* 0x000fe2000fffe03f */
[----:B------:R-:W-:Y:S01]  /*2fd0*/  UMOV UR24, UR4 ;  /* 0x0000000400187c82 */ /* 0x000fe20008000000 */
[----:B------:R-:W-:Y:S01]  /*2fe0*/  UMOV UR25, UR5 ;  /* 0x0000000500197c82 */ /* 0x000fe20008000000 */
[----:B------:R-:W-:Y:S01]  /*2ff0*/  UMOV UR27, 0x80000020 ;  /* 0x80000020001b7882 */ /* 0x000fe20000000000 */
[----:B------:R-:W-:Y:S01]  /*3000*/  UMOV UR30, UR58 ;  /* 0x0000003a001e7c82 */ /* 0x000fe20008000000 */
[----:B------:R-:W-:Y:S01]  /*3010*/  UMOV UR31, UR59 ;  /* 0x0000003b001f7c82 */ /* 0x000fe20008000000 */
[----:B------:R-:W-:-:S02]  /*3020*/  WARPGROUP.DEPBAR.LE gsb0, 0x0 ;  /* 0x00008000000079c5 */ /* 0x000fc40000010000 */
[----:B------:R0:W-:Y:S04]  /*3030*/  STL.64 [R1], R144 ;  /* 0x0000009001007387 */ /* 0x0001e80000100a00 */
[----:B------:R1:W-:Y:S04]  /*3040*/  STL.64 [R1+0x8], R146 ;  /* 0x0000089201007387 */ /* 0x0003e80000100a00 */
[----:B------:R4:W-:Y:S04]  /*3050*/  STL.64 [R1+0x10], R148 ;  /* 0x0000109401007387 */ /* 0x0009e80000100a00 */
[----:B------:R4:W-:Y:S01]  /*3060*/  STL.64 [R1+0x18], R150 ;  /* 0x0000189601007387 */ /* 0x0009e20000100a00 */
[----:B0-----:R-:W-:-:S02]  /*3070*/  IMAD.MOV.U32 R144, RZ, RZ, R22 ;  /* 0x000000ffff907224 */ /* 0x001fc400078e0016 */
[----:B------:R-:W-:Y:S01]  /*3080*/  IMAD.MOV.U32 R145, RZ, RZ, R21 ;  /* 0x000000ffff917224 */ /* 0x000fe200078e0015 */
[----:B-1----:R-:W-:Y:S01]  /*3090*/  MOV R147, R19 ;  /* 0x0000001300937202 */ /* 0x002fe20000000f00 */
[----:B------:R-:W-:Y:S02]  /*30a0*/  IMAD.MOV.U32 R146, RZ, RZ, R20 ;  /* 0x000000ffff927224 */ /* 0x000fe400078e0014 */
[----:B----4-:R-:W-:Y:S02]  /*30b0*/  IMAD.MOV.U32 R148, RZ, RZ, R15 ;  /* 0x000000ffff947224 */ /* 0x010fe400078e000f */
[----:B------:R-:W-:Y:S02]  /*30c0*/  IMAD.MOV.U32 R149, RZ, RZ, R14 ;  /* 0x000000ffff957224 */ /* 0x000fe400078e000e */
[----:B------:R-:W-:Y:S02]  /*30d0*/  IMAD.MOV.U32 R150, RZ, RZ, R13 ;  /* 0x000000ffff967224 */ /* 0x000fe400078e000d */
[----:B------:R-:W-:Y:S01]  /*30e0*/  IMAD.MOV.U32 R151, RZ, RZ, R12 ;  /* 0x000000ffff977224 */ /* 0x000fe200078e000c */
[----:B---3--:R-:W-:-:S06]  /*30f0*/  WARPGROUP.ARRIVE ;  /* 0x00000000000079c5 */ /* 0x008fcc0000000000 */
[----:B------:R-:W-:Y:S03]  /*3100*/  HGMMA.64x16x16.F32 R208, gdesc[UR40], R208, gsb0 ;  /* 0x0020000028d079f0 */ /* 0x000fe600080008d0 */
[----:B------:R-:W-:Y:S02]  /*3110*/  WARPGROUP.DEPBAR.LE gsb0, 0x0 ;  /* 0x00008000000079c5 */ /* 0x000fe40000010000 */
[----:B--2---:R-:W-:-:S06]  /*3120*/  WARPGROUP.ARRIVE ;  /* 0x00000000000079c5 */ /* 0x004fcc0000000000 */
[----:B------:R-:W-:Y:S03]  /*3130*/  HGMMA.64x16x16.F32 R184, gdesc[UR44], R184, gsb0 ;  /* 0x002000002cb879f0 */ /* 0x000fe600080008b8 */
[----:B------:R-:W-:Y:S02]  /*3140*/  WARPGROUP.DEPBAR.LE gsb0, 0x0 ;  /* 0x00008000000079c5 */ /* 0x000fe40000010000 */
[----:B------:R-:W-:-:S06]  /*3150*/  WARPGROUP.ARRIVE ;  /* 0x00000000000079c5 */ /* 0x000fcc0000000000 */
        /* <DEDUP_REMOVED lines=9> */
[----:B------:R-:W-:Y:S01]  /*31f0*/  HGMMA.64x16x16.F32 R88, gdesc[UR12], R88, gsb0 ;  /* 0x002000000c5879f0 */ /* 0x000fe20008000858 */
[----:B------:R-:W-:Y:S02]  /*3200*/  UIADD3 UR12, UR35, 0x202, URZ ;  /* 0x00000202230c7890 */ /* 0x000fe4000fffe03f */
[----:B------:R-:W-:Y:S02]  /*3210*/  WARPGROUP.DEPBAR.LE gsb0, 0x0 ;  /* 0x00008000000079c5 */ /* 0x000fe40000010000 */
[----:B------:R-:W-:-:S06]  /*3220*/  WARPGROUP.ARRIVE ;  /* 0x00000000000079c5 */ /* 0x000fcc0000000000 */
[----:B------:R-:W-:Y:S03]  /*3230*/  HGMMA.64x16x16.F32 R64, gdesc[UR8], R64, gsb0 ;  /* 0x00200000084079f0 */ /* 0x000fe60008000840 */
[----:B------:R-:W-:Y:S02]  /*3240*/  WARPGROUP.DEPBAR.LE gsb0, 0x0 ;  /* 0x00008000000079c5 */ /* 0x000fe40000010000 */
[----:B------:R-:W-:-:S06]  /*3250*/  WARPGROUP.ARRIVE ;  /* 0x00000000000079c5 */ /* 0x000fcc0000000000 */
[----:B------:R-:W-:Y:S01]  /*3260*/  HGMMA.64x16x16.F32 R40, gdesc[UR24], R40, gsb0 ;  /* 0x00200000182879f0 */ /* 0x000fe20008000828 */
        /* <DEDUP_REMOVED lines=14> */
[----:B------:R-:W-:Y:S03]  /*3350*/  HGMMA.64x16x16.F32 R32, gdesc[UR24], R32, gsb0 ;  /* 0x00200000182079f0 */ /* 0x000fe60008000820 */
[----:B------:R-:W-:Y:S02]  /*3360*/  WARPGROUP.DEPBAR.LE gsb0, 0x0 ;  /* 0x00008000000079c5 */ /* 0x000fe40000010000 */
[----:B------:R-:W-:-:S06]  /*3370*/  WARPGROUP.ARRIVE ;  /* 0x00000000000079c5 */ /* 0x000fcc0000000000 */
[----:B------:R-:W-:Y:S01]  /*3380*/  HGMMA.64x16x16.F32 R56, gdesc[UR8], R56, gsb0 ;  /* 0x00200000083879f0 */ /* 0x000fe20008000838 */
[----:B------:R-:W-:Y:S01]  /*3390*/  UMOV UR4, UR24 ;  /* 0x0000001800047c82 */ /* 0x000fe20008000000 */
[----:B------:R-:W-:Y:S01]  /*33a0*/  UMOV UR5, UR25 ;  /* 0x0000001900057c82 */ /* 0x000fe20008000000 */
[----:B------:R-:W-:Y:S01]  /*33b0*/  UIADD3 UR8, UR35, 0x402, URZ ;  /* 0x0000040223087890 */ /* 0x000fe2000fffe03f */
[----:B------:R-:W-:Y:S02]  /*33c0*/  WARPGROUP.DEPBAR.LE gsb0, 0x0 ;  /* 0x00008000000079c5 */ /* 0x000fe40000010000 */
[----:B------:R-:W-:-:S06]  /*33d0*/  WARPGROUP.ARRIVE ;  /* 0x00000000000079c5 */ /* 0x000fcc0000000000 */
[----:B------:R-:W-:Y:S03]  /*33e0*/  HGMMA.64x16x16.F32 R80, gdesc[UR12], R80, gsb0 ;  /* 0x002000000c5079f0 */ /* 0x000fe60008000850 */
[----:B------:R-:W-:Y:S02]  /*33f0*/  WARPGROUP.DEPBAR.LE gsb0, 0x0 ;  /* 0x00008000000079c5 */ /* 0x000fe40000010000 */
[----:B------:R-:W-:-:S06]  /*3400*/  WARPGROUP.ARRIVE ;  /* 0x00000000000079c5 */ /* 0x000fcc0000000000 */
[----:B------:R-:W-:Y:S01]  /*3410*/  HGMMA.64x16x16.F32 R104, gdesc[UR28], R104, gsb0 ;  /* 0x002000001c6879f0 */ /* 0x000fe20008000868 */
[----:B------:R-:W-:Y:S01]  /*3420*/  UMOV UR28, UR24 ;  /* 0x00000018001c7c82 */ /* 0x000fe20008000000 */
[----:B------:R-:W-:Y:S01]  /*3430*/  UMOV UR29, UR25 ;  /* 0x00000019001d7c82 */ /* 0x000fe20008000000 */
[----:B------:R-:W-:Y:S01]  /*3440*/  UMOV UR30, UR54 ;  /* 0x00000036001e7c82 */ /* 0x000fe20008000000 */
[----:B------:R-:W-:Y:S01]  /*3450*/  UMOV UR31, UR55 ;  /* 0x00000037001f7c82 */ /* 0x000fe20008000000 */
        /* <DEDUP_REMOVED lines=31> */
[----:B------:R-:W-:Y:S01]  /*3650*/  WARPGROUP.ARRIVE ;  /* 0x00000000000079c5 */ /* 0x000fe20000000000 */
[----:B------:R-:W-:Y:S04]  /*3660*/  STL.64 [R1+0x40], R144 ;  /* 0x0000409001007387 */ /* 0x000fe80000100a00 */
[----:B------:R-:W-:Y:S01]  /*3670*/  STL.64 [R1+0x48], R146 ;  /* 0x0000489201007387 */ /* 0x000fe20000100a00 */
[----:B------:R-:W-:Y:S01]  /*3680*/  HGMMA.64x16x16.F32 R168, gdesc[UR4], R168, gsb0 ;  /* 0x0020000004a879f0 */ /* 0x000fe200080008a8 */
[----:B------:R-:W-:Y:S01]  /*3690*/  UMOV UR4, UR8 ;  /* 0x0000000800047c82 */ /* 0x000fe20008000000 */
[----:B------:R-:W-:Y:S01]  /*36a0*/  UMOV UR5, 0x80000020 ;  /* 0x8000002000057882 */ /* 0x000fe20000000000 */
[----:B------:R-:W-:Y:S01]  /*36b0*/  STL.64 [R1+0x50], R148 ;  /* 0x0000509401007387 */ /* 0x000fe20000100a00 */
[----:B------:R-:W-:-:S02]  /*36c0*/  WARPGROUP.DEPBAR.LE gsb0, 0x0 ;  /* 0x00008000000079c5 */ /* 0x000fc40000010000 */
[----:B------:R-:W-:Y:S01]  /*36d0*/  WARPGROUP.ARRIVE ;  /* 0x00000000000079c5 */ /* 0x000fe20000000000 */
[----:B------:R-:W-:Y:S01]  /*36e0*/  UMOV UR16, UR4 ;  /* 0x0000000400107c82 */ /* 0x000fe20008000000 */
[----:B------:R-:W-:Y:S01]  /*36f0*/  UMOV UR17, UR5 ;  /* 0x0000000500117c82 */ /* 0x000fe20008000000 */
[----:B------:R0:W-:Y:S03]  /*3700*/  STL.64 [R1+0x58], R150 ;  /* 0x0000589601007387 */ /* 0x0001e60000100a00 */
[----:B------:R-:W-:Y:S01]  /*3710*/  HGMMA.64x16x16.F32 R192, gdesc[UR4], R192, gsb0 ;  /* 0x0020000004c079f0 */ /* 0x000fe200080008c0 */
[----:B0-----:R-:W2:Y:S04]  /*3720*/  LDL.LU.64 R150, [R1+0x1b8] ;  /* 0x0001b80001967983 */ /* 0x001ea80000300a00 */
[----:B------:R-:W2:Y:S04]  /*3730*/  LDL.LU.64 R148, [R1+0x1b0] ;  /* 0x0001b00001947983 */ /* 0x000ea80000300a00 */
[----:B------:R-:W2:Y:S04]  /*3740*/  LDL.LU.64 R146, [R1+0x1a8] ;  /* 0x0001a80001927983 */ /* 0x000ea80000300a00 */
[----:B------:R-:W2:Y:S04]  /*3750*/  LDL.LU.64 R144, [R1+0x1a0] ;  /* 0x0001a00001907983 */ /* 0x000ea80000300a00 */
[----:B------:R-:W-:Y:S04]  /*3760*/  STL.64 [R1+0xa0], R168 ;  /* 0x0000a0a801007387 */ /* 0x000fe80000100a00 */
[----:B------:R-:W-:Y:S04]  /*3770*/  STL.64 [R1+0xa8], R170 ;  /* 0x0000a8aa01007387 */ /* 0x000fe80000100a00 */
[----:B------:R-:W-:Y:S04]  /*3780*/  STL.64 [R1+0xb0], R172 ;  /* 0x0000b0ac01007387 */ /* 0x000fe80000100a00 */
[----:B------:R0:W-:Y:S04]  /*3790*/  STL.64 [R1+0xb8], R174 ;  /* 0x0000b8ae01007387 */ /* 0x0001e80000100a00 */
[----:B0-----:R-:W3:Y:S01]  /*37a0*/  LDL.LU.64 R174, [R1+0x198] ;  /* 0x0001980001ae7983 */ /* 0x001ee20000300a00 */
[----:B------:R-:W-:-:S02]  /*37b0*/  WARPGROUP.DEPBAR.LE gsb0, 0x0 ;  /* 0x00008000000079c5 */ /* 0x000fc40000010000 */
[----:B------:R-:W-:Y:S01]  /*37c0*/  WARPGROUP.ARRIVE ;  /* 0x00000000000079c5 */ /* 0x000fe20000000000 */
[----:B------:R-:W3:Y:S04]  /*37d0*/  LDL.LU.64 R172, [R1+0x190] ;  /* 0x0001900001ac7983 */ /* 0x000ee80000300a00 */
[----:B------:R-:W3:Y:S01]  /*37e0*/  LDL.LU.64 R170, [R1+0x188] ;  /* 0x0001880001aa7983 */ /* 0x000ee20000300a00 */
[----:B------:R-:W-:Y:S03]  /*37f0*/  HGMMA.64x16x16.F32 R216, gdesc[UR16], R216, gsb0 ;  /* 0x0020000010d879f0 */ /* 0x000fe600080008d8 */
[----:B------:R-:W3:Y:S04]  /*3800*/  LDL.LU.64 R168, [R1+0x180] ;  /* 0x0001800001a87983 */ /* 0x000ee80000300a00 */
[----:B------:R-:W-:Y:S04]  /*3810*/  STL.64 [R1+0x80], R192 ;  /* 0x000080c001007387 */ /* 0x000fe80000100a00 */
[----:B------:R-:W-:Y:S04]  /*3820*/  STL.64 [R1+0x88], R194 ;  /* 0x000088c201007387 */ /* 0x000fe80000100a00 */
[----:B------:R-:W-:Y:S04]  /*3830*/  STL.64 [R1+0x90], R196 ;  /* 0x000090c401007387 */ /* 0x000fe80000100a00 */
[----:B------:R0:W-:Y:S04]  /*3840*/  STL.64 [R1+0x98], R198 ;  /* 0x000098c601007387 */ /* 0x0001e80000100a00 */
[----:B0-----:R-:W4:Y:S04]  /*3850*/  LDL.LU.64 R198, [R1+0x178] ;  /* 0x0001780001c67983 */ /* 0x001f280000300a00 */
[----:B------:R-:W4:Y:S04]  /*3860*/  LDL.LU.64 R196, [R1+0x170] ;  /* 0x0001700001c47983 */ /* 0x000f280000300a00 */
[----:B------:R-:W4:Y:S04]  /*3870*/  LDL.LU.64 R194, [R1+0x168] ;  /* 0x0001680001c27983 */ /* 0x000f280000300a00 */
[----:B------:R-:W4:Y:S01]  /*3880*/  LDL.LU.64 R192, [R1+0x160] ;  /* 0x0001600001c07983 */ /* 0x000f220000300a00 */
[----:B------:R-:W-:-:S03]  /*3890*/  WARPGROUP.DEPBAR.LE gsb0, 0x0 ;  /* 0x00008000000079c5 */ /* 0x000fc60000010000 */
[----:B------:R-:W-:Y:S04]  /*38a0*/  STL.64 [R1+0x20], R216 ;  /* 0x000020d801007387 */ /* 0x000fe80000100a00 */
[----:B------:R-:W-:Y:S04]  /*38b0*/  STL.64 [R1+0x28], R218 ;  /* 0x000028da01007387 */ /* 0x000fe80000100a00 */
[----:B------:R-:W-:Y:S04]  /*38c0*/  STL.64 [R1+0x30], R220 ;  /* 0x000030dc01007387 */ /* 0x000fe80000100a00 */
[----:B------:R0:W-:Y:S04]  /*38d0*/  STL.64 [R1+0x38], R222 ;  /* 0x000038de01007387 */ /* 0x0001e80000100a00 */
[----:B0-----:R-:W2:Y:S04]  /*38e0*/  LDL.LU.64 R222, [R1+0x158] ;  /* 0x0001580001de7983 */ /* 0x001ea80000300a00 */
[----:B------:R-:W2:Y:S04]  /*38f0*/  LDL.LU.64 R220, [R1+0x150] ;  /* 0x0001500001dc7983 */ /* 0x000ea80000300a00 */
[----:B------:R-:W2:Y:S04]  /*3900*/  LDL.LU.64 R218, [R1+0x148] ;  /* 0x0001480001da7983 */ /* 0x000ea80000300a00 */
[----:B------:R-:W2:Y:S01]  /*3910*/  LDL.LU.64 R216, [R1+0x140] ;  /* 0x0001400001d87983 */ /* 0x000ea20000300a00 */
        /* <DEDUP_REMOVED lines=18> */
[----:B--2---:R-:W-:-:S06]  /*3a40*/  WARPGROUP.ARRIVE ;  /* 0x00000000000079c5 */ /* 0x004fcc0000000000 */
[----:B------:R-:W-:Y:S03]  /*3a50*/  HGMMA.64x16x16.F32 R216, gdesc[UR20], R216, gsb0 ;  /* 0x0020000014d879f0 */ /* 0x000fe600080008d8 */
[----:B------:R-:W-:Y:S02]  /*3a60*/  WARPGROUP.DEPBAR.LE gsb0, 0x0 ;  /* 0x00008000000079c5 */ /* 0x000fe40000010000 */
[----:B----4-:R-:W-:-:S06]  /*3a70*/  WARPGROUP.ARRIVE ;  /* 0x00000000000079c5 */ /* 0x010fcc0000000000 */
[----:B------:R-:W-:Y:S03]  /*3a80*/  HGMMA.64x16x16.F32 R192, gdesc[UR40], R192, gsb0 ;  /* 0x0020000028c079f0 */ /* 0x000fe600080008c0 */
[----:B------:R-:W-:Y:S02]  /*3a90*/  WARPGROUP.DEPBAR.LE gsb0, 0x0 ;  /* 0x00008000000079c5 */ /* 0x000fe40000010000 */
[----:B---3--:R-:W-:-:S06]  /*3aa0*/  WARPGROUP.ARRIVE ;  /* 0x00000000000079c5 */ /* 0x008fcc0000000000 */
        /* <DEDUP_REMOVED lines=20> */
[----:B------:R-:W-:Y:S05]  /*3bf0*/  @!P1 BRA `(.L_x_18) ;  /* 0x0000002c00009947 */ /* 0x000fea0003800000 */
[----:B------:R-:W2:Y:S01]  /*3c00*/  LDL R0, [R1+0x134] ;  /* 0x0001340001007983 */ /* 0x000ea20000100800 */
[----:B------:R-:W-:-:S13]  /*3c10*/  R2UR UR6, R11 ;  /* 0x000000000b0672ca */ /* 0x000fda00000e0000 */
[----:B------:R-:W-:-:S04]  /*3c20*/  UIADD3 UR4, UR6, 0x1, URZ ;  /* 0x0000000106047890 */ /* 0x000fc8000fffe03f */
[----:B------:R-:W-:-:S04]  /*3c30*/  UISETP.NE.AND UP0, UPT, UR4, 0x6, UPT ;  /* 0x000000060400788c */ /* 0x000fc8000bf05270 */
[----:B------:R-:W-:Y:S02]  /*3c40*/  USEL UR5, URZ, 0x1, UP0 ;  /* 0x000000013f057887 */ /* 0x000fe40008000000 */
[----:B------:R-:W-:Y:S01]  /*3c50*/  USEL UR4, UR4, URZ, UP0 ;  /* 0x0000003f04047287 */ /* 0x000fe20008000000 */
[----:B--2---:R-:W-:Y:S02]  /*3c60*/  R2UR UR7, R0 ;  /* 0x00000000000772ca */ /* 0x004fe400000e0000 */
[----:B------:R-:W-:-:S11]  /*3c70*/  MOV R0, R5 ;  /* 0x0000000500007202 */ /* 0x000fd60000000f00 */
[----:B------:R-:W-:-:S03]  /*3c80*/  ULOP3.LUT UR5, UR7, UR5, URZ, 0x3c, !UPT ;  /* 0x0000000507057292 */ /* 0x000fc6000f8e3c3f */
[----:B------:R-:W-:-:S03]  /*3c90*/  UMOV UR7, UR6 ;  /* 0x0000000600077c82 */ /* 0x000fc60008000000 */
[----:B------:R-:W-:-:S07]  /*3ca0*/  IMAD.U32 R3, RZ, RZ, UR5 ;  /* 0x00000005ff037e24 */ /* 0x000fce000f8e00ff */
.L_x_25:
[----:B------:R-:W-:Y:S05]  /*3cb0*/  @!P0 BRA `(.L_x_19) ;  /* 0x0000000000048947 */ /* 0x000fea0003800000 */
[----:B------:R-:W-:Y:S01]  /*3cc0*/  BPT.TRAP 0x1 ;  /* 0x000000040000795c */ /* 0x000fe20000300000 */
.L_x_19:
[----:B------:R-:W-:Y:S01]  /*3cd0*/  ULEA UR5, UR4, UR39, 0x3 ;  /* 0x0000002704057291 */ /* 0x000fe2000f8e183f */
[----:B------:R-:W-:-:S08]  /*3ce0*/  SHF.L.U32 R4, R3, 0x1f, RZ ;  /* 0x0000001f03047819 */ /* 0x000fd000000006ff */
[----:B------:R0:W1:Y:S01]  /*3cf0*/  SYNCS.PHASECHK.TRANS64.TRYWAIT P1, [UR5], R4 ;  /* 0x00000004ff0075a7 */ /* 0x0000620008020145 */
[----:B------:R-:W-:Y:S05]  /*3d00*/  @!P0 BRA `(.L_x_20) ;  /* 0x0000000000048947 */ /* 0x000fea0003800000 */
[----:B------:R-:W-:Y:S01]  /*3d10*/  BPT.TRAP 0x1 ;  /* 0x000000040000795c */ /* 0x000fe20000300000 */
.L_x_20:
[----:B-1----:R-:W-:Y:S05]  /*3d20*/  @P1 BRA `(.L_x_21) ;  /* 0x0000000000081947 */ /* 0x002fea0003800000 */
[----:B------:R-:W1:Y:S02]  /*3d30*/  SYNCS.PHASECHK.TRANS64.TRYWAIT P1, [UR5], R4 ;  /* 0x00000004ff0075a7 */ /* 0x000e640008020145 */
[----:B-1----:R-:W-:Y:S05]  /*3d40*/  @!P1 BRA `(.L_x_22) ;  /* 0x0000016c00c09947 */ /* 0x002fea0003800000 */
.L_x_21:
[----:B------:R-:W2:Y:S04]  /*3d50*/  LDL.LU.64 R8, [R1] ;  /* 0x0000000001087983 */ /* 0x000ea80000300a00 */
[----:B------:R-:W2:Y:S04]  /*3d60*/  LDL.LU.64 R10, [R1+0x8] ;  /* 0x00000800010a7983 */ /* 0x000ea80000300a00 */
[----:B------:R-:W2:Y:S04]  /*3d70*/  LDL.LU.64 R12, [R1+0x10] ;  /* 0x00001000010c7983 */ /* 0x000ea80000300a00 */
[----:B------:R-:W2:Y:S04]  /*3d80*/  LDL.LU.64 R14, [R1+0x18] ;  /* 0x00001800010e7983 */ /* 0x000ea80000300a00 */
[----:B------:R-:W-:Y:S04]  /*3d90*/  STL.64 [R1+0x288], R126 ;  /* 0x0002887e01007387 */ /* 0x000fe80000100a00 */
[----:B------:R-:W-:Y:S04]  /*3da0*/  STL.64 [R1+0x280], R124 ;  /* 0x0002807c01007387 */ /* 0x000fe80000100a00 */
[----:B------:R-:W-:Y:S04]  /*3db0*/  STL.64 [R1+0x278], R122 ;  /* 0x0002787a01007387 */ /* 0x000fe80000100a00 */
[----:B------:R3:W-:Y:S04]  /*3dc0*/  STL.64 [R1+0x270], R120 ;  /* 0x0002707801007387 */ /* 0x0007e80000100a00 */
[----:B---3--:R-:W3:Y:S04]  /*3dd0*/  LDL.LU.64 R120, [R1+0x60] ;  /* 0x0000600001787983 */ /* 0x008ee80000300a00 */
[----:B------:R-:W3:Y:S04]  /*3de0*/  LDL.LU.64 R122, [R1+0x68] ;  /* 0x00006800017a7983 */ /* 0x000ee80000300a00 */
[----:B------:R-:W3:Y:S04]  /*3df0*/  LDL.LU.64 R124, [R1+0x70] ;  /* 0x00007000017c7983 */ /* 0x000ee80000300a00 */
[----:B------:R-:W3:Y:S04]  /*3e00*/  LDL.LU.64 R126, [R1+0x78] ;  /* 0x00007800017e7983 */ /* 0x000ee80000300a00 */
[----:B------:R-:W-:Y:S04]  /*3e10*/  STL.64 [R1+0x268], R102 ;  /* 0x0002686601007387 */ /* 0x000fe80000100a00 */
[----:B------:R-:W-:Y:S04]  /*3e20*/  STL.64 [R1+0x260], R100 ;  /* 0x0002606401007387 */ /* 0x000fe80000100a00 */
[----:B------:R-:W-:Y:S04]  /*3e30*/  STL.64 [R1+0x258], R98 ;  /* 0x0002586201007387 */ /* 0x000fe80000100a00 */
[----:B------:R4:W-:Y:S04]  /*3e40*/  STL.64 [R1+0x250], R96 ;  /* 0x0002506001007387 */ /* 0x0009e80000100a00 */
[----:B----4-:R-:W4:Y:S04]  /*3e50*/  LDL.LU.64 R96, [R1+0xc0] ;  /* 0x0000c00001607983 */ /* 0x010f280000300a00 */
[----:B------:R-:W4:Y:S04]  /*3e60*/  LDL.LU.64 R98, [R1+0xc8] ;  /* 0x0000c80001627983 */ /* 0x000f280000300a00 */
[----:B------:R-:W4:Y:S04]  /*3e70*/  LDL.LU.64 R100, [R1+0xd0] ;  /* 0x0000d00001647983 */ /* 0x000f280000300a00 */
[----:B------:R-:W4:Y:S01]  /*3e80*/  LDL.LU.64 R102, [R1+0xd8] ;  /* 0x0000d80001667983 */ /* 0x000f220000300a00 */
[----:B------:R-:W-:-:S02]  /*3e90*/  UIMAD UR6, UR4, 0x600, UR60 ;  /* 0x00000600040678a4 */ /* 0x000fc4000f8e023c */
[----:B------:R-:W-:Y:S01]  /*3ea0*/  UIMAD UR5, UR4, 0x2c0, UR61 ;  /* 0x000002c0040578a4 */ /* 0x000fe2000f8e023d */
[----:B------:R-:W-:Y:S01]  /*3eb0*/  STL.64 [R1+0x248], R78 ;  /* 0x0002484e01007387 */ /* 0x000fe20000100a00 */
[----:B------:R-:W-:Y:S01]  /*3ec0*/  UMOV UR49, 0x80000020 ;  /* 0x8000002000317882 */ /* 0x000fe20000000000 */
[----:B------:R-:W-:Y:S01]  /*3ed0*/  UMOV UR51, 0x80000020 ;  /* 0x8000002000337882 */ /* 0x000fe20000000000 */
[----:B------:R-:W-:Y:S01]  /*3ee0*/  UIADD3 UR46, UR5, 0x40, URZ ;  /* 0x00000040052e7890 */ /* 0x000fe2000fffe03f */
[----:B------:R-:W-:Y:S01]  /*3ef0*/  STL.64 [R1+0x240], R76 ;  /* 0x0002404c01007387 */ /* 0x000fe20000100a00 */
[----:B------:R-:W-:Y:S01]  /*3f00*/  UMOV UR48, UR6 ;  /* 0x0000000600307c82 */ /* 0x000fe20008000000 */
[----:B------:R-:W-:Y:S01]  /*3f10*/  UMOV UR50, UR5 ;  /* 0x0000000500327c82 */ /* 0x000fe20008000000 */
[----:B------:R-:W-:Y:S01]  /*3f20*/  UMOV UR44, UR48 ;  /* 0x00000030002c7c82 */ /* 0x000fe20008000000 */
[----:B------:R-:W-:Y:S01]  /*3f30*/  UMOV UR45, UR49 ;  /* 0x00000031002d7c82 */ /* 0x000fe20008000000 */
[----:B------:R-:W-:Y:S01]  /*3f40*/  UMOV UR47, 0x80000020 ;  /* 0x80000020002f7882 */ /* 0x000fe20000000000 */
[----:B------:R-:W-:Y:S01]  /*3f50*/  UIADD3 UR42, UR5, 0x80, URZ ;  /* 0x00000080052a7890 */ /* 0x000fe2000fffe03f */
[----:B------:R-:W-:Y:S01]  /*3f60*/  STL.64 [R1+0x238], R74 ;  /* 0x0002384a01007387 */ /* 0x000fe20000100a00 */
        /* <DEDUP_REMOVED lines=9> */
[----:B------:R-:W-:Y:S01]  /*4000*/  STL [R1+0x22c], R48 ;  /* 0x00022c3001007387 */ /* 0x000fe20000100800 */
[----:B------:R-:W-:Y:S01]  /*4010*/  UMOV UR28, UR48 ;  /* 0x00000030001c7c82 */ /* 0x000fe20008000000 */
[----:B------:R-:W-:Y:S01]  /*4020*/  UMOV UR29, UR49 ;  /* 0x00000031001d7c82 */ /* 0x000fe20008000000 */
[----:B------:R-:W-:Y:S01]  /*4030*/  UMOV UR31, 0x80000020 ;  /* 0x80000020001f7882 */ /* 0x000fe20000000000 */
[----:B----4-:R-:W-:Y:S01]  /*4040*/  WARPGROUP.ARRIVE ;  /* 0x00000000000079c5 */ /* 0x010fe20000000000 */
[----:B------:R-:W-:Y:S01]  /*4050*/  UIADD3 UR26, UR5, 0x140, URZ ;  /* 0x00000140051a7890 */ /* 0x000fe2000fffe03f */
[----:B------:R-:W-:Y:S04]  /*4060*/  STL [R1+0x228], R49 ;  /* 0x0002283101007387 */ /* 0x000fe80000100800 */
[----:B------:R-:W-:Y:S01]  /*4070*/  HGMMA.64x16x16.F32 R96, gdesc[UR48], R96, gsb0 ;  /* 0x00200000306079f0 */ /* 0x000fe20008000860 */
        /* <DEDUP_REMOVED lines=28> */
[----:B------:R-:W-:Y:S04]  /*4240*/  STL [R1+0x210], R55 ;  /* 0x0002103701007387 */ /* 0x000fe80000100800 */
[----:B------:R4:W-:Y:S04]  /*4250*/  STL [R1+0x20c], R24 ;  /* 0x00020c1801007387 */ /* 0x0009e80000100800 */
[----:B------:R-:W-:Y:S04]  /*4260*/  STL [R1+0x208], R25 ;  /* 0x0002081901007387 */ /* 0x000fe80000100800 */
[----:B------:R-:W-:Y:S04]  /*4270*/  STL [R1+0x204], R26 ;  /* 0x0002041a01007387 */ /* 0x000fe80000100800 */
[----:B------:R0:W-:Y:S04]  /*4280*/  STL [R1+0x200], R27 ;  /* 0x0002001b01007387 */ /* 0x0001e80000100800 */
[----:B------:R1:W-:Y:S01]  /*4290*/  STL [R1+0x1fc], R28 ;  /* 0x0001fc1c01007387 */ /* 0x0003e20000100800 */
[----:B------:R-:W-:-:S02]  /*42a0*/  WARPGROUP.DEPBAR.LE gsb0, 0x0 ;  /* 0x00008000000079c5 */ /* 0x000fc40000010000 */
[----:B---3--:R-:W-:Y:S01]  /*42b0*/  WARPGROUP.ARRIVE ;  /* 0x00000000000079c5 */ /* 0x008fe20000000000 */
[----:B------:R3:W-:Y:S04]  /*42c0*/  STL [R1+0x1f8], R29 ;  /* 0x0001f81d01007387 */ /* 0x0007e80000100800 */
[----:B------:R3:W-:Y:S01]  /*42d0*/  STL [R1+0x1f4], R30 ;  /* 0x0001f41e01007387 */ /* 0x0007e20000100800 */
[----:B------:R-:W-:Y:S03]  /*42e0*/  HGMMA.64x16x16.F32 R120, gdesc[UR44], R120, gsb0 ;  /* 0x002000002c7879f0 */ /* 0x000fe60008000878 */
[----:B------:R3:W-:Y:S04]  /*42f0*/  STL [R1+0x1f0], R31 ;  /* 0x0001f01f01007387 */ /* 0x0007e80000100800 */
[----:B------:R-:W-:Y:S04]  /*4300*/  STL [R1+0x1d8], R18 ;  /* 0x0001d81201007387 */ /* 0x000fe80000100800 */
[----:B------:R-:W-:Y:S04]  /*4310*/  STL [R1+0x1d4], R17 ;  /* 0x0001d41101007387 */ /* 0x000fe80000100800 */
[----:B-----5:R3:W-:Y:S04]  /*4320*/  STL [R1+0x1d0], R16 ;  /* 0x0001d01001007387 */ /* 0x0207e80000100800 */
[----:B------:R-:W-:Y:S04]  /*4330*/  STL [R1+0x1cc], R5 ;  /* 0x0001cc0501007387 */ /* 0x000fe80000100800 */
[----:B------:R-:W-:Y:S04]  /*4340*/  STL [R1+0x1c8], R3 ;  /* 0x0001c80301007387 */ /* 0x000fe80000100800 */
[----:B------:R-:W-:Y:S04]  /*4350*/  STL [R1+0x1c4], R2 ;  /* 0x0001c40201007387 */ /* 0x000fe80000100800 */
[----:B------:R-:W-:Y:S04]  /*4360*/  STL [R1+0x1c0], R0 ;  /* 0x0001c00001007387 */ /* 0x000fe80000100800 */
[----:B------:R3:W-:Y:S04]  /*4370*/  STL.64 [R1+0xc0], R96 ;  /* 0x0000c06001007387 */ /* 0x0007e80000100a00 */
[----:B------:R3:W-:Y:S04]  /*4380*/  STL.64 [R1+0xc8], R98 ;  /* 0x0000c86201007387 */ /* 0x0007e80000100a00 */
[----:B------:R3:W-:Y:S04]  /*4390*/  STL.64 [R1+0xd0], R100 ;  /* 0x0000d06401007387 */ /* 0x0007e80000100a00 */
[----:B------:R3:W-:Y:S01]  /*43a0*/  STL.64 [R1+0xd8], R102 ;  /* 0x0000d86601007387 */ /* 0x0007e20000100a00 */
[----:B------:R-:W-:-:S02]  /*43b0*/  WARPGROUP.DEPBAR.LE gsb0, 0x0 ;  /* 0x00008000000079c5 */ /* 0x000fc40000010000 */
[----:B--2---:R-:W-:Y:S01]  /*43c0*/  WARPGROUP.ARRIVE ;  /* 0x00000000000079c5 */ /* 0x004fe20000000000 */
[----:B----4-:R-:W-:Y:S01]  /*43d0*/  IMAD.MOV.U32 R24, RZ, RZ, R120 ;  /* 0x000000ffff187224 */ /* 0x010fe200078e0078 */
[----:B0-----:R-:W-:Y:S01]  /*43e0*/  MOV R27, R123 ;  /* 0x0000007b001b7202 */ /* 0x001fe20000000f00 */
[----:B------:R-:W-:Y:S02]  /*43f0*/  IMAD.MOV.U32 R25, RZ, RZ, R121 ;  /* 0x000000ffff197224 */ /* 0x000fe400078e0079 */
[----:B------:R-:W-:Y:S01]  /*4400*/  IMAD.MOV.U32 R26, RZ, RZ, R122 ;  /* 0x000000ffff1a7224 */ /* 0x000fe200078e007a */
[----:B------:R-:W-:Y:S01]  /*4410*/  HGMMA.64x16x16.F32 R8, gdesc[UR40], R8, gsb0 ;  /* 0x00200000280879f0 */ /* 0x000fe20008000808 */
[----:B-1----:R-:W-:Y:S02]  /*4420*/  IMAD.MOV.U32 R28, RZ, RZ, R124 ;  /* 0x000000ffff1c7224 */ /* 0x002fe400078e007c */
[----:B---3--:R-:W-:Y:S02]  /*4430*/  IMAD.MOV.U32 R29, RZ, RZ, R125 ;  /* 0x000000ffff1d7224 */ /* 0x008fe400078e007d */
[----:B------:R-:W-:-:S02]  /*4440*/  IMAD.MOV.U32 R30, RZ, RZ, R126 ;  /* 0x000000ffff1e7224 */ /* 0x000fc400078e007e */
[----:B------:R-:W-:Y:S01]  /*4450*/  IMAD.MOV.U32 R31, RZ, RZ, R127 ;  /* 0x000000ffff1f7224 */ /* 0x000fe200078e007f */
[----:B------:R-:W-:Y:S02]  /*4460*/  WARPGROUP.DEPBAR.LE gsb0, 0x0 ;  /* 0x00008000000079c5 */ /* 0x000fe40000010000 */
[----:B------:R-:W-:Y:S01]  /*4470*/  WARPGROUP.ARRIVE ;  /* 0x00000000000079c5 */ /* 0x000fe20000000000 */
[----:B------:R0:W-:Y:S01]  /*4480*/  STL.64 [R1], R8 ;  /* 0x0000000801007387 */ /* 0x0001e20000100a00 */
[----:B------:R-:W-:Y:S01]  /*4490*/  IMAD.MOV.U32 R49, RZ, RZ, R9 ;  /* 0x000000ffff317224 */ /* 0x000fe200078e0009 */
[----:B------:R-:W-:Y:S01]  /*44a0*/  MOV R53, R13 ;  /* 0x0000000d00357202 */ /* 0x000fe20000000f00 */
[----:B------:R-:W-:Y:S01]  /*44b0*/  IMAD.MOV.U32 R54, RZ, RZ, R14 ;  /* 0x000000ffff367224 */ /* 0x000fe200078e000e */
[----:B------:R1:W-:Y:S01]  /*44c0*/  STL.64 [R1+0x8], R10 ;  /* 0x0000080a01007387 */ /* 0x0003e20000100a00 */
[----:B------:R-:W-:Y:S01]  /*44d0*/  HGMMA.64x16x16.F32 R208, gdesc[UR32], R208, gsb0 ;  /* 0x0020000020d079f0 */ /* 0x000fe200080008d0 */
[----:B------:R-:W-:Y:S01]  /*44e0*/  MOV R48, R8 ;  /* 0x0000000800307202 */ /* 0x000fe20000000f00 */
[----:B------:R-:W-:Y:S01]  /*44f0*/  IMAD.MOV.U32 R55, RZ, RZ, R15 ;  /* 0x000000ffff377224 */ /* 0x000fe200078e000f */
[----:B------:R2:W-:Y:S01]  /*4500*/  STL.64 [R1+0x10], R12 ;  /* 0x0000100c01007387 */ /* 0x0005e20000100a00 */
[----:B------:R-:W-:-:S02]  /*4510*/  IMAD.MOV.U32 R51, RZ, RZ, R11 ;  /* 0x000000ffff337224 */ /* 0x000fc400078e000b */
[----:B------:R-:W-:Y:S01]  /*4520*/  IMAD.MOV.U32 R52, RZ, RZ, R12 ;  /* 0x000000ffff347224 */ /* 0x000fe200078e000c */
[----:B------:R3:W-:Y:S01]  /*4530*/  STL.64 [R1+0x18], R14 ;  /* 0x0000180e01007387 */ /* 0x0007e20000100a00 */
[----:B------:R-:W-:-:S03]  /*4540*/  IMAD.MOV.U32 R50, RZ, RZ, R10 ;  /* 0x000000ffff327224 */ /* 0x000fc600078e000a */
[----:B------:R-:W4:Y:S04]  /*4550*/  LDL.LU.64 R16, [R1+0x40] ;  /* 0x0000400001107983 */ /* 0x000f280000300a00 */
[----:B------:R-:W4:Y:S04]  /*4560*/  LDL.LU.64 R18, [R1+0x48] ;  /* 0x0000480001127983 */ /* 0x000f280000300a00 */
[----:B------:R-:W4:Y:S04]  /*4570*/  LDL.LU.64 R20, [R1+0x50] ;  /* 0x0000500001147983 */ /* 0x000f280000300a00 */
[----:B------:R-:W4:Y:S04]  /*4580*/  LDL.LU.64 R22, [R1+0x58] ;  /* 0x0000580001167983 */ /* 0x000f280000300a00 */
[----:B------:R-:W2:Y:S04]  /*4590*/  LDL.LU.64 R120, [R1+0xa0] ;  /* 0x0000a00001787983 */ /* 0x000ea80000300a00 */
[----:B------:R-:W2:Y:S04]  /*45a0*/  LDL.LU.64 R122, [R1+0xa8] ;  /* 0x0000a800017a7983 */ /* 0x000ea80000300a00 */
[----:B------:R-:W2:Y:S04]  /*45b0*/  LDL.LU.64 R124, [R1+0xb0] ;  /* 0x0000b000017c7983 */ /* 0x000ea80000300a00 */
[----:B------:R-:W2:Y:S01]  /*45c0*/  LDL.LU.64 R126, [R1+0xb8] ;  /* 0x0000b800017e7983 */ /* 0x000ea20000300a00 */
[----:B------:R-:W-:-:S02]  /*45d0*/  WARPGROUP.DEPBAR.LE gsb0, 0x0 ;  /* 0x00008000000079c5 */ /* 0x000fc40000010000 */
[----:B------:R-:W-:Y:S01]  /*45e0*/  WARPGROUP.ARRIVE ;  /* 0x00000000000079c5 */ /* 0x000fe20000000000 */
[----:B------:R-:W-:Y:S04]  /*45f0*/  STL [R1+0x1ec], R211 ;  /* 0x0001ecd301007387 */ /* 0x000fe80000100800 */
[----:B------:R-:W-:Y:S01]  /*4600*/  STL [R1+0x1e8], R212 ;  /* 0x0001e8d401007387 */ /* 0x000fe20000100800 */
[----:B------:R-:W-:Y:S03]  /*4610*/  HGMMA.64x16x16.F32 R184, gdesc[UR28], R184, gsb0 ;  /* 0x002000001cb879f0 */ /* 0x000fe600080008b8 */
[----:B------:R-:W-:Y:S04]  /*4620*/  STL [R1+0x1e4], R213 ;  /* 0x0001e4d501007387 */ /* 0x000fe80000100800 */
[----:B------:R3:W-:Y:S04]  /*4630*/  STL [R1+0x1e0], R214 ;  /* 0x0001e0d601007387 */ /* 0x0007e80000100800 */
[----:B------:R3:W-:Y:S04]  /*4640*/  STL [R1+0x1dc], R215 ;  /* 0x0001dcd701007387 */ /* 0x0007e80000100800 */
[----:B------:R-:W3:Y:S04]  /*4650*/  LDL.LU.64 R96, [R1+0x80] ;  /* 0x0000800001607983 */ /* 0x000ee80000300a00 */
[----:B------:R-:W3:Y:S04]  /*4660*/  LDL.LU.64 R98, [R1+0x88] ;  /* 0x0000880001627983 */ /* 0x000ee80000300a00 */
[----:B------:R-:W3:Y:S04]  /*4670*/  LDL.LU.64 R100, [R1+0x90] ;  /* 0x0000900001647983 */ /* 0x000ee80000300a00 */
[----:B------:R-:W3:Y:S04]  /*4680*/  LDL.LU.64 R102, [R1+0x98] ;  /* 0x0000980001667983 */ /* 0x000ee80000300a00 */
[----:B------:R-:W3:Y:S04]  /*4690*/  LDL.LU.64 R72, [R1+0x20] ;  /* 0x0000200001487983 */ /* 0x000ee80000300a00 */
[----:B------:R-:W3:Y:S04]  /*46a0*/  LDL.LU.64 R74, [R1+0x28] ;  /* 0x00002800014a7983 */ /* 0x000ee80000300a00 */
[----:B------:R-:W3:Y:S04]  /*46b0*/  LDL.LU.64 R76, [R1+0x30] ;  /* 0x00003000014c7983 */ /* 0x000ee80000300a00 */
[----:B------:R-:W3:Y:S01]  /*46c0*/  LDL.LU.64 R78, [R1+0x38] ;  /* 0x00003800014e7983 */ /* 0x000ee20000300a00 */
[----:B------:R-:W-:-:S02]  /*46d0*/  WARPGROUP.DEPBAR.LE gsb0, 0x0 ;  /* 0x00008000000079c5 */ /* 0x000fc40000010000 */
        /* <DEDUP_REMOVED lines=69> */
[----:B----4-:R-:W-:-:S06]  /*4b30*/  WARPGROUP.ARRIVE ;  /* 0x00000000000079c5 */ /* 0x010fcc0000000000 */
[----:B------:R-:W-:Y:S03]  /*4b40*/  HGMMA.64x16x16.F32 R16, gdesc[UR44], R16, gsb0 ;  /* 0x002000002c1079f0 */ /* 0x000fe60008000810 */
[----:B------:R-:W-:Y:S02]  /*4b50*/  WARPGROUP.DEPBAR.LE gsb0, 0x0 ;  /* 0x00008000000079c5 */ /* 0x000fe40000010000 */
[----:B--2---:R-:W-:Y:S01]  /*4b60*/  WARPGROUP.ARRIVE ;  /* 0x00000000000079c5 */ /* 0x004fe20000000000 */
[----:B0-----:R-:W-:Y:S01]  /*4b70*/  IMAD.MOV.U32 R9, RZ, RZ, R19 ;  /* 0x000000ffff097224 */ /* 0x001fe200078e0013 */
[----:B------:R-:W-:Y:S01]  /*4b80*/  MOV R4, R23 ;  /* 0x0000001700047202 */ /* 0x000fe20000000f00 */
[----:B------:R-:W-:Y:S01]  /*4b90*/  IMAD.MOV.U32 R8, RZ, RZ, R20 ;  /* 0x000000ffff087224 */ /* 0x000fe200078e0014 */
[----:B-1----:R-:W-:Y:S01]  /*4ba0*/  MOV R10, R18 ;  /* 0x00000012000a7202 */ /* 0x002fe20000000f00 */
[----:B------:R-:W-:Y:S01]  /*4bb0*/  IMAD.MOV.U32 R7, RZ, RZ, R21 ;  /* 0x000000ffff077224 */ /* 0x000fe200078e0015 */
[----:B------:R-:W-:Y:S01]  /*4bc0*/  HGMMA.64x16x16.F32 R120, gdesc[UR48], R120, gsb0 ;  /* 0x00200000307879f0 */ /* 0x000fe20008000878 */
[----:B------:R-:W-:Y:S01]  /*4bd0*/  UMOV UR48, UR8 ;  /* 0x0000000800307c82 */ /* 0x000fe20008000000 */
[----:B------:R-:W-:Y:S01]  /*4be0*/  UMOV UR49, 0x80000020 ;  /* 0x8000002000317882 */ /* 0x000fe20000000000 */
[----:B------:R-:W-:-:S02]  /*4bf0*/  IMAD.MOV.U32 R6, RZ, RZ, R22 ;  /* 0x000000ffff067224 */ /* 0x000fc400078e0016 */
[----:B------:R-:W-:Y:S02]  /*4c00*/  IMAD.MOV.U32 R12, RZ, RZ, R16 ;  /* 0x000000ffff0c7224 */ /* 0x000fe400078e0010 */
[----:B------:R-:W-:Y:S01]  /*4c10*/  IMAD.MOV.U32 R11, RZ, RZ, R17 ;  /* 0x000000ffff0b7224 */ /* 0x000fe200078e0011 */
[----:B------:R-:W-:Y:S02]  /*4c20*/  WARPGROUP.DEPBAR.LE gsb0, 0x0 ;  /* 0x00008000000079c5 */ /* 0x000fe40000010000 */
[----:B---3--:R-:W-:-:S06]  /*4c30*/  WARPGROUP.ARRIVE ;  /* 0x00000000000079c5 */ /* 0x008fcc0000000000 */
[----:B------:R-:W-:Y:S01]  /*4c40*/  HGMMA.64x16x16.F32 R96, gdesc[UR48], R96, gsb0 ;  /* 0x00200000306079f0 */ /* 0x000fe20008000860 */
[----:B------:R-:W-:Y:S01]  /*4c50*/  IMAD.MOV.U32 R14, RZ, RZ, R126 ;  /* 0x000000ffff0e7224 */ /* 0x000fe200078e007e */
[----:B------:R-:W-:Y:S01]  /*4c60*/  MOV R19, R124 ;  /* 0x0000007c00137202 */ /* 0x000fe20000000f00 */
[----:B------:R-:W-:Y:S02]  /*4c70*/  IMAD.MOV.U32 R13, RZ, RZ, R127 ;  /* 0x000000ffff0d7224 */ /* 0x000fe400078e007f */
[----:B------:R-:W-:Y:S01]  /*4c80*/  IMAD.MOV.U32 R15, RZ, RZ, R125 ;  /* 0x000000ffff0f7224 */ /* 0x000fe200078e007d */
[----:B------:R-:W2:Y:S01]  /*4c90*/  LDL.LU.64 R126, [R1+0x288] ;  /* 0x00028800017e7983 */ /* 0x000ea20000300a00 */
[----:B------:R-:W-:Y:S02]  /*4ca0*/  IMAD.MOV.U32 R21, RZ, RZ, R122 ;  /* 0x000000ffff157224 */ /* 0x000fe400078e007a */
[----:B------:R-:W-:Y:S01]  /*4cb0*/  IMAD.MOV.U32 R20, RZ, RZ, R123 ;  /* 0x000000ffff147224 */ /* 0x000fe200078e007b */
[----:B------:R-:W2:Y:S01]  /*4cc0*/  LDL.LU.64 R124, [R1+0x280] ;  /* 0x00028000017c7983 */ /* 0x000ea20000300a00 */
[----:B------:R-:W-:-:S02]  /*4cd0*/  IMAD.MOV.U32 R23, RZ, RZ, R120 ;  /* 0x000000ffff177224 */ /* 0x000fc400078e0078 */
[----:B------:R-:W-:Y:S01]  /*4ce0*/  IMAD.MOV.U32 R22, RZ, RZ, R121 ;  /* 0x000000ffff167224 */ /* 0x000fe200078e0079 */
[----:B------:R-:W2:Y:S04]  /*4cf0*/  LDL.LU.64 R122, [R1+0x278] ;  /* 0x00027800017a7983 */ /* 0x000ea80000300a00 */
[----:B------:R-:W2:Y:S01]  /*4d00*/  LDL.LU.64 R120, [R1+0x270] ;  /* 0x0002700001787983 */ /* 0x000ea20000300a00 */
[----:B------:R-:W-:Y:S01]  /*4d10*/  UMOV UR44, UR48 ;  /* 0x00000030002c7c82 */ /* 0x000fe20008000000 */
[----:B------:R-:W-:Y:S01]  /*4d20*/  UMOV UR45, UR49 ;  /* 0x00000031002d7c82 */ /* 0x000fe20008000000 */
[----:B------:R-:W-:Y:S02]  /*4d30*/  WARPGROUP.DEPBAR.LE gsb0, 0x0 ;  /* 0x00008000000079c5 */ /* 0x000fe40000010000 */
[----:B------:R-:W-:-:S06]  /*4d40*/  WARPGROUP.ARRIVE ;  /* 0x00000000000079c5 */ /* 0x000fcc0000000000 */
[----:B------:R-:W-:Y:S01]  /*4d50*/  HGMMA.64x16x16.F32 R72, gdesc[UR44], R72, gsb0 ;  /* 0x002000002c4879f0 */ /* 0x000fe20008000848 */
[----:B------:R-:W-:Y:S01]  /*4d60*/  MOV R233, R102 ;  /* 0x0000006600e97202 */ /* 0x000fe20000000f00 */
[----:B------:R-:W-:Y:S02]  /*4d70*/  IMAD.MOV.U32 R232, RZ, RZ, R103 ;  /* 0x000000ffffe87224 */ /* 0x000fe400078e0067 */
[----:B------:R-:W-:Y:S01]  /*4d80*/  IMAD.MOV.U32 R235, RZ, RZ, R100 ;  /* 0x000000ffffeb7224 */ /* 0x000fe200078e0064 */
[----:B------:R-:W3:Y:S01]  /*4d90*/  LDL.LU.64 R102, [R1+0x268] ;  /* 0x0002680001667983 */ /* 0x000ee20000300a00 */
[----:B------:R-:W-:Y:S01]  /*4da0*/  IMAD.MOV.U32 R234, RZ, RZ, R101 ;  /* 0x000000ffffea7224 */ /* 0x000fe200078e0065 */
[----:B------:R-:W-:Y:S01]  /*4db0*/  MOV R3, R97 ;  /* 0x0000006100037202 */ /* 0x000fe20000000f00 */
[----:B------:R-:W-:Y:S01]  /*4dc0*/  IMAD.MOV.U32 R2, RZ, RZ, R98 ;  /* 0x000000ffff027224 */ /* 0x000fe200078e0062 */
[----:B------:R-:W3:Y:S01]  /*4dd0*/  LDL.LU.64 R100, [R1+0x260] ;  /* 0x0002600001647983 */ /* 0x000ee20000300a00 */
[----:B------:R-:W-:-:S02]  /*4de0*/  IMAD.MOV.U32 R0, RZ, RZ, R99 ;  /* 0x000000ffff007224 */ /* 0x000fc400078e0063 */
[----:B------:R-:W-:Y:S01]  /*4df0*/  IMAD.MOV.U32 R5, RZ, RZ, R96 ;  /* 0x000000ffff057224 */ /* 0x000fe200078e0060 */
[----:B------:R-:W3:Y:S04]  /*4e00*/  LDL.LU.64 R98, [R1+0x258] ;  /* 0x0002580001627983 */ /* 0x000ee80000300a00 */
[----:B------:R-:W3:Y:S01]  /*4e10*/  LDL.LU.64 R96, [R1+0x250] ;  /* 0x0002500001607983 */ /* 0x000ee20000300a00 */
[----:B------:R-:W-:Y:S01]  /*4e20*/  UMOV UR40, UR48 ;  /* 0x0000003000287c82 */ /* 0x000fe20008000000 */
[----:B------:R-:W-:Y:S01]  /*4e30*/  UMOV UR41, UR49 ;  /* 0x0000003100297c82 */ /* 0x000fe20008000000 */
[----:B------:R-:W-:Y:S02]  /*4e40*/  WARPGROUP.DEPBAR.LE gsb0, 0x0 ;  /* 0x00008000000079c5 */ /* 0x000fe40000010000 */
[----:B------:R-:W-:-:S06]  /*4e50*/  WARPGROUP.ARRIVE ;  /* 0x00000000000079c5 */ /* 0x000fcc0000000000 */
[----:B------:R-:W-:Y:S01]  /*4e60*/  HGMMA.64x16x16.F32 R216, gdesc[UR40], R216, gsb0 ;  /* 0x0020000028d879f0 */ /* 0x000fe200080008d8 */
[----:B------:R-:W-:Y:S02]  /*4e70*/  IMAD.MOV.U32 R17, RZ, RZ, R78 ;  /* 0x000000ffff117224 */ /* 0x000fe400078e004e */
[----:B------:R-:W-:Y:S01]  /*4e80*/  IMAD.MOV.U32 R16, RZ, RZ, R79 ;  /* 0x000000ffff107224 */ /* 0x000fe200078e004f */
[----:B------:R-:W-:Y:S01]  /*4e90*/  MOV R214, R75 ;  /* 0x0000004b00d67202 */ /* 0x000fe20000000f00 */
[----:B------:R-:W-:Y:S01]  /*4ea0*/  IMAD.MOV.U32 R215, RZ, RZ, R76 ;  /* 0x000000ffffd77224 */ /* 0x000fe200078e004c */
[----:B------:R-:W4:Y:S01]  /*4eb0*/  LDL.LU.64 R78, [R1+0x248] ;  /* 0x00024800014e7983 */ /* 0x000f220000300a00 */
[----:B------:R-:W-:Y:S02]  /*4ec0*/  IMAD.MOV.U32 R18, RZ, RZ, R77 ;  /* 0x000000ffff127224 */ /* 0x000fe400078e004d */
[----:B------:R-:W-:Y:S01]  /*4ed0*/  IMAD.MOV.U32 R213, RZ, RZ, R74 ;  /* 0x000000ffffd57224 */ /* 0x000fe200078e004a */
[----:B------:R-:W4:Y:S01]  /*4ee0*/  LDL.LU.64 R76, [R1+0x240] ;  /* 0x00024000014c7983 */ /* 0x000f220000300a00 */
[----:B------:R-:W-:-:S02]  /*4ef0*/  IMAD.MOV.U32 R211, RZ, RZ, R72 ;  /* 0x000000ffffd37224 */ /* 0x000fc400078e0048 */
[----:B------:R-:W-:Y:S01]  /*4f00*/  IMAD.MOV.U32 R212, RZ, RZ, R73 ;  /* 0x000000ffffd47224 */ /* 0x000fe200078e0049 */
[----:B------:R-:W4:Y:S04]  /*4f10*/  LDL.LU.64 R74, [R1+0x238] ;  /* 0x00023800014a7983 */ /* 0x000f280000300a00 */
[----:B------:R-:W4:Y:S01]  /*4f20*/  LDL.LU.64 R72, [R1+0x230] ;  /* 0x0002300001487983 */ /* 0x000f220000300a00 */
[----:B------:R-:W-:Y:S01]  /*4f30*/  UMOV UR32, UR48 ;  /* 0x0000003000207c82 */ /* 0x000fe20008000000 */
[----:B------:R-:W-:Y:S01]  /*4f40*/  UMOV UR33, UR49 ;  /* 0x0000003100217c82 */ /* 0x000fe20008000000 */
[----:B------:R-:W-:Y:S02]  /*4f50*/  WARPGROUP.DEPBAR.LE gsb0, 0x0 ;  /* 0x00008000000079c5 */ /* 0x000fe40000010000 */
[----:B------:R-:W-:-:S06]  /*4f60*/  WARPGROUP.ARRIVE ;  /* 0x00000000000079c5 */ /* 0x000fcc0000000000 */
[----:B------:R-:W-:Y:S01]  /*4f70*/  HGMMA.64x16x16.F32 R192, gdesc[UR32], R192, gsb0 ;  /* 0x0020000020c079f0 */ /* 0x000fe200080008c0 */
[----:B------:R0:W-:Y:S04]  /*4f80*/  STL.64 [R1+0x158], R222 ;  /* 0x000158de01007387 */ /* 0x0001e80000100a00 */
[----:B------:R1:W-:Y:S04]  /*4f90*/  STL.64 [R1+0x150], R220 ;  /* 0x000150dc01007387 */ /* 0x0003e80000100a00 */
[----:B------:R1:W-:Y:S04]  /*4fa0*/  STL.64 [R1+0x148], R218 ;  /* 0x000148da01007387 */ /* 0x0003e80000100a00 */
[----:B------:R1:W-:Y:S01]  /*4fb0*/  STL.64 [R1+0x140], R216 ;  /* 0x000140d801007387 */ /* 0x0003e20000100a00 */
[----:B0-----:R-:W-:-:S02]  /*4fc0*/  IMAD.MOV.U32 R222, RZ, RZ, R54 ;  /* 0x000000ffffde7224 */ /* 0x001fc400078e0036 */
[----:B-1----:R-:W-:Y:S01]  /*4fd0*/  IMAD.MOV.U32 R220, RZ, RZ, R52 ;  /* 0x000000ffffdc7224 */ /* 0x002fe200078e0034 */
[----:B------:R-:W-:Y:S01]  /*4fe0*/  MOV R221, R53 ;  /* 0x0000003500dd7202 */ /* 0x000fe20000000f00 */
[----:B------:R-:W-:Y:S01]  /*4ff0*/  IMAD.MOV.U32 R218, RZ, RZ, R50 ;  /* 0x000000ffffda7224 */ /* 0x000fe200078e0032 */
[----:B------:R-:W-:Y:S01]  /*5000*/  MOV R216, R48 ;  /* 0x0000003000d87202 */ /* 0x000fe20000000f00 */
[----:B------:R-:W-:Y:S01]  /*5010*/  IMAD.MOV.U32 R217, RZ, RZ, R49 ;  /* 0x000000ffffd97224 */ /* 0x000fe200078e0031 */
[----:B------:R-:W4:Y:S01]  /*5020*/  LDL.LU R48, [R1+0x22c] ;  /* 0x00022c0001307983 */ /* 0x000f220000300800 */
[----:B------:R-:W-:-:S03]  /*5030*/  IMAD.MOV.U32 R219, RZ, RZ, R51 ;  /* 0x000000ffffdb7224 */ /* 0x000fc600078e0033 */
[----:B------:R-:W4:Y:S04]  /*5040*/  LDL.LU R49, [R1+0x228] ;  /* 0x0002280001317983 */ /* 0x000f280000300800 */
[----:B------:R-:W4:Y:S01]  /*5050*/  LDL.LU R50, [R1+0x224] ;  /* 0x0002240001327983 */ /* 0x000f220000300800 */
[----:B------:R-:W-:-:S03]  /*5060*/  IMAD.MOV.U32 R223, RZ, RZ, R55 ;  /* 0x000000ffffdf7224 */ /* 0x000fc600078e0037 */
[----:B------:R-:W4:Y:S04]  /*5070*/  LDL.LU R51, [R1+0x220] ;  /* 0x0002200001337983 */ /* 0x000f280000300800 */
[----:B------:R-:W4:Y:S04]  /*5080*/  LDL.LU R52, [R1+0x21c] ;  /* 0x00021c0001347983 */ /* 0x000f280000300800 */
[----:B------:R-:W4:Y:S04]  /*5090*/  LDL.LU R53, [R1+0x218] ;  /* 0x0002180001357983 */ /* 0x000f280000300800 */
[----:B------:R-:W4:Y:S04]  /*50a0*/  LDL.LU R54, [R1+0x214] ;  /* 0x0002140001367983 */ /* 0x000f280000300800 */
[----:B------:R-:W4:Y:S01]  /*50b0*/  LDL.LU R55, [R1+0x210] ;  /* 0x0002100001377983 */ /* 0x000f220000300800 */
[----:B------:R-:W-:-:S02]  /*50c0*/  WARPGROUP.DEPBAR.LE gsb0, 0x0 ;  /* 0x00008000000079c5 */ /* 0x000fc40000010000 */
[----:B------:R-:W-:Y:S01]  /*50d0*/  WARPGROUP.ARRIVE ;  /* 0x00000000000079c5 */ /* 0x000fe20000000000 */
[----:B------:R-:W-:Y:S01]  /*50e0*/  UMOV UR28, UR48 ;  /* 0x00000030001c7c82 */ /* 0x000fe20008000000 */
[----:B------:R-:W-:-:S04]  /*50f0*/  UMOV UR29, UR49 ;  /* 0x00000031001d7c82 */ /* 0x000fc80008000000 */
        /* <DEDUP_REMOVED lines=8> */
[----:B------:R-:W-:Y:S02]  /*5180*/  IMAD.MOV.U32 R195, RZ, RZ, R27 ;  /* 0x000000ffffc37224 */ /* 0x000fe400078e001b */
[----:B------:R-:W-:Y:S02]  /*5190*/  IMAD.MOV.U32 R192, RZ, RZ, R24 ;  /* 0x000000ffffc07224 */ /* 0x000fe400078e0018 */
[----:B------:R-:W4:Y:S01]  /*51a0*/  LDL.LU R24, [R1+0x20c] ;  /* 0x00020c0001187983 */ /* 0x000f220000300800 */
[----:B------:R-:W-:-:S03]  /*51b0*/  IMAD.MOV.U32 R193, RZ, RZ, R25 ;  /* 0x000000ffffc17224 */ /* 0x000fc600078e0019 */
[----:B------:R-:W4:Y:S01]  /*51c0*/  LDL.LU R25, [R1+0x208] ;  /* 0x0002080001197983 */ /* 0x000f220000300800 */
[----:B------:R-:W-:-:S03]  /*51d0*/  IMAD.MOV.U32 R197, RZ, RZ, R29 ;  /* 0x000000ffffc57224 */ /* 0x000fc600078e001d */
[----:B------:R-:W4:Y:S01]  /*51e0*/  LDL.LU R26, [R1+0x204] ;  /* 0x00020400011a7983 */ /* 0x000f220000300800 */
[----:B------:R-:W-:-:S03]  /*51f0*/  MOV R199, R31 ;  /* 0x0000001f00c77202 */ /* 0x000fc60000000f00 */
        /* <DEDUP_REMOVED lines=10> */
[----:B------:R-:W-:Y:S04]  /*52a0*/  STL.64 [R1+0x198], R174 ;  /* 0x000198ae01007387 */ /* 0x000fe80000100a00 */
[----:B------:R-:W-:Y:S04]  /*52b0*/  STL.64 [R1+0x190], R172 ;  /* 0x000190ac01007387 */ /* 0x000fe80000100a00 */
[----:B------:R-:W-:Y:S04]  /*52c0*/  STL.64 [R1+0x188], R170 ;  /* 0x000188aa01007387 */ /* 0x000fe80000100a00 */
[----:B------:R0:W-:Y:S04]  /*52d0*/  STL.64 [R1+0x180], R168 ;  /* 0x000180a801007387 */ /* 0x0001e80000100a00 */
[----:B0-----:R-:W4:Y:S04]  /*52e0*/  LDL.LU R168, [R1+0xc0] ;  /* 0x0000c00001a87983 */ /* 0x001f280000300800 */
[----:B------:R-:W4:Y:S04]  /*52f0*/  LDL.LU R169, [R1+0xc4] ;  /* 0x0000c40001a97983 */ /* 0x000f280000300800 */
[----:B------:R-:W4:Y:S04]  /*5300*/  LDL.LU R170, [R1+0xc8] ;  /* 0x0000c80001aa7983 */ /* 0x000f280000300800 */
[----:B------:R-:W4:Y:S04]  /*5310*/  LDL.LU R171, [R1+0xcc] ;  /* 0x0000cc0001ab7983 */ /* 0x000f280000300800 */
[----:B------:R-:W4:Y:S04]  /*5320*/  LDL.LU R172, [R1+0xd0] ;  /* 0x0000d00001ac7983 */ /* 0x000f280000300800 */
[----:B------:R-:W4:Y:S04]  /*5330*/  LDL.LU R173, [R1+0xd4] ;  /* 0x0000d40001ad7983 */ /* 0x000f280000300800 */
[----:B------:R-:W4:Y:S04]  /*5340*/  LDL.LU R174, [R1+0xd8] ;  /* 0x0000d80001ae7983 */ /* 0x000f280000300800 */
[----:B------:R-:W4:Y:S01]  /*5350*/  LDL.LU R175, [R1+0xdc] ;  /* 0x0000dc0001af7983 */ /* 0x000f220000300800 */
[----:B------:R-:W-:-:S02]  /*5360*/  WARPGROUP.DEPBAR.LE gsb0, 0x0 ;  /* 0x00008000000079c5 */ /* 0x000fc40000010000 */
[----:B--2---:R-:W-:Y:S01]  /*5370*/  WARPGROUP.ARRIVE ;  /* 0x00000000000079c5 */ /* 0x004fe20000000000 */
[----:B------:R-:W-:Y:S01]  /*5380*/  UMOV UR20, UR48 ;  /* 0x0000003000147c82 */ /* 0x000fe20008000000 */
[----:B------:R-:W-:-:S04]  /*5390*/  UMOV UR21, UR49 ;  /* 0x0000003100157c82 */ /* 0x000fc80008000000 */
[----:B------:R-:W-:Y:S01]  /*53a0*/  HGMMA.64x16x16.F32 R120, gdesc[UR20], R120, gsb0 ;  /* 0x00200000147879f0 */ /* 0x000fe20008000878 */
[----:B------:R-:W-:Y:S01]  /*53b0*/  UMOV UR16, UR48 ;  /* 0x0000003000107c82 */ /* 0x000fe20008000000 */
[----:B------:R-:W-:Y:S01]  /*53c0*/  UMOV UR17, UR49 ;  /* 0x0000003100117c82 */ /* 0x000fe20008000000 */
[----:B------:R-:W-:Y:S02]  /*53d0*/  WARPGROUP.DEPBAR.LE gsb0, 0x0 ;  /* 0x00008000000079c5 */ /* 0x000fe40000010000 */
[----:B---3--:R-:W-:-:S06]  /*53e0*/  WARPGROUP.ARRIVE ;  /* 0x00000000000079c5 */ /* 0x008fcc0000000000 */
[----:B------:R-:W-:Y:S01]  /*53f0*/  HGMMA.64x16x16.F32 R96, gdesc[UR16], R96, gsb0 ;  /* 0x00200000106079f0 */ /* 0x000fe20008000860 */
[----:B------:R-:W-:Y:S01]  /*5400*/  UMOV UR12, UR48 ;  /* 0x00000030000c7c82 */ /* 0x000fe20008000000 */
[----:B------:R-:W-:Y:S01]  /*5410*/  UMOV UR13, UR49 ;  /* 0x00000031000d7c82 */ /* 0x000fe20008000000 */
[----:B------:R-:W-:Y:S02]  /*5420*/  WARPGROUP.DEPBAR.LE gsb0, 0x0 ;  /* 0x00008000000079c5 */ /* 0x000fe40000010000 */
[----:B----4-:R-:W-:-:S06]  /*5430*/  WARPGROUP.ARRIVE ;  /* 0x00000000000079c5 */ /* 0x010fcc0000000000 */
[----:B------:R-:W-:Y:S01]  /*5440*/  HGMMA.64x16x16.F32 R72, gdesc[UR12], R72, gsb0 ;  /* 0x002000000c4879f0 */ /* 0x000fe20008000848 */
[----:B------:R-:W-:Y:S01]  /*5450*/  UMOV UR8, UR48 ;  /* 0x0000003000087c82 */ /* 0x000fe20008000000 */
[----:B------:R-:W-:Y:S01]  /*5460*/  UMOV UR9, UR49 ;  /* 0x0000003100097c82 */ /* 0x000fe20008000000 */
[----:B------:R-:W-:Y:S02]  /*5470*/  WARPGROUP.DEPBAR.LE gsb0, 0x0 ;  /* 0x00008000000079c5 */ /* 0x000fe40000010000 */
[----:B------:R-:W-:-:S06]  /*5480*/  WARPGROUP.ARRIVE ;  /* 0x00000000000079c5 */ /* 0x000fcc0000000000 */
[----:B------:R-:W-:Y:S01]  /*5490*/  HGMMA.64x16x16.F32 R48, gdesc[UR8], R48, gsb0 ;  /* 0x00200000083079f0 */ /* 0x000fe20008000830 */
[----:B------:R-:W-:Y:S01]  /*54a0*/  UMOV UR50, UR54 ;  /* 0x0000003600327c82 */ /* 0x000fe20008000000 */
[----:B------:R-:W-:Y:S01]  /*54b0*/  UMOV UR51, UR55 ;  /* 0x0000003700337c82 */ /* 0x000fe20008000000 */
[----:B------:R-:W-:Y:S02]  /*54c0*/  WARPGROUP.DEPBAR.LE gsb0, 0x0 ;  /* 0x00008000000079c5 */ /* 0x000fe40000010000 */
[----:B------:R-:W-:-:S06]  /*54d0*/  WARPGROUP.ARRIVE ;  /* 0x00000000000079c5 */ /* 0x000fcc0000000000 */
[----:B------:R-:W-:Y:S01]  /*54e0*/  HGMMA.64x16x16.F32 R24, gdesc[UR48], R24, gsb0 ;  /* 0x00200000301879f0 */ /* 0x000fe20008000818 */
[----:B------:R-:W-:Y:S02]  /*54f0*/  UIADD3 UR40, UR6, 0x2, URZ ;  /* 0x0000000206287890 */ /* 0x000fe4000fffe03f */
[----:B------:R-:W-:Y:S01]  /*5500*/  UIADD3 UR42, UR5, 0x2, URZ ;  /* 0x00000002052a7890 */ /* 0x000fe2000fffe03f */
[----:B------:R-:W-:Y:S01]  /*5510*/  UMOV UR41, 0x80000020 ;  /* 0x8000002000297882 */ /* 0x000fe20000000000 */
[----:B------:R-:W-:Y:S01]  /*5520*/  UMOV UR43, 0x80000020 ;  /* 0x80000020002b7882 */ /* 0x000fe20000000000 */
[----:B------:R-:W-:Y:S02]  /*5530*/  WARPGROUP.DEPBAR.LE gsb0, 0x0 ;  /* 0x00008000000079c5 */ /* 0x000fe40000010000 */
[----:B------:R-:W-:-:S06]  /*5540*/  WARPGROUP.ARRIVE ;  /* 0x00000000000079c5 */ /* 0x000fcc0000000000 */
[----:B------:R-:W-:Y:S01]  /*5550*/  HGMMA.64x16x16.F32 R168, gdesc[UR40], R168, gsb0 ;  /* 0x0020000028a879f0 */ /* 0x000fe200080008a8 */
[----:B------:R-:W-:Y:S01]  /*5560*/  UIADD3 UR34, UR5, 0x42, URZ ;  /* 0x0000004205227890 */ /* 0x000fe2000fffe03f */
[----:B------:R-:W-:Y:S01]  /*5570*/  UMOV UR32, UR40 ;  /* 0x0000002800207c82 */ /* 0x000fe20008000000 */
[----:B------:R-:W-:Y:S01]  /*5580*/  UMOV UR33, UR41 ;  /* 0x0000002900217c82 */ /* 0x000fe20008000000 */
        /* <DEDUP_REMOVED lines=11> */
[----:B------:R-:W-:Y:S04]  /*5640*/  STL.64 [R1+0x1b8], R150 ;  /* 0x0001b89601007387 */ /* 0x000fe80000100a00 */
        /* <DEDUP_REMOVED lines=10> */
[----:B------:R-:W-:Y:S01]  /*56f0*/  STL.64 [R1+0x78], R198 ;  /* 0x000078c601007387 */ /* 0x000fe20000100a00 */
[----:B------:R-:W-:-:S03]  /*5700*/  WARPGROUP.DEPBAR.LE gsb0, 0x0 ;  /* 0x00008000000079c5 */ /* 0x000fc60000010000 */
[----:B------:R0:W-:Y:S04]  /*5710*/  STL.64 [R1], R216 ;  /* 0x000000d801007387 */ /* 0x0001e80000100a00 */
[----:B------:R1:W-:Y:S04]  /*5720*/  STL.64 [R1+0x8], R218 ;  /* 0x000008da01007387 */ /* 0x0003e80000100a00 */
[----:B------:R2:W-:Y:S04]  /*5730*/  STL.64 [R1+0x10], R220 ;  /* 0x000010dc01007387 */ /* 0x0005e80000100a00 */
[----:B------:R3:W-:Y:S01]  /*5740*/  STL.64 [R1+0x18], R222 ;  /* 0x000018de01007387 */ /* 0x0007e20000100a00 */
[----:B0-----:R-:W-:-:S02]  /*5750*/  IMAD.MOV.U32 R216, RZ, RZ, R211 ;  /* 0x000000ffffd87224 */ /* 0x001fc400078e00d3 */
[----:B------:R-:W-:Y:S01]  /*5760*/  IMAD.MOV.U32 R217, RZ, RZ, R212 ;  /* 0x000000ffffd97224 */ /* 0x000fe200078e00d4 */
[----:B------:R-:W4:Y:S01]  /*5770*/  LDL.LU R211, [R1+0x1ec] ;  /* 0x0001ec0001d37983 */ /* 0x000f220000300800 */
[----:B-1----:R-:W-:Y:S02]  /*5780*/  IMAD.MOV.U32 R218, RZ, RZ, R213 ;  /* 0x000000ffffda7224 */ /* 0x002fe400078e00d5 */
[----:B------:R-:W-:Y:S01]  /*5790*/  IMAD.MOV.U32 R219, RZ, RZ, R214 ;  /* 0x000000ffffdb7224 */ /* 0x000fe200078e00d6 */
[----:B------:R-:W4:Y:S01]  /*57a0*/  LDL.LU R212, [R1+0x1e8] ;  /* 0x0001e80001d47983 */ /* 0x000f220000300800 */
[----:B--2---:R-:W-:-:S03]  /*57b0*/  MOV R220, R215 ;  /* 0x000000d700dc7202 */ /* 0x004fc60000000f00 */
[----:B------:R-:W4:Y:S04]  /*57c0*/  LDL.LU R213, [R1+0x1e4] ;  /* 0x0001e40001d57983 */ /* 0x000f280000300800 */
[----:B------:R-:W4:Y:S04]  /*57d0*/  LDL.LU R214, [R1+0x1e0] ;  /* 0x0001e00001d67983 */ /* 0x000f280000300800 */
[----:B------:R-:W4:Y:S01]  /*57e0*/  LDL.LU R215, [R1+0x1dc] ;  /* 0x0001dc0001d77983 */ /* 0x000f220000300800 */
        /* <DEDUP_REMOVED lines=20> */
[----:B----4-:R-:W-:-:S06]  /*5930*/  WARPGROUP.ARRIVE ;  /* 0x00000000000079c5 */ /* 0x010fcc0000000000 */
        /* <DEDUP_REMOVED lines=35> */
[----:B------:R-:W-:-:S06]  /*5b70*/  UMOV UR53, 0x80000020 ;  /* 0x8000002000357882 */ /* 0x000fcc0000000000 */
        /* <DEDUP_REMOVED lines=44> */
[----:B------:R-:W-:Y:S01]  /*5e40*/  MOV R144, R12 ;  /* 0x0000000c00907202 */ /* 0x000fe20000000f00 */
[----:B------:R-:W-:Y:S01]  /*5e50*/  IMAD.MOV.U32 R145, RZ, RZ, R11 ;  /* 0x000000ffff917224 */ /* 0x000fe200078e000b */
[----:B------:R-:W-:Y:S01]  /*5e60*/  MOV R149, R7 ;  /* 0x0000000700957202 */ /* 0x000fe20000000f00 */
[----:B------:R-:W-:Y:S02]  /*5e70*/  IMAD.MOV.U32 R146, RZ, RZ, R10 ;  /* 0x000000ffff927224 */ /* 0x000fe400078e000a */
[----:B------:R-:W-:Y:S02]  /*5e80*/  IMAD.MOV.U32 R147, RZ, RZ, R9 ;  /* 0x000000ffff937224 */ /* 0x000fe400078e0009 */
[----:B------:R-:W-:Y:S02]  /*5e90*/  IMAD.MOV.U32 R148, RZ, RZ, R8 ;  /* 0x000000ffff947224 */ /* 0x000fe400078e0008 */
[----:B------:R-:W-:-:S02]  /*5ea0*/  IMAD.MOV.U32 R150, RZ, RZ, R6 ;  /* 0x000000ffff967224 */ /* 0x000fc400078e0006 */
[----:B------:R-:W-:Y:S01]  /*5eb0*/  IMAD.MOV.U32 R151, RZ, RZ, R4 ;  /* 0x000000ffff977224 */ /* 0x000fe200078e0004 */
[----:B------:R-:W-:Y:S01]  /*5ec0*/  UMOV UR32, UR52 ;  /* 0x0000003400207c82 */ /* 0x000fe20008000000 */
[----:B------:R-:W-:Y:S01]  /*5ed0*/  UMOV UR33, UR53 ;  /* 0x0000003500217c82 */ /* 0x000fe20008000000 */
[----:B------:R-:W-:-:S03]  /*5ee0*/  WARPGROUP.DEPBAR.LE gsb0, 0x0 ;  /* 0x00008000000079c5 */ /* 0x000fc60000010000 */
[----:B------:R-:W-:-:S06]  /*5ef0*/  WARPGROUP.ARRIVE ;  /* 0x00000000000079c5 */ /* 0x000fcc0000000000 */
[----:B------:R-:W-:Y:S01]  /*5f00*/  HGMMA.64x16x16.F32 R144, gdesc[UR32], R144, gsb0 ;  /* 0x00200000209079f0 */ /* 0x000fe20008000890 */
[----:B------:R-:W-:Y:S01]  /*5f10*/  IMAD.MOV.U32 R168, RZ, RZ, R23 ;  /* 0x000000ffffa87224 */ /* 0x000fe200078e0017 */
[----:B------:R-:W-:Y:S01]  /*5f20*/  MOV R171, R20 ;  /* 0x0000001400ab7202 */ /* 0x000fe20000000f00 */
[----:B------:R-:W-:Y:S02]  /*5f30*/  IMAD.MOV.U32 R169, RZ, RZ, R22 ;  /* 0x000000ffffa97224 */ /* 0x000fe400078e0016 */
        /* <DEDUP_REMOVED lines=12> */
[----:B------:R-:W-:Y:S01]  /*6000*/  IMAD.MOV.U32 R194, RZ, RZ, R2 ;  /* 0x000000ffffc27224 */ /* 0x000fe200078e0002 */
[----:B------:R-:W-:Y:S01]  /*6010*/  MOV R198, R233 ;  /* 0x000000e900c67202 */ /* 0x000fe20000000f00 */
[----:B------:R-:W-:Y:S02]  /*6020*/  IMAD.MOV.U32 R195, RZ, RZ, R0 ;  /* 0x000000ffffc37224 */ /* 0x000fe400078e0000 */
[----:B------:R-:W-:Y:S02]  /*6030*/  IMAD.MOV.U32 R196, RZ, RZ, R235 ;  /* 0x000000ffffc47224 */ /* 0x000fe400078e00eb */
[----:B------:R-:W-:Y:S02]  /*6040*/  IMAD.MOV.U32 R197, RZ, RZ, R234 ;  /* 0x000000ffffc57224 */ /* 0x000fe400078e00ea */
[----:B------:R-:W-:Y:S01]  /*6050*/  IMAD.MOV.U32 R199, RZ, RZ, R232 ;  /* 0x000000ffffc77224 */ /* 0x000fe200078e00e8 */
[----:B------:R-:W-:Y:S01]  /*6060*/  UIADD3 UR6, UR6, 0x402, URZ ;  /* 0x0000040206067890 */ /* 0x000fe2000fffe03f */
[----:B------:R-:W-:-:S06]  /*6070*/  UMOV UR41, 0x80000020 ;  /* 0x8000002000297882 */ /* 0x000fcc0000000000 */
[----:B------:R-:W-:Y:S01]  /*6080*/  UMOV UR40, UR6 ;  /* 0x0000000600287c82 */ /* 0x000fe20008000000 */
[----:B------:R-:W-:Y:S02]  /*6090*/  WARPGROUP.DEPBAR.LE gsb0, 0x0 ;  /* 0x00008000000079c5 */ /* 0x000fe40000010000 */
[----:B------:R-:W-:-:S06]  /*60a0*/  WARPGROUP.ARRIVE ;  /* 0x00000000000079c5 */ /* 0x000fcc0000000000 */
[----:B------:R-:W-:Y:S01]  /*60b0*/  HGMMA.64x16x16.F32 R192, gdesc[UR40], R192, gsb0 ;  /* 0x0020000028c079f0 */ /* 0x000fe200080008c0 */
[----:B------:R-:W-:Y:S02]  /*60c0*/  IMAD.MOV.U32 R221, RZ, RZ, R18 ;  /* 0x000000ffffdd7224 */ /* 0x000fe400078e0012 */
[----:B---3--:R-:W-:Y:S02]  /*60d0*/  IMAD.MOV.U32 R222, RZ, RZ, R17 ;  /* 0x000000ffffde7224 */ /* 0x008fe400078e0011 */
[----:B------:R-:W-:Y:S01]  /*60e0*/  IMAD.MOV.U32 R223, RZ, RZ, R16 ;  /* 0x000000ffffdf7224 */ /* 0x000fe200078e0010 */
[----:B------:R-:W-:Y:S01]  /*60f0*/  UMOV UR32, UR40 ;  /* 0x0000002800207c82 */ /* 0x000fe20008000000 */
[----:B------:R-:W-:Y:S01]  /*6100*/  UMOV UR33, UR41 ;  /* 0x0000002900217c82 */ /* 0x000fe20008000000 */
[----:B------:R0:W5:Y:S04]  /*6110*/  LDL.LU R18, [R1+0x1d8] ;  /* 0x0001d80001127983 */ /* 0x0001680000300800 */
[----:B------:R0:W5:Y:S04]  /*6120*/  LDL.LU R17, [R1+0x1d4] ;  /* 0x0001d40001117983 */ /* 0x0001680000300800 */
[----:B------:R0:W5:Y:S04]  /*6130*/  LDL.LU R16, [R1+0x1d0] ;  /* 0x0001d00001107983 */ /* 0x0001680000300800 */
[----:B------:R0:W5:Y:S04]  /*6140*/  LDL.LU R5, [R1+0x1cc] ;  /* 0x0001cc0001057983 */ /* 0x0001680000300800 */
[----:B------:R0:W5:Y:S04]  /*6150*/  LDL.LU R3, [R1+0x1c8] ;  /* 0x0001c80001037983 */ /* 0x0001680000300800 */
[----:B------:R0:W5:Y:S04]  /*6160*/  LDL.LU R2, [R1+0x1c4] ;  /* 0x0001c40001027983 */ /* 0x0001680000300800 */
[----:B------:R0:W5:Y:S01]  /*6170*/  LDL.LU R0, [R1+0x1c0] ;  /* 0x0001c00001007983 */ /* 0x0001620000300800 */
[----:B------:R-:W-:-:S02]  /*6180*/  WARPGROUP.DEPBAR.LE gsb0, 0x0 ;  /* 0x00008000000079c5 */ /* 0x000fc40000010000 */
[----:B------:R-:W-:-:S06]  /*6190*/  WARPGROUP.ARRIVE ;  /* 0x00000000000079c5 */ /* 0x000fcc0000000000 */
[----:B------:R-:W-:Y:S01]  /*61a0*/  HGMMA.64x16x16.F32 R216, gdesc[UR32], R216, gsb0 ;  /* 0x0020000020d879f0 */ /* 0x000fe200080008d8 */
[----:B------:R-:W-:Y:S04]  /*61b0*/  STL.64 [R1+0x40], R144 ;  /* 0x0000409001007387 */ /* 0x000fe80000100a00 */
[----:B------:R-:W-:Y:S04]  /*61c0*/  STL.64 [R1+0x48], R146 ;  /* 0x0000489201007387 */ /* 0x000fe80000100a00 */
[----:B------:R-:W-:Y:S04]  /*61d0*/  STL.64 [R1+0x50], R148 ;  /* 0x0000509401007387 */ /* 0x000fe80000100a00 */
[----:B------:R1:W-:Y:S04]  /*61e0*/  STL.64 [R1+0x58], R150 ;  /* 0x0000589601007387 */ /* 0x0003e80000100a00 */
[----:B-1----:R-:W2:Y:S04]  /*61f0*/  LDL.LU.64 R150, [R1+0x1b8] ;  /* 0x0001b80001967983 */ /* 0x002ea80000300a00 */
[----:B------:R-:W2:Y:S04]  /*6200*/  LDL.LU.64 R148, [R1+0x1b0] ;  /* 0x0001b00001947983 */ /* 0x000ea80000300a00 */
[----:B------:R-:W2:Y:S04]  /*6210*/  LDL.LU.64 R146, [R1+0x1a8] ;  /* 0x0001a80001927983 */ /* 0x000ea80000300a00 */
[----:B------:R-:W2:Y:S04]  /*6220*/  LDL.LU.64 R144, [R1+0x1a0] ;  /* 0x0001a00001907983 */ /* 0x000ea80000300a00 */
[----:B------:R-:W-:Y:S04]  /*6230*/  STL.64 [R1+0xa0], R168 ;  /* 0x0000a0a801007387 */ /* 0x000fe80000100a00 */
[----:B------:R-:W-:Y:S04]  /*6240*/  STL.64 [R1+0xa8], R170 ;  /* 0x0000a8aa01007387 */ /* 0x000fe80000100a00 */
[----:B------:R-:W-:Y:S04]  /*6250*/  STL.64 [R1+0xb0], R172 ;  /* 0x0000b0ac01007387 */ /* 0x000fe80000100a00 */
[----:B------:R1:W-:Y:S04]  /*6260*/  STL.64 [R1+0xb8], R174 ;  /* 0x0000b8ae01007387 */ /* 0x0003e80000100a00 */
[----:B-1----:R-:W3:Y:S04]  /*6270*/  LDL.LU.64 R174, [R1+0x198] ;  /* 0x0001980001ae7983 */ /* 0x002ee80000300a00 */
[----:B------:R-:W3:Y:S04]  /*6280*/  LDL.LU.64 R172, [R1+0x190] ;  /* 0x0001900001ac7983 */ /* 0x000ee80000300a00 */
[----:B------:R-:W3:Y:S04]  /*6290*/  LDL.LU.64 R170, [R1+0x188] ;  /* 0x0001880001aa7983 */ /* 0x000ee80000300a00 */
[----:B------:R-:W3:Y:S04]  /*62a0*/  LDL.LU.64 R168, [R1+0x180] ;  /* 0x0001800001a87983 */ /* 0x000ee80000300a00 */
[----:B------:R-:W-:Y:S04]  /*62b0*/  STL.64 [R1+0x80], R192 ;  /* 0x000080c001007387 */ /* 0x000fe80000100a00 */
[----:B------:R-:W-:Y:S04]  /*62c0*/  STL.64 [R1+0x88], R194 ;  /* 0x000088c201007387 */ /* 0x000fe80000100a00 */
[----:B------:R-:W-:Y:S04]  /*62d0*/  STL.64 [R1+0x90], R196 ;  /* 0x000090c401007387 */ /* 0x000fe80000100a00 */
[----:B------:R1:W-:Y:S01]  /*62e0*/  STL.64 [R1+0x98], R198 ;  /* 0x000098c601007387 */ /* 0x0003e20000100a00 */
[----:B------:R-:W-:-:S03]  /*62f0*/  WARPGROUP.DEPBAR.LE gsb0, 0x0 ;  /* 0x00008000000079c5 */ /* 0x000fc60000010000 */
[----:B-1----:R-:W4:Y:S04]  /*6300*/  LDL.LU.64 R198, [R1+0x178] ;  /* 0x0001780001c67983 */ /* 0x002f280000300a00 */
[----:B------:R-:W4:Y:S04]  /*6310*/  LDL.LU.64 R196, [R1+0x170] ;  /* 0x0001700001c47983 */ /* 0x000f280000300a00 */
[----:B------:R-:W4:Y:S04]  /*6320*/  LDL.LU.64 R194, [R1+0x168] ;  /* 0x0001680001c27983 */ /* 0x000f280000300a00 */
[----:B------:R-:W4:Y:S04]  /*6330*/  LDL.LU.64 R192, [R1+0x160] ;  /* 0x0001600001c07983 */ /* 0x000f280000300a00 */
[----:B------:R-:W-:Y:S04]  /*6340*/  STL.64 [R1+0x20], R216 ;  /* 0x000020d801007387 */ /* 0x000fe80000100a00 */
[----:B------:R-:W-:Y:S04]  /*6350*/  STL.64 [R1+0x28], R218 ;  /* 0x000028da01007387 */ /* 0x000fe80000100a00 */
[----:B------:R-:W-:Y:S04]  /*6360*/  STL.64 [R1+0x30], R220 ;  /* 0x000030dc01007387 */ /* 0x000fe80000100a00 */
[----:B------:R1:W-:Y:S04]  /*6370*/  STL.64 [R1+0x38], R222 ;  /* 0x000038de01007387 */ /* 0x0003e80000100a00 */
[----:B-1----:R-:W2:Y:S04]  /*6380*/  LDL.LU.64 R222, [R1+0x158] ;  /* 0x0001580001de7983 */ /* 0x002ea80000300a00 */
        /* <DEDUP_REMOVED lines=46> */
[----:B------:R-:W-:Y:S03]  /*6670*/  HGMMA.64x16x16.F32 R24, gdesc[UR40], R24, gsb0 ;  /* 0x00200000281879f0 */ /* 0x000fe60008000818 */
[----:B------:R-:W-:Y:S02]  /*6680*/  WARPGROUP.DEPBAR.LE gsb0, 0x0 ;  /* 0x00008000000079c5 */ /* 0x000fe40000010000 */
[----:B0-----:R-:W-:Y:S05]  /*6690*/  @!P0 BRA `(.L_x_23) ;  /* 0x0000000000048947 */ /* 0x001fea0003800000 */
[----:B------:R-:W-:Y:S01]  /*66a0*/  BPT.TRAP 0x1 ;  /* 0x000000040000795c */ /* 0x000fe20000300000 */
.L_x_23:
[----:B------:R-:W2:Y:S01]  /*66b0*/  LDL R4, [R1+0x104] ;  /* 0x0001040001047983 */ /* 0x000ea20000100800 */
[----:B------:R-:W-:-:S04]  /*66c0*/  ULEA UR5, UR7, UR39, 0x3 ;  /* 0x0000002707057291 */ /* 0x000fc8000f8e183f */
[----:B------:R-:W-:-:S04]  /*66d0*/  UIADD3 UR5, UR5, 0x30, URZ ;  /* 0x0000003005057890 */ /* 0x000fc8000fffe03f */
[----:B------:R-:W-:-:S09]  /*66e0*/  UPRMT UR5, URZ, 0x654, UR5 ;  /* 0x000006543f057896 */ /* 0x000fd20008000005 */
[----:B------:R-:W-:Y:S01]  /*66f0*/  SYNCS.ARRIVE.TRANS64.RED.A1T0 RZ, [UR5], RZ ;  /* 0x000000ffffff79a7 */ /* 0x000fe20008100405 */
[----:B--2---:R-:W-:-:S13]  /*6700*/  R2UR UR6, R4 ;  /* 0x00000000040672ca */ /* 0x004fda00000e0000 */
[----:B------:R-:W-:-:S06]  /*6710*/  UISETP.GT.U32.AND UP0, UPT, UR6, 0x1, UPT ;  /* 0x000000010600788c */ /* 0x000fcc000bf04070 */
[----:B------:R-:W-:-:S13]  /*6720*/  PLOP3.LUT P1, PT, PT, PT, UP0, 0x80, 0x0 ;  /* 0x000000000000781c */ /* 0x000fda0003f2f008 */
[----:B------:R-:W-:Y:S05]  /*6730*/  @P1 BRA `(.L_x_24) ;  /* 0x0000000000041947 */ /* 0x000fea0003800000 */
[----:B------:R-:W-:Y:S01]  /*6740*/  BPT.TRAP 0x1 ;  /* 0x000000040000795c */ /* 0x000fe20000300000 */
.L_x_24:
[----:B------:R-:W-:Y:S01]  /*6750*/  UIADD3 UR4, UR4, 0x1, URZ ;  /* 0x0000000104047890 */ /* 0x000fe2000fffe03f */
[C---:B-----5:R-:W-:Y:S01]  /*6760*/  ISETP.GT.AND P1, PT, R0.reuse, 0x1, PT ;  /* 0x000000010000780c */ /* 0x060fe20003f24270 */
[----:B------:R-:W-:Y:S01]  /*6770*/  UIADD3 UR7, UR7, 0x1, URZ ;  /* 0x0000000107077890 */ /* 0x000fe2000fffe03f */
[----:B------:R-:W-:Y:S01]  /*6780*/  VIADD R0, R0, 0xffffffff ;  /* 0xffffffff00007836 */ /* 0x000fe20000000000 */
[----:B------:R-:W-:Y:S02]  /*6790*/  UISETP.NE.AND UP0, UPT, UR4, 0x6, UPT ;  /* 0x000000060400788c */ /* 0x000fe4000bf05270 */
[----:B------:R-:W-:Y:S02]  /*67a0*/  UISETP.NE.AND UP1, UPT, UR7, 0x6, UPT ;  /* 0x000000060700788c */ /* 0x000fe4000bf25270 */
[----:B------:R-:W-:Y:S02]  /*67b0*/  USEL UR5, URZ, 0x1, UP0 ;  /* 0x000000013f057887 */ /* 0x000fe40008000000 */
[----:B------:R-:W-:-:S02]  /*67c0*/  USEL UR4, UR4, URZ, UP0 ;  /* 0x0000003f04047287 */ /* 0x000fc40008000000 */
[----:B------:R-:W-:Y:S02]  /*67d0*/  USEL UR7, UR7, URZ, UP1 ;  /* 0x0000003f07077287 */ /* 0x000fe40008800000 */
[----:B------:R-:W-:Y:S01]  /*67e0*/  LOP3.LUT R3, R3, UR5, RZ, 0x3c, !PT ;  /* 0x0000000503037c12 */ /* 0x000fe2000f8e3cff */
[----:B------:R-:W-:Y:S09]  /*67f0*/  @P1 BRA `(.L_x_25) ;  /* 0xffffffd4002c1947 */ /* 0x000ff2000383ffff */
.L_x_18:
[----:B------:R0:W5:Y:S01]  /*6800*/  LDL R8, [R1+0x12c] ;  /* 0x00012c0001087983 */ /* 0x0001620000100800 */
[----:B------:R-:W1:Y:S02]  /*6810*/  LDC R0, c[0x0][0x28c] ;  /* 0x0000a300ff007b82 */ /* 0x000e640000000800 */
[----:B-1----:R-:W-:-:S13]  /*6820*/  ISETP.GE.AND P1, PT, R0, 0x1, PT ;  /* 0x000000010000780c */ /* 0x002fda0003f26270 */
[----:B0-----:R-:W-:Y:S05]  /*6830*/  @!P1 BRA `(.L_x_26) ;  /* 0x0000000000449947 */ /* 0x001fea0003800000 */
[----:B------:R-:W-:Y:S05]  /*6840*/  @!P0 BRA `(.L_x_27) ;  /* 0x0000000000048947 */ /* 0x000fea0003800000 */
[----:B------:R-:W-:Y:S01]  /*6850*/  BPT.TRAP 0x1 ;  /* 0x000000040000795c */ /* 0x000fe20000300000 */
.L_x_27:
[----:B------:R-:W2:Y:S01]  /*6860*/  LDL R0, [R1+0x104] ;  /* 0x0001040001007983 */ /* 0x000ea20000100800 */
[----:B-----5:R-:W-:Y:S02]  /*6870*/  R2UR UR5, R8 ;  /* 0x00000000080572ca */ /* 0x020fe400000e0000 */
[----:B--2---:R-:W-:-:S11]  /*6880*/  R2UR UR4, R0 ;  /* 0x00000000000472ca */ /* 0x004fd600000e0000 */
[----:B------:R-:W-:-:S04]  /*6890*/  VIADD R0, R5, UR5 ;  /* 0x0000000505007c36 */ /* 0x000fc80008000000 */
[----:B------:R-:W-:-:S05]  /*68a0*/  IMAD.WIDE.U32 R4, R0, -0x55555555, RZ ;  /* 0xaaaaaaab00047825 */ /* 0x000fca00078e00ff */
[----:B------:R-:W-:Y:S01]  /*68b0*/  SHF.R.U32.HI R4, RZ, 0x2, R5 ;  /* 0x00000002ff047819 */ /* 0x000fe20000011605 */
[----:B------:R-:W-:-:S04]  /*68c0*/  UISETP.GT.U32.AND UP0, UPT, UR4, 0x1, UPT ;  /* 0x000000010400788c */ /* 0x000fc8000bf04070 */
[----:B------:R-:W-:Y:S02]  /*68d0*/  IMAD R0, R4, -0x6, R0 ;  /* 0xfffffffa04007824 */ /* 0x000fe400078e0200 */
[----:B------:R-:W-:-:S03]  /*68e0*/  PLOP3.LUT P0, PT, PT, PT, UP0, 0x80, 0x0 ;  /* 0x000000000000781c */ /* 0x000fc60003f0f008 */
[----:B------:R-:W-:-:S04]  /*68f0*/  LEA R0, R0, UR39, 0x3 ;  /* 0x0000002700007c11 */ /* 0x000fc8000f8e18ff */
[----:B------:R-:W-:-:S04]  /*6900*/  IADD3 R0, R0, 0x30, RZ ;  /* 0x0000003000007810 */ /* 0x000fc80007ffe0ff */
[----:B------:R-:W-:-:S04]  /*6910*/  PRMT R0, RZ, 0x654, R0 ;  /* 0x00000654ff007816 */ /* 0x000fc80000000000 */
[----:B------:R0:W-:Y:S01]  /*6920*/  SYNCS.ARRIVE.TRANS64.RED.A1T0 RZ, [R0+URZ], RZ ;  /* 0x000000ff00ff79a7 */ /* 0x0001e2000810043f */
[----:B------:R-:W-:Y:S05]  /*6930*/  @P0 BRA `(.L_x_26) ;  /* 0x0000000000040947 */ /* 0x000fea0003800000 */
[----:B------:R-:W-:Y:S01]  /*6940*/  BPT.TRAP 0x1 ;  /* 0x000000040000795c */ /* 0x000fe20000300000 */
.L_x_26:
[----:B0-----:R-:W2:Y:S01]  /*6950*/  LDL R0, [R1+0x138] ;  /* 0x0001380001007983 */ /* 0x001ea20000100800 */
[----:B------:R-:W0:Y:S01]  /*6960*/  S2R R3, SR_TID.X ;  /* 0x0000000000037919 */ /* 0x000e220000002100 */
[----:B------:R-:W1:Y:S01]  /*6970*/  S2R R6, SR_TID.X ;  /* 0x0000000000067919 */ /* 0x000e620000002100 */
[----:B------:R-:W-:Y:S01]  /*6980*/  R2UR UR4, R17 ;  /* 0x00000000110472ca */ /* 0x000fe200000e0000 */
[----:B------:R-:W-:Y:S01]  /*6990*/  ULDC.64 UR8, c[0x0][0x5d0] ;  /* 0x0001740000087ab9 */ /* 0x000fe20000000a00 */
[----:B------:R-:W3:Y:S04]  /*69a0*/  LDL.LU R7, [R1+0x134] ;  /* 0x0001340001077983 */ /* 0x000ee80000300800 */
[----:B------:R-:W4:Y:S01]  /*69b0*/  LDL R22, [R1+0x108] ;  /* 0x0001080001167983 */ /* 0x000f220000100800 */
[----:B------:R-:W-:-:S02]  /*69c0*/  R2UR UR7, R18 ;  /* 0x00000000120772ca */ /* 0x000fc400000e0000 */
[----:B-----5:R-:W-:-:S04]  /*69d0*/  R2UR UR14, R8 ;  /* 0x00000000080e72ca */ /* 0x020fc800000e0000 */
[----:B------:R-:W-:-:S06]  /*69e0*/  UIMAD UR6, UR4, 0xb0, URZ ;  /* 0x000000b0040678a4 */ /* 0x000fcc000f8e023f */
[----:B------:R-:W-:Y:S01]  /*69f0*/  IMAD.U32 R18, RZ, RZ, UR6 ;  /* 0x00000006ff127e24 */ /* 0x000fe2000f8e00ff */
[----:B------:R-:W-:Y:S02]  /*6a00*/  UIMAD.WIDE UR10, UR7, 0x180, URZ ;  /* 0x00000180070a78a5 */ /* 0x000fe4000f8e023f */
[----:B------:R-:W-:Y:S01]  /*6a10*/  UIMAD UR7, UR7, 0x180, URZ ;  /* 0x00000180070778a4 */ /* 0x000fe2000f8e023f */
[----:B0-----:R-:W-:-:S04]  /*6a20*/  SHF.R.U32.HI R3, RZ, 0x7, R3 ;  /* 0x00000007ff037819 */ /* 0x001fc80000011603 */
[----:B------:R-:W-:Y:S01]  /*6a30*/  LOP3.LUT R4, R3, 0x1, RZ, 0xc0, !PT ;  /* 0x0000000103047812 */ /* 0x000fe200078ec0ff */
[C---:B-1----:R-:W-:Y:S01]  /*6a40*/  IMAD.SHL.U32 R19, R6.reuse, 0x2, RZ ;  /* 0x0000000206137824 */ /* 0x042fe200078e00ff */
[----:B------:R-:W-:-:S03]  /*6a50*/  LOP3.LUT R5, R6, 0x60, RZ, 0xc0, !PT ;  /* 0x0000006006057812 */ /* 0x000fc600078ec0ff */
[----:B------:R-:W-:Y:S01]  /*6a60*/  IMAD.SHL.U32 R3, R4, 0x40, RZ ;  /* 0x0000004004037824 */ /* 0x000fe200078e00ff */
[----:B------:R-:W-:Y:S02]  /*6a70*/  SHF.R.U32.HI R5, RZ, 0x1, R5 ;  /* 0x00000001ff057819 */ /* 0x000fe40000011605 */
[----:B------:R-:W-:-:S04]  /*6a80*/  LOP3.LUT R18, R18, 0x6, R19, 0xf8, !PT ;  /* 0x0000000612127812 */ /* 0x000fc800078ef813 */
[----:B------:R-:W-:Y:S02]  /*6a90*/  SHF.R.S32.HI R19, RZ, 0x1f, R18 ;  /* 0x0000001fff137819 */ /* 0x000fe40000011412 */
[----:B--2---:R-:W-:Y:S02]  /*6aa0*/  R2UR UR5, R0 ;  /* 0x00000000000572ca */ /* 0x004fe400000e0000 */
[----:B------:R-:W-:-:S04]  /*6ab0*/  SHF.R.U32.HI R0, RZ, 0x2, R6 ;  /* 0x00000002ff007819 */ /* 0x000fc80000011606 */
[----:B------:R-:W-:-:S04]  /*6ac0*/  LOP3.LUT R0, R0, 0x7, RZ, 0xc0, !PT ;  /* 0x0000000700007812 */ /* 0x000fc800078ec0ff */
[--C-:B------:R-:W-:Y:S02]  /*6ad0*/  LOP3.LUT R3, R3, 0x40, R0.reuse, 0xe2, !PT ;  /* 0x0000004003037812 */ /* 0x100fe400078ee200 */
[----:B------:R-:W-:Y:S01]  /*6ae0*/  IADD3 R0, RZ, -R5, -R0 ;  /* 0x80000005ff007210 */ /* 0x000fe20007ffe800 */
[----:B------:R-:W-:Y:S01]  /*6af0*/  UISETP.GE.U32.AND UP2, UPT, UR5, 0x6, UPT ;  /* 0x000000060500788c */ /* 0x000fe2000bf46070 */
[----:B------:R-:W-:Y:S02]  /*6b00*/  LOP3.LUT R3, R3, UR10, R5, 0xfe, !PT ;  /* 0x0000000a03037c12 */ /* 0x000fe4000f8efe05 */
[----:B----4-:R-:W-:Y:S01]  /*6b10*/  R2UR UR15, R22 ;  /* 0x00000000160f72ca */ /* 0x010fe200000e0000 */
[----:B------:R-:W-:Y:S01]  /*6b20*/  IMAD R0, R4, -0x40, R0 ;  /* 0xffffffc004007824 */ /* 0x000fe200078e0200 */
[----:B---3--:R-:W-:Y:S01]  /*6b30*/  R2UR UR13, R7 ;  /* 0x00000000070d72ca */ /* 0x008fe200000e0000 */
[----:B------:R-:W-:-:S10]  /*6b40*/  IMAD.U32 R4, RZ, RZ, UR8 ;  /* 0x00000008ff047e24 */ /* 0x000fd4000f8e00ff */
[----:B------:R-:W-:Y:S02]  /*6b50*/  USHF.R.S32.HI UR12, URZ, 0x1f, UR15 ;  /* 0x0000001f3f0c7899 */ /* 0x000fe4000801140f */
[----:B------:R-:W-:Y:S02]  /*6b60*/  IMAD.WIDE.U32 R4, R4, UR15, R18 ;  /* 0x0000000f04047c25 */ /* 0x000fe4000f8e0012 */
[----:B------:R-:W-:Y:S02]  /*6b70*/  UIMAD UR4, UR12, UR8, URZ ;  /* 0x000000080c0472a4 */ /* 0x000fe4000f8e023f */
[----:B------:R-:W-:Y:S02]  /*6b80*/  UIADD3 UR8, UR5, UR14, URZ ;  /* 0x0000000e05087290 */ /* 0x000fe4000fffe03f */
[----:B------:R-:W-:Y:S02]  /*6b90*/  UIMAD UR4, UR15, UR9, UR4 ;  /* 0x000000090f0472a4 */ /* 0x000fe4000f8e0204 */
[----:B------:R-:W-:Y:S01]  /*6ba0*/  UISETP.GT.U32.AND UP1, UPT, UR8, 0x5, UPT ;  /* 0x000000050800788c */ /* 0x000fe2000bf24070 */
[----:B------:R-:W-:-:S02]  /*6bb0*/  ULDC UR9, c[0x0][0x284] ;  /* 0x0000a10000097ab9 */ /* 0x000fc40000000800 */
[----:B------:R-:W-:Y:S01]  /*6bc0*/  IMAD.U32 R17, RZ, RZ, UR9 ;  /* 0x00000009ff117e24 */ /* 0x000fe2000f8e00ff */
[----:B------:R-:W-:Y:S01]  /*6bd0*/  IADD3 R5, R5, UR4, RZ ;  /* 0x0000000405057c10 */ /* 0x000fe2000fffe0ff */
[----:B------:R-:W-:Y:S01]  /*6be0*/  ULDC UR4, c[0x0][0x288] ;  /* 0x0000a20000047ab9 */ /* 0x000fe20000000800 */
[----:B------:R-:W-:Y:S02]  /*6bf0*/  UISETP.LT.U32.AND UP1, UPT, UR5, 0x6, UP1 ;  /* 0x000000060500788c */ /* 0x000fe40008f21070 */
[----:B------:R-:W-:Y:S01]  /*6c00*/  IADD3 R17, R17, -UR7, R0 ;  /* 0x8000000711117c10 */ /* 0x000fe2000fffe000 */
[----:B------:R-:W-:Y:S01]  /*6c10*/  UISETP.GE.AND UP0, UPT, UR6, UR4, UPT ;  /* 0x000000040600728c */ /* 0x000fe2000bf06270 */
[----:B------:R-:W-:Y:S01]  /*6c20*/  LOP3.LUT R0, R6, 0x3, RZ, 0xc0, !PT ;  /* 0x0000000306007812 */ /* 0x000fe200078ec0ff */
[----:B------:R-:W-:Y:S02]  /*6c30*/  IMAD.MOV.U32 R6, RZ, RZ, -0x2 ;  /* 0xfffffffeff067424 */ /* 0x000fe400078e00ff */
[----:B------:R-:W-:-:S02]  /*6c40*/  UISETP.GE.OR UP0, UPT, UR7, UR9, UP0 ;  /* 0x000000090700728c */ /* 0x000fc40008706670 */
[----:B------:R-:W-:Y:S01]  /*6c50*/  IMAD R0, R0, R6, UR4 ;  /* 0x0000000400007e24 */ /* 0x000fe2000f8e0206 */
[----:B------:R-:W-:Y:S02]  /*6c60*/  UIMAD.WIDE.U32 UR4, UR8, -0x55555555, URZ ;  /* 0xaaaaaaab080478a5 */ /* 0x000fe4000f8e003f */
[----:B------:R-:W-:Y:S01]  /*6c70*/  USEL UR7, URZ, 0x1, !UP1 ;  /* 0x000000013f077887 */ /* 0x000fe2000c800000 */
[----:B------:R-:W-:Y:S01]  /*6c80*/  PLOP3.LUT P0, PT, PT, PT, UP0, 0x80, 0x0 ;  /* 0x000000000000781c */ /* 0x000fe20003f0f008 */
[----:B------:R-:W-:Y:S01]  /*6c90*/  USHF.R.U32.HI UR4, URZ, 0x2, UR5 ;  /* 0x000000023f047899 */ /* 0x000fe20008011605 */
[----:B------:R-:W-:Y:S01]  /*6ca0*/  VIADD R0, R0, -UR6 ;  /* 0x8000000600007c36 */ /* 0x000fe20008000000 */
[----:B------:R-:W-:Y:S02]  /*6cb0*/  ULOP3.LUT UR13, UR13, UR7, URZ, 0x3c, !UPT ;  /* 0x000000070d0d7292 */ /* 0x000fe4000f8e3c3f */
[----:B------:R-:W-:Y:S02]  /*6cc0*/  UIMAD UR5, UR4, -0x6, UR8 ;  /* 0xfffffffa040578a4 */ /* 0x000fe4000f8e0208 */
[----:B------:R-:W-:Y:S01]  /*6cd0*/  @UP2 ULOP3.LUT UR13, UR13, 0x1, UR4, 0x78, !UPT ;  /* 0x000000010d0d2892 */ /* 0x000fe2000f8e7804 */
[----:B------:R-:W-:-:S03]  /*6ce0*/  UMOV UR6, 0xffffffff ;  /* 0xffffffff00067882 */ /* 0x000fc60000000000 */
[----:B------:R-:W-:-:S05]  /*6cf0*/  IMAD.U32 R6, RZ, RZ, UR5 ;  /* 0x00000005ff067e24 */ /* 0x000fca000f8e00ff */
[----:B------:R0:W-:Y:S02]  /*6d00*/  STL [R1+0x12c], R6 ;  /* 0x00012c0601007387 */ /* 0x0001e40000100800 */
[----:B0-----:R-:W-:-:S05]  /*6d10*/  MOV R6, UR13 ;  /* 0x0000000d00067c02 */ /* 0x001fca0008000f00 */
[----:B------:R0:W-:Y:S01]  /*6d20*/  STL [R1+0x134], R6 ;  /* 0x0001340601007387 */ /* 0x0001e20000100800 */
[----:B------:R-:W-:Y:S05]  /*6d30*/  @P0 BRA `(.L_x_28) ;  /* 0x0000011c009c0947 */ /* 0x000fea0003800000 */
[----:B------:R-:W-:Y:S01]  /*6d40*/  FSETP.NEU.AND P2, PT, R16, RZ, PT ;  /* 0x000000ff1000720b */ /* 0x000fe20003f4d000 */
[----:B------:R-:W-:Y:S01]  /*6d50*/  ULDC.64 UR8, c[0x0][0x5c8] ;  /* 0x0001720000087ab9 */ /* 0x000fe20000000a00 */
[----:B------:R-:W-:Y:S01]  /*6d60*/  ISETP.GT.AND P0, PT, R17, RZ, PT ;  /* 0x000000ff1100720c */ /* 0x000fe20003f04270 */
[----:B------:R-:W-:Y:S01]  /*6d70*/  UIMAD UR4, UR11, UR8, URZ ;  /* 0x000000080b0472a4 */ /* 0x000fe2000f8e023f */
[----:B------:R-:W-:Y:S01]  /*6d80*/  IMAD.U32 R11, RZ, RZ, UR9 ;  /* 0x00000009ff0b7e24 */ /* 0x000fe2000f8e00ff */
[----:B------:R-:W-:Y:S01]  /*6d90*/  BSSY B0, `(.L_x_28) ;  /* 0x00011e1000007945 */ /* 0x000fe20003800000 */
[----:B------:R-:W-:Y:S01]  /*6da0*/  IMAD.WIDE.U32 R4, R3, UR8, R4 ;  /* 0x0000000803047c25 */ /* 0x000fe2000f8e0004 */
[----:B------:R-:W-:-:S03]  /*6db0*/  ISETP.GT.AND P1, PT, R0, RZ, P0 ;  /* 0x000000ff0000720c */ /* 0x000fc60000724270 */
[----:B------:R-:W-:-:S04]  /*6dc0*/  IMAD R11, R3, R11, UR4 ;  /* 0x00000004030b7e24 */ /* 0x000fc8000f8e020b */
[----:B------:R-:W-:Y:S01]  /*6dd0*/  IMAD.IADD R11, R5, 0x1, R11 ;  /* 0x00000001050b7824 */ /* 0x000fe200078e020b */
[----:B------:R-:W-:Y:S06]  /*6de0*/  @!P2 BRA `(.L_x_29) ;  /* 0x000000d40040a947 */ /* 0x000fec0003800000 */
[----:B------:R-:W0:Y:S01]  /*6df0*/  LDC.64 R8, c[0x0][0x5b0] ;  /* 0x00016c00ff087b82 */ /* 0x000e220000000a00 */
[----:B------:R-:W2:Y:S01]  /*6e00*/  LDL.LU R23, [R1+0xc0] ;  /* 0x0000c00001177983 */ /* 0x000ea20000300800 */
[----:B------:R-:W-:-:S03]  /*6e10*/  R2UR UR7, R22 ;  /* 0x00000000160772ca */ /* 0x000fc600000e0000 */
[----:B------:R-:W-:Y:S03]  /*6e20*/  STL.64 [R1+0x140], R24 ;  /* 0x0001401801007387 */ /* 0x000fe60000100a00 */
[----:B------:R-:W1:Y:S08]  /*6e30*/  LDC.64 R12, c[0x0][0x5b8] ;  /* 0x00016e00ff0c7b82 */ /* 0x000e700000000a00 */
[----:B------:R-:W3:Y:S01]  /*6e40*/  LDC.64 R14, c[0x0][0x5a8] ;  /* 0x00016a00ff0e7b82 */ /* 0x000ee20000000a00 */
[----:B0-----:R-:W-:Y:S01]  /*6e50*/  IMAD.MOV.U32 R6, RZ, RZ, R8 ;  /* 0x000000ffff067224 */ /* 0x001fe200078e0008 */
[----:B------:R0:W-:Y:S04]  /*6e60*/  STL.64 [R1+0xe8], R8 ;  /* 0x0000e80801007387 */ /* 0x0001e80000100a00 */
[----:B------:R-:W-:Y:S01]  /*6e70*/  R2UR UR4, R6 ;  /* 0x00000000060472ca */ /* 0x000fe200000e0000 */
[----:B-1----:R-:W-:Y:S01]  /*6e80*/  IMAD.MOV.U32 R233, RZ, RZ, R12 ;  /* 0x000000ffffe97224 */ /* 0x002fe200078e000c */
[----:B------:R-:W-:Y:S01]  /*6e90*/  MOV R7, R13 ;  /* 0x0000000d00077202 */ /* 0x000fe20000000f00 */
[----:B------:R1:W-:Y:S02]  /*6ea0*/  STL [R1+0xf8], R12 ;  /* 0x0000f80c01007387 */ /* 0x0003e40000100800 */
[----:B------:R-:W-:-:S02]  /*6eb0*/  IMAD R5, R233, UR12, RZ ;  /* 0x0000000ce9057c24 */ /* 0x000fc4000f8e02ff */
[----:B0-----:R-:W-:Y:S02]  /*6ec0*/  IMAD.MOV.U32 R8, RZ, RZ, R9 ;  /* 0x000000ffff087224 */ /* 0x001fe400078e0009 */
[----:B------:R-:W-:-:S04]  /*6ed0*/  IMAD R232, R7, UR7, R5 ;  /* 0x0000000707e87c24 */ /* 0x000fc8000f8e0205 */
[----:B------:R-:W-:Y:S01]  /*6ee0*/  UIMAD UR4, UR11, UR4, URZ ;  /* 0x000000040b0472a4 */ /* 0x000fe2000f8e023f */
[----:B-1----:R-:W-:Y:S01]  /*6ef0*/  IMAD.WIDE.U32 R12, R233, UR7, R18 ;  /* 0x00000007e90c7c25 */ /* 0x002fe2000f8e0012 */
[----:B------:R-:W-:Y:S03]  /*6f00*/  STL [R1+0x10c], R232 ;  /* 0x00010ce801007387 */ /* 0x000fe60000100800 */
[----:B------:R-:W-:Y:S02]  /*6f10*/  IMAD.IADD R235, R13, 0x1, R232 ;  /* 0x000000010deb7824 */ /* 0x000fe400078e02e8 */
[----:B------:R-:W-:Y:S02]  /*6f20*/  IMAD.MOV.U32 R234, RZ, RZ, R12 ;  /* 0x000000ffffea7224 */ /* 0x000fe400078e000c */
[C---:B------:R-:W-:Y:S01]  /*6f30*/  IMAD R21, R3.reuse, R8, UR4 ;  /* 0x0000000403157e24 */ /* 0x040fe2000f8e0208 */
[----:B------:R-:W-:Y:S01]  /*6f40*/  ULDC.64 UR4, c[0x0][0x5c0] ;  /* 0x0001700000047ab9 */ /* 0x000fe20000000a00 */
[----:B------:R-:W-:Y:S01]  /*6f50*/  IMAD.WIDE.U32 R6, R3, R6, R234 ;  /* 0x0000000603067225 */ /* 0x000fe200078e00ea */
[----:B------:R-:W-:Y:S03]  /*6f60*/  STL.64 [R1+0xf0], R234 ;  /* 0x0000f0ea01007387 */ /* 0x000fe60000100a00 */
[----:B------:R-:W-:Y:S01]  /*6f70*/  IMAD.IADD R5, R7, 0x1, R21 ;  /* 0x0000000107057824 */ /* 0x000fe200078e0215 */
[C---:B---3--:R-:W-:Y:S01]  /*6f80*/  LEA R8, P2, R6.reuse, R14, 0x1 ;  /* 0x0000000e06087211 */ /* 0x048fe200078408ff */
[----:B------:R-:W-:Y:S03]  /*6f90*/  STL [R1+0x110], R21 ;  /* 0x0001101501007387 */ /* 0x000fe60000100800 */
[----:B------:R-:W-:-:S05]  /*6fa0*/  LEA.HI.X R9, R6, R15, R5, 0x1, P2 ;  /* 0x0000000f06097211 */ /* 0x000fca00010f0c05 */
[----:B------:R-:W3:Y:S04]  /*6fb0*/  @P1 LDG.E.LTC128B.U16 R20, desc[UR36][R8.64] ;  /* 0x0000002408141981 */ /* 0x000ee8000c1e1520 */
[----:B------:R-:W4:Y:S01]  /*6fc0*/  LDL R9, [R1+0xe8] ;  /* 0x0000e80001097983 */ /* 0x000f220000100800 */
[----:B------:R-:W-:-:S04]  /*6fd0*/  LEA R10, P2, R4, UR4, 0x1 ;  /* 0x00000004040a7c11 */ /* 0x000fc8000f8408ff */
[----:B------:R-:W-:Y:S01]  /*6fe0*/  LEA.HI.X R11, R4, UR5, R11, 0x1, P2 ;  /* 0x00000005040b7c11 */ /* 0x000fe200090f0c0b */
[----:B----4-:R-:W-:-:S04]  /*6ff0*/  IMAD.WIDE.U32 R6, R3, R9, R18 ;  /* 0x0000000903067225 */ /* 0x010fc800078e0012 */
[----:B------:R-:W-:Y:S01]  /*7000*/  IMAD.MOV.U32 R4, RZ, RZ, R6 ;  /* 0x000000ffff047224 */ /* 0x000fe200078e0006 */
[----:B------:R-:W-:Y:S01]  /*7010*/  IADD3 R5, R21, R7, RZ ;  /* 0x0000000715057210 */ /* 0x000fe20007ffe0ff */
[----:B---3--:R-:W-:Y:S02]  /*7020*/  HADD2.F32 R7, -RZ, R20.H0_H0 ;  /* 0x20000014ff077230 */ /* 0x008fe40000004100 */
[----:B------:R-:W-:-:S04]  /*7030*/  IMAD.WIDE.U32 R4, R233, UR7, R4 ;  /* 0x00000007e9047c25 */ /* 0x000fc8000f8e0004 */
[----:B------:R-:W-:Y:S01]  /*7040*/  FMUL R6, R7, R16 ;  /* 0x0000001007067220 */ /* 0x000fe20000400000 */
[----:B------:R-:W-:Y:S01]  /*7050*/  IMAD.IADD R5, R232, 0x1, R5 ;  /* 0x00000001e8057824 */ /* 0x000fe200078e0205 */
[C---:B------:R-:W-:Y:S02]  /*7060*/  LEA R24, P2, R4.reuse, R14, 0x1 ;  /* 0x0000000e04187211 */ /* 0x040fe400078408ff */
[----:B--2---:R-:W-:Y:S02]  /*7070*/  FFMA R6, R23, R2, R6 ;  /* 0x0000000217067223 */ /* 0x004fe40000000006 */
[----:B------:R-:W-:-:S05]  /*7080*/  LEA.HI.X R25, R4, R15, R5, 0x1, P2 ;  /* 0x0000000f04197211 */ /* 0x000fca00010f0c05 */
[----:B------:R0:W-:Y:S04]  /*7090*/  STL.64 [R1+0xe0], R24 ;  /* 0x0000e01801007387 */ /* 0x0001e80000100a00 */
[----:B0-----:R0:W5:Y:S01]  /*70a0*/  LDL.LU.64 R24, [R1+0x140] ;  /* 0x0001400001187983 */ /* 0x0011620000300a00 */
[----:B------:R-:W-:Y:S01]  /*70b0*/  F2FP.F16.F32.PACK_AB R4, RZ, R6 ;  /* 0x00000006ff04723e */ /* 0x000fe200000000ff */
[----:B------:R-:W-:Y:S01]  /*70c0*/  BSSY B1, `(.L_x_30) ;  /* 0x0000007000017945 */ /* 0x000fe20003800000 */
[----:B------:R-:W-:Y:S02]  /*70d0*/  ISETP.GT.AND P2, PT, R0, 0x1, P0 ;  /* 0x000000010000780c */ /* 0x000fe40000744270 */
[----:B------:R-:W-:Y:S01]  /*70e0*/  PRMT R8, R20, 0x7610, R8 ;  /* 0x0000761014087816 */ /* 0x000fe20000000008 */
[----:B------:R0:W-:Y:S10]  /*70f0*/  @P1 STG.E.U16 desc[UR36][R10.64], R4 ;  /* 0x000000040a001986 */ /* 0x0001f4000c101524 */
[----:B------:R-:W-:Y:S05]  /*7100*/  @!P2 BRA `(.L_x_31) ;  /* 0x000000000008a947 */ /* 0x000fea0003800000 */
[----:B------:R-:W2:Y:S04]  /*7110*/  LDL.64 R6, [R1+0xe0] ;  /* 0x0000e00001067983 */ /* 0x000ea80000100a00 */
[----:B--2---:R1:W5:Y:S02]  /*7120*/  LDG.E.LTC128B.U16 R8, desc[UR36][R6.64+0x2] ;  /* 0x0000022406087981 */ /* 0x004364000c1e1520 */
.L_x_31:
[----:B------:R-:W-:Y:S05]  /*7130*/  BSYNC B1 ;  /* 0x0000000000017941 */ /* 0x000fea0003800000 */
.L_x_30:
[----:B-1----:R-:W2:Y:S04]  /*7140*/  LDL.LU R6, [R1+0xc4] ;  /* 0x0000c40001067983 */ /* 0x002ea80000300800 */
[----:B------:R-:W3:Y:S01]  /*7150*/  LDL R5, [R1+0xec] ;  /* 0x0000ec0001057983 */ /* 0x000ee20000100800 */
[----:B0----5:R-:W-:Y:S01]  /*7160*/  HADD2.F32 R4, -RZ, R8.H0_H0 ;  /* 0x20000008ff047230 */ /* 0x021fe20000004100 */
[----:B------:R-:W-:Y:S02]  /*7170*/  ISETP.GT.AND P1, PT, R17, 0x8, PT ;  /* 0x000000081100780c */ /* 0x000fe40003f24270 */
[----:B------:R-:W4:Y:S01]  /*7180*/  LDL.LU R23, [R1+0xc8] ;  /* 0x0000c80001177983 */ /* 0x000f220000300800 */
[----:B------:R-:W-:Y:S01]  /*7190*/  R2UR UR4, R22 ;  /* 0x00000000160472ca */ /* 0x000fe200000e0000 */
[----:B------:R-:W-:Y:S01]  /*71a0*/  FMUL R4, R4, R16 ;  /* 0x0000001004047220 */ /* 0x000fe20000400000 */
[----:B------:R-:W-:-:S03]  /*71b0*/  ISETP.GT.AND P3, PT, R0, RZ, P1 ;  /* 0x000000ff0000720c */ /* 0x000fc60000f64270 */
[----:B--2---:R-:W-:Y:S01]  /*71c0*/  FFMA R20, R6, R2, R4 ;  /* 0x0000000206147223 */ /* 0x004fe20000000004 */
[C---:B------:R-:W-:Y:S01]  /*71d0*/  IMAD.SHL.U32 R6, R9.reuse, 0x8, RZ ;  /* 0x0000000809067824 */ /* 0x040fe200078e00ff */
[----:B---3--:R-:W-:-:S03]  /*71e0*/  SHF.L.U64.HI R7, R9, 0x3, R5 ;  /* 0x0000000309077819 */ /* 0x008fc60000010205 */
[----:B------:R-:W-:Y:S01]  /*71f0*/  F2FP.F16.F32.PACK_AB R20, RZ, R20 ;  /* 0x00000014ff14723e */ /* 0x000fe200000000ff */
[----:B------:R-:W-:Y:S01]  /*7200*/  IMAD.WIDE.U32 R4, R3, R9, R6 ;  /* 0x0000000903047225 */ /* 0x000fe200078e0006 */
[----:B------:R0:W-:Y:S03]  /*7210*/  STL.64 [R1+0xc0], R6 ;  /* 0x0000c00601007387 */ /* 0x0001e60000100a00 */
[----:B------:R-:W-:Y:S01]  /*7220*/  IMAD.IADD R9, R21, 0x1, R5 ;  /* 0x0000000115097824 */ /* 0x000fe200078e0205 */
[----:B------:R1:W-:Y:S01]  /*7230*/  @P2 STG.E.U16 desc[UR36][R10.64+0x2], R20 ;  /* 0x000002140a002986 */ /* 0x0003e2000c101524 */
[----:B0-----:R-:W-:-:S04]  /*7240*/  IADD3 R7, P4, R12, R4, RZ ;  /* 0x000000040c077210 */ /* 0x001fc80007f9e0ff */
[----:B------:R-:W-:Y:S02]  /*7250*/  IADD3.X R21, R9, R235, RZ, P4, !PT ;  /* 0x000000eb09157210 */ /* 0x000fe400027fe4ff */
[----:B------:R-:W-:-:S04]  /*7260*/  LEA R6, P4, R7, R14, 0x1 ;  /* 0x0000000e07067211 */ /* 0x000fc800078808ff */
[----:B------:R-:W-:-:S05]  /*7270*/  LEA.HI.X R7, R7, R15, R21, 0x1, P4 ;  /* 0x0000000f07077211 */ /* 0x000fca00020f0c15 */
[----:B------:R0:W2:Y:S01]  /*7280*/  @P3 LDG.E.LTC128B.U16 R8, desc[UR36][R6.64] ;  /* 0x0000002406083981 */ /* 0x0000a2000c1e1520 */
[----:B------:R-:W-:Y:S01]  /*7290*/  IMAD.U32 R21, RZ, RZ, UR8 ;  /* 0x00000008ff157e24 */ /* 0x000fe2000f8e00ff */
[----:B-1----:R-:W-:Y:S01]  /*72a0*/  MOV R20, UR9 ;  /* 0x0000000900147c02 */ /* 0x002fe20008000f00 */
[----:B------:R-:W-:Y:S01]  /*72b0*/  BSSY B1, `(.L_x_32) ;  /* 0x0000017000017945 */ /* 0x000fe20003800000 */
[----:B------:R-:W-:Y:S02]  /*72c0*/  ISETP.GT.AND P4, PT, R0, 0x1, P1 ;  /* 0x000000010000780c */ /* 0x000fe40000f84270 */
[----:B0-----:R-:W-:-:S05]  /*72d0*/  IADD3 R6, P2, R18, R4, RZ ;  /* 0x0000000412067210 */ /* 0x001fca0007f5e0ff */
[----:B------:R-:W-:Y:S02]  /*72e0*/  IMAD.X R7, R19, 0x1, R9, P2 ;  /* 0x0000000113077824 */ /* 0x000fe400010e0609 */
[----:B------:R-:W-:-:S04]  /*72f0*/  IMAD.WIDE.U32 R6, R233, UR4, R6 ;  /* 0x00000004e9067c25 */ /* 0x000fc8000f8e0006 */
[----:B------:R-:W-:Y:S01]  /*7300*/  IMAD.IADD R7, R232, 0x1, R7 ;  /* 0x00000001e8077824 */ /* 0x000fe200078e0207 */
[----:B------:R-:W-:-:S04]  /*7310*/  LEA R236, P2, R6, R14, 0x1 ;  /* 0x0000000e06ec7211 */ /* 0x000fc800078408ff */
[----:B------:R-:W-:Y:S01]  /*7320*/  LEA.HI.X R237, R6, R15, R7, 0x1, P2 ;  /* 0x0000000f06ed7211 */ /* 0x000fe200010f0c07 */
[----:B--2---:R-:W-:-:S05]  /*7330*/  HADD2.F32 R6, -RZ, R8.H0_H0 ;  /* 0x20000008ff067230 */ /* 0x004fca0000004100 */
[----:B------:R-:W-:-:S04]  /*7340*/  FMUL R6, R6, R16 ;  /* 0x0000001006067220 */ /* 0x000fc80000400000 */
[----:B----4-:R-:W-:Y:S01]  /*7350*/  FFMA R7, R23, R2, R6 ;  /* 0x0000000217077223 */ /* 0x010fe20000000006 */
[----:B------:R-:W-:Y:S01]  /*7360*/  IMAD.U32 R6, RZ, RZ, UR8 ;  /* 0x00000008ff067e24 */ /* 0x000fe2000f8e00ff */
[----:B------:R-:W-:-:S03]  /*7370*/  SHF.L.U64.HI R23, R21, 0x4, R20 ;  /* 0x0000000415177819 */ /* 0x000fc60000010214 */
[----:B------:R-:W-:Y:S01]  /*7380*/  IMAD.SHL.U32 R234, R6, 0x10, RZ ;  /* 0x0000001006ea7824 */ /* 0x000fe200078e00ff */
[----:B------:R-:W-:-:S04]  /*7390*/  F2FP.F16.F32.PACK_AB R7, RZ, R7 ;  /* 0x00000007ff07723e */ /* 0x000fc800000000ff */
[----:B------:R-:W-:Y:S01]  /*73a0*/  IADD3 R6, P2, R234, R10, RZ ;  /* 0x0000000aea067210 */ /* 0x000fe20007f5e0ff */
[----:B------:R0:W-:Y:S01]  /*73b0*/  STL [R1+0xfc], R234 ;  /* 0x0000fcea01007387 */ /* 0x0001e20000100800 */
[----:B------:R-:W-:-:S03]  /*73c0*/  PRMT R20, R7, 0x7610, R20 ;  /* 0x0000761007147816 */ /* 0x000fc60000000014 */
[----:B------:R-:W-:Y:S01]  /*73d0*/  IMAD.X R7, R23, 0x1, R11, P2 ;  /* 0x0000000117077824 */ /* 0x000fe200010e060b */
[----:B------:R0:W-:Y:S04]  /*73e0*/  STL [R1+0xc8], R23 ;  /* 0x0000c81701007387 */ /* 0x0001e80000100800 */
[----:B------:R0:W-:Y:S01]  /*73f0*/  @P3 STG.E.U16 desc[UR36][R6.64], R20 ;  /* 0x0000001406003986 */ /* 0x0001e2000c101524 */
[----:B------:R-:W-:Y:S05]  /*7400*/  @!P4 BRA `(.L_x_33) ;  /* 0x000000000004c947 */ /* 0x000fea0003800000 */
[----:B------:R1:W5:Y:S02]  /*7410*/  LDG.E.LTC128B.U16 R8, desc[UR36][R236.64+0x2] ;  /* 0x00000224ec087981 */ /* 0x000364000c1e1520 */
.L_x_33:
[----:B------:R-:W-:Y:S05]  /*7420*/  BSYNC B1 ;  /* 0x0000000000017941 */ /* 0x000fea0003800000 */
.L_x_32:
[----:B------:R-:W2:Y:S01]  /*7430*/  LDL.LU R21, [R1+0xcc] ;  /* 0x0000cc0001157983 */ /* 0x000ea20000300800 */
[----:B0----5:R-:W-:Y:S01]  /*7440*/  HADD2.F32 R20, -RZ, R8.H0_H0 ;  /* 0x20000008ff147230 */ /* 0x021fe20000004100 */
[----:B------:R-:W-:Y:S01]  /*7450*/  ISETP.GT.AND P2, PT, R0, 0x8, P0 ;  /* 0x000000080000780c */ /* 0x000fe20000744270 */
[----:B------:R-:W-:Y:S01]  /*7460*/  IMAD.MOV.U32 R234, RZ, RZ, R6 ;  /* 0x000000ffffea7224 */ /* 0x000fe200078e0006 */
[----:B------:R-:W-:Y:S01]  /*7470*/  BSSY B1, `(.L_x_34) ;  /* 0x0000009000017945 */ /* 0x000fe20003800000 */
[----:B------:R-:W-:Y:S02]  /*7480*/  IMAD.MOV.U32 R235, RZ, RZ, R7 ;  /* 0x000000ffffeb7224 */ /* 0x000fe400078e0007 */
[----:B------:R-:W-:-:S04]  /*7490*/  FMUL R20, R20, R16 ;  /* 0x0000001014147220 */ /* 0x000fc80000400000 */
[----:B--2---:R-:W-:-:S05]  /*74a0*/  FFMA R20, R21, R2, R20 ;  /* 0x0000000215147223 */ /* 0x004fca0000000014 */
[----:B------:R-:W-:-:S05]  /*74b0*/  F2FP.F16.F32.PACK_AB R20, RZ, R20 ;  /* 0x00000014ff14723e */ /* 0x000fca00000000ff */
[----:B------:R0:W-:Y:S01]  /*74c0*/  @P4 STG.E.U16 desc[UR36][R234.64+0x2], R20 ;  /* 0x00000214ea004986 */ /* 0x0001e2000c101524 */
[----:B------:R-:W-:Y:S05]  /*74d0*/  @!P2 BRA `(.L_x_35) ;  /* 0x000000000008a947 */ /* 0x000fea0003800000 */
[----:B0-----:R-:W2:Y:S04]  /*74e0*/  LDL.64 R20, [R1+0xe0] ;  /* 0x0000e00001147983 */ /* 0x001ea80000100a00 */
[----:B--2---:R2:W5:Y:S02]  /*74f0*/  LDG.E.LTC128B.U16 R8, desc[UR36][R20.64+0x10] ;  /* 0x0000102414087981 */ /* 0x004564000c1e1520 */
.L_x_35:
[----:B------:R-:W-:Y:S05]  /*7500*/  BSYNC B1 ;  /* 0x0000000000017941 */ /* 0x000fea0003800000 */
.L_x_34:
[----:B--2---:R-:W2:Y:S01]  /*7510*/  LDL.LU R21, [R1+0xd0] ;  /* 0x0000d00001157983 */ /* 0x004ea20000300800 */
[----:B0----5:R-:W-:Y:S01]  /*7520*/  HADD2.F32 R20, -RZ, R8.H0_H0 ;  /* 0x20000008ff147230 */ /* 0x021fe20000004100 */
[----:B------:R-:W-:Y:S01]  /*7530*/  ISETP.GT.AND P3, PT, R0, 0x9, P0 ;  /* 0x000000090000780c */ /* 0x000fe20000764270 */
[----:B------:R-:W-:Y:S03]  /*7540*/  BSSY B1, `(.L_x_36) ;  /* 0x0000008000017945 */ /* 0x000fe60003800000 */
[----:B------:R-:W-:-:S04]  /*7550*/  FMUL R20, R20, R16 ;  /* 0x0000001014147220 */ /* 0x000fc80000400000 */
[----:B--2---:R-:W-:-:S05]  /*7560*/  FFMA R20, R21, R2, R20 ;  /* 0x0000000215147223 */ /* 0x004fca0000000014 */
[----:B------:R-:W-:-:S05]  /*7570*/  F2FP.F16.F32.PACK_AB R20, RZ, R20 ;  /* 0x00000014ff14723e */ /* 0x000fca00000000ff */
[----:B------:R0:W-:Y:S01]  /*7580*/  @P2 STG.E.U16 desc[UR36][R10.64+0x10], R20 ;  /* 0x000010140a002986 */ /* 0x0001e2000c101524 */
[----:B------:R-:W-:Y:S05]  /*7590*/  @!P3 BRA `(.L_x_37) ;  /* 0x000000000008b947 */ /* 0x000fea0003800000 */
[----:B0-----:R-:W2:Y:S04]  /*75a0*/  LDL.64 R20, [R1+0xe0] ;  /* 0x0000e00001147983 */ /* 0x001ea80000100a00 */
[----:B--2---:R2:W5:Y:S02]  /*75b0*/  LDG.E.LTC128B.U16 R8, desc[UR36][R20.64+0x12] ;  /* 0x0000122414087981 */ /* 0x004564000c1e1520 */
.L_x_37:
[----:B------:R-:W-:Y:S05]  /*75c0*/  BSYNC B1 ;  /* 0x0000000000017941 */ /* 0x000fea0003800000 */
.L_x_36:
        /* <DEDUP_REMOVED lines=9> */
[----:B------:R2:W5:Y:S02]  /*7660*/  LDG.E.LTC128B.U16 R8, desc[UR36][R236.64+0x10] ;  /* 0x00001024ec087981 */ /* 0x000564000c1e1520 */
.L_x_39:
[----:B------:R-:W-:Y:S05]  /*7670*/  BSYNC B1 ;  /* 0x0000000000017941 */ /* 0x000fea0003800000 */
.L_x_38:
[----:B------:R-:W3:Y:S01]  /*7680*/  LDL.LU R21, [R1+0xd8] ;  /* 0x0000d80001157983 */ /* 0x000ee20000300800 */
[----:B0----5:R-:W-:Y:S01]  /*7690*/  HADD2.F32 R20, -RZ, R8.H0_H0 ;  /* 0x20000008ff147230 */ /* 0x021fe20000004100 */
[----:B------:R-:W-:Y:S01]  /*76a0*/  ISETP.GT.AND P4, PT, R0, 0x9, P1 ;  /* 0x000000090000780c */ /* 0x000fe20000f84270 */
[----:B------:R-:W-:Y:S03]  /*76b0*/  BSSY B1, `(.L_x_40) ;  /* 0x0000007000017945 */ /* 0x000fe60003800000 */
[----:B------:R-:W-:-:S04]  /*76c0*/  FMUL R20, R20, R16 ;  /* 0x0000001014147220 */ /* 0x000fc80000400000 */
[----:B---3--:R-:W-:-:S05]  /*76d0*/  FFMA R20, R21, R2, R20 ;  /* 0x0000000215147223 */ /* 0x008fca0000000014 */
[----:B------:R-:W-:-:S05]  /*76e0*/  F2FP.F16.F32.PACK_AB R20, RZ, R20 ;  /* 0x00000014ff14723e */ /* 0x000fca00000000ff */
[----:B------:R0:W-:Y:S01]  /*76f0*/  @P2 STG.E.U16 desc[UR36][R234.64+0x10], R20 ;  /* 0x00001014ea002986 */ /* 0x0001e2000c101524 */
[----:B------:R-:W-:Y:S05]  /*7700*/  @!P4 BRA `(.L_x_41) ;  /* 0x000000000004c947 */ /* 0x000fea0003800000 */
[----:B------:R3:W5:Y:S02]  /*7710*/  LDG.E.LTC128B.U16 R8, desc[UR36][R236.64+0x12] ;  /* 0x00001224ec087981 */ /* 0x000764000c1e1520 */
.L_x_41:
[----:B------:R-:W-:Y:S05]  /*7720*/  BSYNC B1 ;  /* 0x0000000000017941 */ /* 0x000fea0003800000 */
.L_x_40:
[----:B------:R-:W4:Y:S01]  /*7730*/  LDL.LU R21, [R1+0xec] ;  /* 0x0000ec0001157983 */ /* 0x000f220000300800 */
[----:B-----5:R-:W-:-:S03]  /*7740*/  HADD2.F32 R5, -RZ, R8.H0_H0 ;  /* 0x20000008ff057230 */ /* 0x020fc60000004100 */
[----:B------:R1:W-:Y:S01]  /*7750*/  STL.64 [R1+0x140], R24 ;  /* 0x0001401801007387 */ /* 0x0003e20000100a00 */
[----:B------:R-:W-:Y:S01]  /*7760*/  R2UR UR4, R22 ;  /* 0x00000000160472ca */ /* 0x000fe200000e0000 */
[----:B0-----:R-:W-:Y:S01]  /*7770*/  FMUL R20, R5, R16 ;  /* 0x0000001005147220 */ /* 0x001fe20000400000 */
[----:B------:R-:W-:Y:S01]  /*7780*/  MOV R5, R9 ;  /* 0x0000000900057202 */ /* 0x000fe20000000f00 */
[----:B-1----:R-:W2:Y:S04]  /*7790*/  LDL.64 R24, [R1+0xf0] ;  /* 0x0000f00001187983 */ /* 0x002ea80000100a00 */
[----:B------:R0:W-:Y:S04]  /*77a0*/  STL [R1+0x13c], R10 ;  /* 0x00013c0a01007387 */ /* 0x0001e80000100800 */
[----:B0-----:R-:W3:Y:S04]  /*77b0*/  LDL R10, [R1+0xe8] ;  /* 0x0000e800010a7983 */ /* 0x001ee80000100800 */
[----:B------:R-:W2:Y:S04]  /*77c0*/  LDL.LU R22, [R1+0xa0] ;  /* 0x0000a00001167983 */ /* 0x000ea80000300800 */
[----:B------:R-:W2:Y:S01]  /*77d0*/  LDL.LU R9, [R1+0xdc] ;  /* 0x0000dc0001097983 */ /* 0x000ea20000300800 */
[----:B------:R-:W-:-:S04]  /*77e0*/  ISETP.GT.AND P2, PT, R17, 0x80, PT ;  /* 0x000000801100780c */ /* 0x000fc80003f44270 */
[----:B------:R-:W-:Y:S02]  /*77f0*/  ISETP.GT.AND P3, PT, R0, RZ, P2 ;  /* 0x000000ff0000720c */ /* 0x000fe40001764270 */
[----:B------:R-:W-:Y:S01]  /*7800*/  PRMT R23, R8, 0x7610, R23 ;  /* 0x0000761008177816 */ /* 0x000fe20000000017 */
[----:B----4-:R-:W-:-:S05]  /*7810*/  IMAD R21, R21, 0x78, RZ ;  /* 0x0000007815157824 */ /* 0x010fca00078e02ff */
[----:B------:R-:W-:Y:S01]  /*7820*/  STL [R1+0xec], R21 ;  /* 0x0000ec1501007387 */ /* 0x000fe20000100800 */
[----:B---3--:R-:W-:-:S05]  /*7830*/  IMAD.WIDE.U32 R4, R10, 0x78, R4 ;  /* 0x000000780a047825 */ /* 0x008fca00078e0004 */
[----:B------:R0:W-:Y:S01]  /*7840*/  STL.64 [R1+0xd0], R4 ;  /* 0x0000d00401007387 */ /* 0x0001e20000100a00 */
[----:B--2---:R-:W-:Y:S01]  /*7850*/  FFMA R9, R9, R2, R20 ;  /* 0x0000000209097223 */ /* 0x004fe20000000014 */
[----:B------:R-:W-:-:S04]  /*7860*/  IMAD.IADD R20, R5, 0x1, R21 ;  /* 0x0000000105147824 */ /* 0x000fc800078e0215 */
[----:B------:R-:W-:Y:S01]  /*7870*/  F2FP.F16.F32.PACK_AB R9, RZ, R9 ;  /* 0x00000009ff09723e */ /* 0x000fe200000000ff */
[----:B------:R1:W-:Y:S01]  /*7880*/  STL [R1+0xd8], R20 ;  /* 0x0000d81401007387 */ /* 0x0003e20000100800 */
[----:B0-----:R-:W-:-:S05]  /*7890*/  IADD3 R5, P5, R12, R4, RZ ;  /* 0x000000040c057210 */ /* 0x001fca0007fbe0ff */
[----:B-1----:R-:W-:Y:S01]  /*78a0*/  IMAD.X R20, R20, 0x1, R25, P5 ;  /* 0x0000000114147824 */ /* 0x002fe200028e0619 */
[C---:B------:R-:W-:Y:S01]  /*78b0*/  LEA R4, P5, R5.reuse, R14, 0x1 ;  /* 0x0000000e05047211 */ /* 0x040fe200078a08ff */
[----:B------:R0:W-:Y:S03]  /*78c0*/  @P4 STG.E.U16 desc[UR36][R234.64+0x12], R9 ;  /* 0x00001209ea004986 */ /* 0x0001e6000c101524 */
[----:B------:R-:W-:Y:S01]  /*78d0*/  LEA.HI.X R5, R5, R15, R20, 0x1, P5 ;  /* 0x0000000f05057211 */ /* 0x000fe200028f0c14 */
[----:B------:R-:W5:Y:S04]  /*78e0*/  LDL.LU.64 R24, [R1+0x140] ;  /* 0x0001400001187983 */ /* 0x000f680000300a00 */
[----:B------:R1:W2:Y:S04]  /*78f0*/  @P3 LDG.E.LTC128B.U16 R23, desc[UR36][R4.64] ;  /* 0x0000002404173981 */ /* 0x0002a8000c1e1520 */
[----:B0-----:R-:W3:Y:S04]  /*7900*/  LDL R9, [R1+0x110] ;  /* 0x0001100001097983 */ /* 0x001ee80000100800 */
[----:B------:R-:W1:Y:S01]  /*7910*/  LDL.64 R4, [R1+0xc0] ;  /* 0x0000c00001047983 */ /* 0x000e620000100a00 */
[----:B------:R-:W-:Y:S01]  /*7920*/  BSSY B1, `(.L_x_42) ;  /* 0x000001f000017945 */ /* 0x000fe20003800000 */
[----:B-1----:R-:W-:-:S04]  /*7930*/  IMAD.WIDE.U32 R4, R10, 0x78, R4 ;  /* 0x000000780a047825 */ /* 0x002fc800078e0004 */
[----:B------:R-:W-:Y:S02]  /*7940*/  IMAD.IADD R21, R21, 0x1, R5 ;  /* 0x0000000115157824 */ /* 0x000fe400078e0205 */
[----:B------:R-:W-:Y:S01]  /*7950*/  IMAD.MOV.U32 R20, RZ, RZ, R4 ;  /* 0x000000ffff147224 */ /* 0x000fe200078e0004 */
[----:B------:R0:W-:Y:S03]  /*7960*/  STL.64 [R1+0x120], R4 ;  /* 0x0001200401007387 */ /* 0x0001e60000100a00 */
[----:B0-----:R-:W-:Y:S02]  /*7970*/  IMAD.WIDE.U32 R4, R3, R10, R20 ;  /* 0x0000000a03047225 */ /* 0x001fe400078e0014 */
[----:B------:R0:W5:Y:S01]  /*7980*/  LDL.LU R10, [R1+0x13c] ;  /* 0x00013c00010a7983 */ /* 0x0001620000300800 */
[----:B------:R-:W-:-:S04]  /*7990*/  IADD3 R4, P4, R18, R4, RZ ;  /* 0x0000000412047210 */ /* 0x000fc80007f9e0ff */
[----:B---3--:R-:W-:-:S03]  /*79a0*/  IADD3.X R5, R19, R9, R5, P4, !PT ;  /* 0x0000000913057210 */ /* 0x008fc600027fe405 */
[----:B------:R-:W-:-:S05]  /*79b0*/  IMAD.WIDE.U32 R4, R233, UR4, R4 ;  /* 0x00000004e9047c25 */ /* 0x000fca000f8e0004 */
[----:B------:R-:W-:Y:S02]  /*79c0*/  IADD3 R5, R232, R5, RZ ;  /* 0x00000005e8057210 */ /* 0x000fe40007ffe0ff */
[----:B------:R-:W-:-:S04]  /*79d0*/  LEA R232, P4, R4, R14, 0x1 ;  /* 0x0000000e04e87211 */ /* 0x000fc800078808ff */
[----:B------:R-:W-:Y:S01]  /*79e0*/  LEA.HI.X R233, R4, R15, R5, 0x1, P4 ;  /* 0x0000000f04e97211 */ /* 0x000fe200020f0c05 */
[----:B--2---:R-:W-:Y:S01]  /*79f0*/  HADD2.F32 R4, -RZ, R23.H0_H0 ;  /* 0x20000017ff047230 */ /* 0x004fe20000004100 */
[----:B------:R1:W-:Y:S04]  /*7a00*/  STL [R1+0xcc], R23 ;  /* 0x0000cc1701007387 */ /* 0x0003e80000100800 */
[----:B------:R-:W-:-:S04]  /*7a10*/  FMUL R4, R4, R16 ;  /* 0x0000001004047220 */ /* 0x000fc80000400000 */
[----:B------:R-:W-:Y:S01]  /*7a20*/  FFMA R5, R22, R2, R4 ;  /* 0x0000000216057223 */ /* 0x000fe20000000004 */
[----:B------:R-:W-:Y:S02]  /*7a30*/  IMAD.U32 R4, RZ, RZ, UR8 ;  /* 0x00000008ff047e24 */ /* 0x000fe4000f8e00ff */
[----:B------:R-:W-:Y:S02]  /*7a40*/  IMAD.MOV.U32 R22, RZ, RZ, R6 ;  /* 0x000000ffff167224 */ /* 0x000fe400078e0006 */
[----:B-1----:R-:W-:Y:S02]  /*7a50*/  IMAD.MOV.U32 R23, RZ, RZ, R7 ;  /* 0x000000ffff177224 */ /* 0x002fe400078e0007 */
[----:B------:R-:W-:-:S04]  /*7a60*/  IMAD.WIDE.U32 R22, R4, 0xf0, R22 ;  /* 0x000000f004167825 */ /* 0x000fc800078e0016 */
[----:B------:R-:W-:-:S04]  /*7a70*/  IMAD.U32 R4, RZ, RZ, UR9 ;  /* 0x00000009ff047e24 */ /* 0x000fc8000f8e00ff */
[----:B------:R-:W-:Y:S01]  /*7a80*/  IMAD R4, R4, 0xf0, RZ ;  /* 0x000000f004047824 */ /* 0x000fe200078e02ff */
[----:B------:R-:W-:Y:S01]  /*7a90*/  F2FP.F16.F32.PACK_AB R5, RZ, R5 ;  /* 0x00000005ff05723e */ /* 0x000fe200000000ff */
[----:B------:R-:W-:-:S03]  /*7aa0*/  @P3 IMAD.MOV.U32 R8, RZ, RZ, R22 ;  /* 0x000000ffff083224 */ /* 0x000fc600078e0016 */
[----:B------:R-:W-:-:S05]  /*7ab0*/  IADD3 R9, R23, R4, RZ ;  /* 0x0000000417097210 */ /* 0x000fca0007ffe0ff */
[----:B------:R0:W-:Y:S01]  /*7ac0*/  @P3 STG.E.U16 desc[UR36][R8.64], R5 ;  /* 0x0000000508003986 */ /* 0x0001e2000c101524 */
[----:B------:R-:W-:-:S13]  /*7ad0*/  ISETP.GT.AND P4, PT, R0, 0x1, P2 ;  /* 0x000000010000780c */ /* 0x000fda0001784270 */
[----:B0-----:R-:W-:Y:S05]  /*7ae0*/  @!P4 BRA `(.L_x_43) ;  /* 0x000000000008c947 */ /* 0x001fea0003800000 */
[----:B------:R-:W2:Y:S04]  /*7af0*/  LDG.E.LTC128B.U16 R5, desc[UR36][R232.64+0x2] ;  /* 0x00000224e8057981 */ /* 0x000ea8000c1e1520 */
[----:B--2---:R0:W-:Y:S02]  /*7b00*/  STL [R1+0xcc], R5 ;  /* 0x0000cc0501007387 */ /* 0x0041e40000100800 */
.L_x_43:
[----:B------:R-:W-:Y:S05]  /*7b10*/  BSYNC B1 ;  /* 0x0000000000017941 */ /* 0x000fea0003800000 */
.L_x_42:
[----:B------:R-:W2:Y:S04]  /*7b20*/  LDL.LU R6, [R1+0xa4] ;  /* 0x0000a40001067983 */ /* 0x000ea80000300800 */
[----:B-----5:R-:W-:Y:S04]  /*7b30*/  STL [R1+0x16c], R24 ;  /* 0x00016c1801007387 */ /* 0x020fe80000100800 */
[----:B------:R-:W-:Y:S04]  /*7b40*/  STL [R1+0x168], R19 ;  /* 0x0001681301007387 */ /* 0x000fe80000100800 */
[----:B------:R1:W-:Y:S04]  /*7b50*/  STL.64 [R1+0x160], R22 ;  /* 0x0001601601007387 */ /* 0x0003e80000100a00 */
[----:B-1----:R-:W3:Y:S04]  /*7b60*/  LDL.64 R22, [R1+0xc0] ;  /* 0x0000c00001167983 */ /* 0x002ee80000100a00 */
[----:B------:R1:W-:Y:S04]  /*7b70*/  STL.64 [R1+0x158], R20 ;  /* 0x0001581401007387 */ /* 0x0003e80000100a00 */
[----:B-1----:R-:W4:Y:S04]  /*7b80*/  LDL.64 R20, [R1+0xf0] ;  /* 0x0000f00001147983 */ /* 0x002f280000100a00 */
[----:B------:R1:W-:Y:S04]  /*7b90*/  STL [R1+0x154], R18 ;  /* 0x0001541201007387 */ /* 0x0003e80000100800 */
[----:B-1----:R-:W2:Y:S04]  /*7ba0*/  LDL.LU R18, [R1+0x100] ;  /* 0x0001000001127983 */ /* 0x002ea80000300800 */
[----:B------:R1:W-:Y:S04]  /*7bb0*/  STL [R1+0x150], R9 ;  /* 0x0001500901007387 */ /* 0x0003e80000100800 */
[----:B-1----:R-:W4:Y:S04]  /*7bc0*/  LDL.LU R9, [R1+0xd8] ;  /* 0x0000d80001097983 */ /* 0x002f280000300800 */
[----:B------:R1:W-:Y:S04]  /*7bd0*/  STL.64 [R1+0x148], R10 ;  /* 0x0001480a01007387 */ /* 0x0003e80000100a00 */
[----:B-1----:R-:W3:Y:S04]  /*7be0*/  LDL.LU.64 R10, [R1+0xd0] ;  /* 0x0000d000010a7983 */ /* 0x002ee80000300a00 */
[----:B------:R1:W-:Y:S04]  /*7bf0*/  STL [R1+0x140], R8 ;  /* 0x0001400801007387 */ /* 0x0003e80000100800 */
[----:B-1----:R-:W0:Y:S01]  /*7c00*/  LDL.LU R8, [R1+0xcc] ;  /* 0x0000cc0001087983 */ /* 0x002e220000300800 */
[----:B------:R-:W-:-:S03]  /*7c10*/  ISETP.GT.AND P5, PT, R17, 0x88, PT ;  /* 0x000000881100780c */ /* 0x000fc60003fa4270 */
[----:B------:R-:W-:Y:S01]  /*7c20*/  STL [R1+0x13c], R3 ;  /* 0x00013c0301007387 */ /* 0x000fe20000100800 */
[----:B--2---:R-:W-:-:S09]  /*7c30*/  LOP3.LUT R18, R18, 0xfffffffb, RZ, 0xc0, !PT ;  /* 0xfffffffb12127812 */ /* 0x004fd200078ec0ff */
[----:B------:R-:W-:Y:S01]  /*7c40*/  @P5 LOP3.LUT R18, R18, 0x4, RZ, 0xfc, !PT ;  /* 0x0000000412125812 */ /* 0x000fe200078efcff */
[----:B0-----:R-:W-:-:S05]  /*7c50*/  HADD2.F32 R5, -RZ, R8.H0_H0 ;  /* 0x20000008ff057230 */ /* 0x001fca0000004100 */
[----:B------:R-:W-:-:S04]  /*7c60*/  FMUL R5, R5, R16 ;  /* 0x0000001005057220 */ /* 0x000fc80000400000 */
[----:B------:R-:W-:Y:S01]  /*7c70*/  FFMA R5, R6, R2, R5 ;  /* 0x0000000206057223 */ /* 0x000fe20000000005 */
[----:B------:R-:W-:-:S04]  /*7c80*/  IMAD.U32 R6, RZ, RZ, UR8 ;  /* 0x00000008ff067e24 */ /* 0x000fc8000f8e00ff */
[----:B------:R-:W-:-:S04]  /*7c90*/  F2FP.F16.F32.PACK_AB R7, RZ, R5 ;  /* 0x00000005ff07723e */ /* 0x000fc800000000ff */
[----:B------:R-:W-:Y:S01]  /*7ca0*/  PRMT R24, R7, 0x7610, R24 ;  /* 0x0000761007187816 */ /* 0x000fe20000000018 */
[----:B------:R-:W-:Y:S01]  /*7cb0*/  IMAD.WIDE.U32 R6, R6, 0xf0, R234 ;  /* 0x000000f006067825 */ /* 0x000fe200078e00ea */
[----:B---3--:R-:W-:Y:S02]  /*7cc0*/  IADD3 R10, P3, R22, R10, RZ ;  /* 0x0000000a160a7210 */ /* 0x008fe40007f7e0ff */
[----:B------:R-:W-:Y:S01]  /*7cd0*/  PRMT R19, R24, 0x7610, R19 ;  /* 0x0000761018137816 */ /* 0x000fe20000000013 */
[----:B------:R-:W-:Y:S01]  /*7ce0*/  IMAD.IADD R5, R4, 0x1, R7 ;  /* 0x0000000104057824 */ /* 0x000fe200078e0207 */
[----:B----4-:R-:W-:Y:S01]  /*7cf0*/  IADD3.X R11, R9, R23, RZ, P3, !PT ;  /* 0x00000017090b7210 */ /* 0x010fe20001ffe4ff */
[----:B------:R-:W-:Y:S01]  /*7d00*/  @P4 IMAD.MOV.U32 R4, RZ, RZ, R6 ;  /* 0x000000ffff044224 */ /* 0x000fe200078e0006 */
[----:B------:R0:W5:Y:S04]  /*7d10*/  LDL.LU R24, [R1+0x16c] ;  /* 0x00016c0001187983 */ /* 0x0001680000300800 */
[----:B------:R1:W-:Y:S01]  /*7d20*/  @P4 STG.E.U16 desc[UR36][R4.64+0x2], R19 ;  /* 0x0000021304004986 */ /* 0x0003e2000c101524 */
[----:B------:R-:W-:-:S03]  /*7d30*/  IADD3 R9, P4, R10, R12, RZ ;  /* 0x0000000c0a097210 */ /* 0x000fc60007f9e0ff */
[----:B-1----:R0:W5:Y:S04]  /*7d40*/  LDL.LU R19, [R1+0x168] ;  /* 0x0001680001137983 */ /* 0x0021680000300800 */
[----:B------:R0:W5:Y:S01]  /*7d50*/  LDL.LU.64 R22, [R1+0x160] ;  /* 0x0001600001167983 */ /* 0x0001620000300a00 */
[----:B------:R-:W-:Y:S02]  /*7d60*/  PRMT R3, R8, 0x7610, R3 ;  /* 0x0000761008037816 */ /* 0x000fe40000000003 */
[----:B------:R-:W-:Y:S01]  /*7d70*/  ISETP.GT.AND P3, PT, R0, RZ, P5 ;  /* 0x000000ff0000720c */ /* 0x000fe20002f64270 */
[----:B------:R-:W-:Y:S04]  /*7d80*/  STL.64 [R1+0xa0], R10 ;  /* 0x0000a00a01007387 */ /* 0x000fe80000100a00 */
[----:B------:R1:W-:Y:S02]  /*7d90*/  STL [R1+0x100], R18 ;  /* 0x0001001201007387 */ /* 0x0003e40000100800 */
[----:B-1----:R-:W-:Y:S01]  /*7da0*/  IMAD.X R18, R11, 0x1, R21, P4 ;  /* 0x000000010b127824 */ /* 0x002fe200020e0615 */
[C---:B------:R-:W-:Y:S01]  /*7db0*/  LEA R10, P4, R9.reuse, R14, 0x1 ;  /* 0x0000000e090a7211 */ /* 0x040fe200078808ff */
[----:B------:R0:W5:Y:S03]  /*7dc0*/  LDL.LU.64 R20, [R1+0x158] ;  /* 0x0001580001147983 */ /* 0x0001660000300a00 */
[----:B------:R-:W-:-:S02]  /*7dd0*/  LEA.HI.X R11, R9, R15, R18, 0x1, P4 ;  /* 0x0000000f090b7211 */ /* 0x000fc400020f0c12 */
[----:B------:R0:W5:Y:S04]  /*7de0*/  LDL.LU R18, [R1+0x154] ;  /* 0x0001540001127983 */ /* 0x0001680000300800 */
[----:B------:R0:W5:Y:S04]  /*7df0*/  LDL.LU R9, [R1+0x150] ;  /* 0x0001500001097983 */ /* 0x0001680000300800 */
[----:B------:R1:W-:Y:S04]  /*7e00*/  STL.64 [R1+0xd0], R10 ;  /* 0x0000d00a01007387 */ /* 0x0003e80000100a00 */
[----:B-1----:R0:W5:Y:S04]  /*7e10*/  LDL.LU.64 R10, [R1+0x148] ;  /* 0x00014800010a7983 */ /* 0x0021680000300a00 */
[----:B------:R0:W5:Y:S04]  /*7e20*/  LDL.LU R8, [R1+0x140] ;  /* 0x0001400001087983 */ /* 0x0001680000300800 */
[----:B------:R1:W-:Y:S04]  /*7e30*/  STL.S16 [R1+0xcc], R3 ;  /* 0x0000cc0301007387 */ /* 0x0003e80000100600 */
[----:B-1----:R0:W5:Y:S01]  /*7e40*/  LDL.LU R3, [R1+0x13c] ;  /* 0x00013c0001037983 */ /* 0x0021620000300800 */
[----:B------:R-:W-:Y:S04]  /*7e50*/  BSSY B1, `(.L_x_44) ;  /* 0x0000009000017945 */ /* 0x000fe80003800000 */
[----:B------:R-:W-:Y:S05]  /*7e60*/  @!P3 BRA `(.L_x_45) ;  /* 0x00000000001cb947 */ /* 0x000fea0003800000 */
[----:B-----5:R1:W-:Y:S04]  /*7e70*/  STL.64 [R1+0x140], R2 ;  /* 0x0001400201007387 */ /* 0x0203e80000100a00 */
[----:B-1----:R-:W2:Y:S04]  /*7e80*/  LDL.LU.64 R2, [R1+0xd0] ;  /* 0x0000d00001027983 */ /* 0x002ea80000300a00 */
[----:B------:R2:W-:Y:S04]  /*7e90*/  STL [R1+0x13c], R0 ;  /* 0x00013c0001007387 */ /* 0x0005e80000100800 */
[----:B--2---:R-:W2:Y:S04]  /*7ea0*/  LDG.E.LTC128B.U16 R0, desc[UR36][R2.64] ;  /* 0x0000002402007981 */ /* 0x004ea8000c1e1520 */
[----:B------:R1:W5:Y:S04]  /*7eb0*/  LDL.LU.64 R2, [R1+0x140] ;  /* 0x0001400001027983 */ /* 0x0003680000300a00 */
[----:B--2---:R2:W-:Y:S04]  /*7ec0*/  STL [R1+0xcc], R0 ;  /* 0x0000cc0001007387 */ /* 0x0045e80000100800 */
[----:B--2---:R1:W5:Y:S02]  /*7ed0*/  LDL.LU R0, [R1+0x13c] ;  /* 0x00013c0001007983 */ /* 0x0043640000300800 */
.L_x_45:
[----:B------:R-:W-:Y:S05]  /*7ee0*/  BSYNC B1 ;  /* 0x0000000000017941 */ /* 0x000fea0003800000 */
.L_x_44:
[----:B-----5:R-:W2:Y:S04]  /*7ef0*/  LDL R8, [R1+0x108] ;  /* 0x0001080001087983 */ /* 0x020ea80000100800 */
[----:B------:R3:W-:Y:S04]  /*7f00*/  STL [R1+0x15c], R13 ;  /* 0x00015c0d01007387 */ /* 0x0007e80000100800 */
[----:B---3--:R-:W3:Y:S04]  /*7f10*/  LDL.LU R13, [R1+0xa8] ;  /* 0x0000a800010d7983 */ /* 0x008ee80000300800 */
[----:B------:R4:W-:Y:S04]  /*7f20*/  STL [R1+0x158], R12 ;  /* 0x0001580c01007387 */ /* 0x0009e80000100800 */
[----:B----4-:R-:W4:Y:S04]  /*7f30*/  LDL R12, [R1+0xfc] ;  /* 0x0000fc00010c7983 */ /* 0x010f280000100800 */
[----:B------:R0:W-:Y:S04]  /*7f40*/  STL.64 [R1+0x150], R10 ;  /* 0x0001500a01007387 */ /* 0x0001e80000100a00 */
[----:B0-----:R-:W3:Y:S04]  /*7f50*/  LDL.64 R10, [R1+0xc0] ;  /* 0x0000c000010a7983 */ /* 0x001ee80000100a00 */
[----:B------:R0:W-:Y:S04]  /*7f60*/  STL.64 [R1+0x148], R6 ;  /* 0x0001480601007387 */ /* 0x0001e80000100a00 */
[----:B0-----:R-:W3:Y:S04]  /*7f70*/  LDL.LU.64 R6, [R1+0x120] ;  /* 0x0001200001067983 */ /* 0x001ee80000300a00 */
[----:B------:R0:W-:Y:S04]  /*7f80*/  STL [R1+0x140], R5 ;  /* 0x0001400501007387 */ /* 0x0001e80000100800 */
[----:B0-----:R-:W3:Y:S04]  /*7f90*/  LDL R5, [R1+0x110] ;  /* 0x0001100001057983 */ /* 0x001ee80000100800 */
[----:B------:R0:W-:Y:S04]  /*7fa0*/  STL [R1+0x13c], R4 ;  /* 0x00013c0401007387 */ /* 0x0001e80000100800 */
[----:B0-----:R-:W3:Y:S01]  /*7fb0*/  LDL.LU R4, [R1+0xcc] ;  /* 0x0000cc0001047983 */ /* 0x001ee20000300800 */
[----:B--2---:R-:W-:-:S02]  /*7fc0*/  R2UR UR4, R8 ;  /* 0x00000000080472ca */ /* 0x004fc400000e0000 */
[----:B----4-:R-:W-:Y:S01]  /*7fd0*/  IADD3 R22, P4, R12, R22, RZ ;  /* 0x000000160c167210 */ /* 0x010fe20007f9e0ff */
[----:B---3--:R-:W-:-:S05]  /*7fe0*/  HADD2.F32 R8, -RZ, R4.H0_H0 ;  /* 0x20000004ff087230 */ /* 0x008fca0000004100 */
[----:B------:R-:W-:-:S04]  /*7ff0*/  FMUL R8, R8, R16 ;  /* 0x0000001008087220 */ /* 0x000fc80000400000 */
[----:B------:R-:W-:Y:S02]  /*8000*/  FFMA R8, R13, R2, R8 ;  /* 0x000000020d087223 */ /* 0x000fe40000000008 */
[----:B------:R0:W5:Y:S04]  /*8010*/  LDL.LU R13, [R1+0x15c] ;  /* 0x00015c00010d7983 */ /* 0x0001680000300800 */
[----:B------:R0:W5:Y:S04]  /*8020*/  LDL.LU R12, [R1+0x158] ;  /* 0x00015800010c7983 */ /* 0x0001680000300800 */
[----:B------:R-:W2:Y:S01]  /*8030*/  LDL R23, [R1+0xc8] ;  /* 0x0000c80001177983 */ /* 0x000ea20000100800 */
[----:B------:R-:W-:Y:S01]  /*8040*/  F2FP.F16.F32.PACK_AB R8, RZ, R8 ;  /* 0x00000008ff08723e */ /* 0x000fe200000000ff */
[----:B--2---:R-:W-:-:S02]  /*8050*/  IMAD.X R23, R9, 0x1, R23, P4 ;  /* 0x0000000109177824 */ /* 0x004fc400020e0617 */
[----:B------:R-:W2:Y:S04]  /*8060*/  LDL R9, [R1+0xe8] ;  /* 0x0000e80001097983 */ /* 0x000ea80000100800 */
[----:B------:R3:W-:Y:S04]  /*8070*/  @P3 STG.E.U16 desc[UR36][R22.64], R8 ;  /* 0x0000000816003986 */ /* 0x0007e8000c101524 */
[----:B---3--:R-:W3:Y:S04]  /*8080*/  LDL R22, [R1+0xf8] ;  /* 0x0000f80001167983 */ /* 0x008ee80000100800 */
[----:B------:R-:W4:Y:S01]  /*8090*/  LDL R23, [R1+0x10c] ;  /* 0x00010c0001177983 */ /* 0x000f220000100800 */
[----:B------:R-:W-:-:S05]  /*80a0*/  IADD3 R6, P3, R10, R6, RZ ;  /* 0x000000060a067210 */ /* 0x000fca0007f7e0ff */
[----:B------:R-:W-:Y:S02]  /*80b0*/  IMAD.X R7, R21, 0x1, R11, P3 ;  /* 0x0000000115077824 */ /* 0x000fe400018e060b */
[----:B------:R0:W5:Y:S04]  /*80c0*/  LDL.LU.64 R10, [R1+0x150] ;  /* 0x00015000010a7983 */ /* 0x0001680000300a00 */
[----:B------:R1:W-:Y:S01]  /*80d0*/  STL.64 [R1+0xd0], R6 ;  /* 0x0000d00601007387 */ /* 0x0003e20000100a00 */
[----:B------:R-:W-:Y:S01]  /*80e0*/  BSSY B1, `(.L_x_46) ;  /* 0x0000011000017945 */ /* 0x000fe20003800000 */
[----:B--2---:R-:W-:Y:S02]  /*80f0*/  IMAD.WIDE.U32 R8, R3, R9, R6 ;  /* 0x0000000903087225 */ /* 0x004fe400078e0006 */
[----:B-1----:R0:W5:Y:S01]  /*8100*/  LDL.LU.64 R6, [R1+0x148] ;  /* 0x0001480001067983 */ /* 0x0021620000300a00 */
[----:B------:R-:W-:-:S04]  /*8110*/  IADD3 R8, P3, R18, R8, RZ ;  /* 0x0000000812087210 */ /* 0x000fc80007f7e0ff */
[----:B------:R-:W-:Y:S02]  /*8120*/  IADD3.X R9, R19, R5, R9, P3, !PT ;  /* 0x0000000513097210 */ /* 0x000fe40001ffe409 */
[----:B------:R0:W5:Y:S01]  /*8130*/  LDL.LU R5, [R1+0x140] ;  /* 0x0001400001057983 */ /* 0x0001620000300800 */
[----:B---3--:R-:W-:-:S04]  /*8140*/  IMAD.WIDE.U32 R8, R22, UR4, R8 ;  /* 0x0000000416087c25 */ /* 0x008fc8000f8e0008 */
[----:B----4-:R-:W-:Y:S01]  /*8150*/  IMAD.IADD R9, R23, 0x1, R9 ;  /* 0x0000000117097824 */ /* 0x010fe200078e0209 */
[----:B------:R-:W-:-:S04]  /*8160*/  LEA R22, P3, R8, R14, 0x1 ;  /* 0x0000000e08167211 */ /* 0x000fc800078608ff */
[----:B------:R-:W-:Y:S02]  /*8170*/  LEA.HI.X R23, R8, R15, R9, 0x1, P3 ;  /* 0x0000000f08177211 */ /* 0x000fe400018f0c09 */
[----:B------:R-:W-:Y:S02]  /*8180*/  PRMT R8, R4, 0x7610, R8 ;  /* 0x0000761004087816 */ /* 0x000fe40000000008 */
[----:B------:R0:W5:Y:S01]  /*8190*/  LDL.LU R4, [R1+0x13c] ;  /* 0x00013c0001047983 */ /* 0x0001620000300800 */
[----:B------:R-:W-:-:S03]  /*81a0*/  ISETP.GT.AND P3, PT, R0, 0x1, P5 ;  /* 0x000000010000780c */ /* 0x000fc60002f64270 */
[----:B------:R0:W-:Y:S10]  /*81b0*/  STL.S16 [R1+0xa8], R8 ;  /* 0x0000a80801007387 */ /* 0x0001f40000100600 */
[----:B0-----:R-:W-:Y:S05]  /*81c0*/  @!P3 BRA `(.L_x_47) ;  /* 0x000000000008b947 */ /* 0x001fea0003800000 */
[----:B------:R-:W2:Y:S04]  /*81d0*/  LDG.E.LTC128B.U16 R8, desc[UR36][R22.64+0x2] ;  /* 0x0000022416087981 */ /* 0x000ea8000c1e1520 */
[----:B--2---:R0:W-:Y:S02]  /*81e0*/  STL [R1+0xa8], R8 ;  /* 0x0000a80801007387 */ /* 0x0041e40000100800 */
.L_x_47:
[----:B------:R-:W-:Y:S05]  /*81f0*/  BSYNC B1 ;  /* 0x0000000000017941 */ /* 0x000fea0003800000 */
.L_x_46:
[----:B------:R-:W2:Y:S04]  /*8200*/  LDL.LU R9, [R1+0xac] ;  /* 0x0000ac0001097983 */ /* 0x000ea80000300800 */
[----:B-----5:R-:W-:Y:S04]  /*8210*/  STL [R1+0x148], R12 ;  /* 0x0001480c01007387 */ /* 0x020fe80000100800 */
[----:B------:R-:W-:Y:S04]  /*8220*/  STL [R1+0x144], R11 ;  /* 0x0001440b01007387 */ /* 0x000fe80000100800 */
[----:B------:R1:W-:Y:S04]  /*8230*/  STL [R1+0x140], R10 ;  /* 0x0001400a01007387 */ /* 0x0003e80000100800 */
[----:B-1----:R-:W0:Y:S04]  /*8240*/  LDL.LU R10, [R1+0xa8] ;  /* 0x0000a800010a7983 */ /* 0x002e280000300800 */
[----:B------:R1:W-:Y:S01]  /*8250*/  STL [R1+0x13c], R3 ;  /* 0x00013c0301007387 */ /* 0x0003e20000100800 */
[----:B0-----:R-:W-:-:S05]  /*8260*/  HADD2.F32 R8, -RZ, R10.H0_H0 ;  /* 0x2000000aff087230 */ /* 0x001fca0000004100 */
[----:B------:R-:W-:-:S04]  /*8270*/  FMUL R8, R8, R16 ;  /* 0x0000001008087220 */ /* 0x000fc80000400000 */
[----:B--2---:R-:W-:Y:S02]  /*8280*/  FFMA R9, R9, R2, R8 ;  /* 0x0000000209097223 */ /* 0x004fe40000000008 */
[----:B------:R-:W2:Y:S03]  /*8290*/  LDL R8, [R1+0xfc] ;  /* 0x0000fc0001087983 */ /* 0x000ea60000100800 */
[----:B------:R-:W-:-:S04]  /*82a0*/  F2FP.F16.F32.PACK_AB R9, RZ, R9 ;  /* 0x00000009ff09723e */ /* 0x000fc800000000ff */
[----:B------:R-:W-:Y:S02]  /*82b0*/  PRMT R12, R9, 0x7610, R12 ;  /* 0x00007610090c7816 */ /* 0x000fe4000000000c */
[----:B------:R-:W3:Y:S02]  /*82c0*/  LDL R9, [R1+0xc8] ;  /* 0x0000c80001097983 */ /* 0x000ee40000100800 */
[----:B------:R-:W-:Y:S02]  /*82d0*/  PRMT R11, R12, 0x7610, R11 ;  /* 0x000076100c0b7816 */ /* 0x000fe4000000000b */
[----:B-1----:R-:W-:Y:S01]  /*82e0*/  PRMT R3, R10, 0x7610, R3 ;  /* 0x000076100a037816 */ /* 0x002fe20000000003 */
[----:B------:R0:W5:Y:S01]  /*82f0*/  LDL.LU R12, [R1+0x148] ;  /* 0x00014800010c7983 */ /* 0x0001620000300800 */
[----:B--2---:R-:W-:-:S04]  /*8300*/  IADD3 R8, P4, R8, R6, RZ ;  /* 0x0000000608087210 */ /* 0x004fc80007f9e0ff */
[----:B---3--:R-:W-:-:S05]  /*8310*/  IADD3.X R9, R5, R9, RZ, P4, !PT ;  /* 0x0000000905097210 */ /* 0x008fca00027fe4ff */
[----:B------:R1:W-:Y:S04]  /*8320*/  @P3 STG.E.U16 desc[UR36][R8.64+0x2], R11 ;  /* 0x0000020b08003986 */ /* 0x0003e8000c101524 */
[----:B-1----:R0:W5:Y:S04]  /*8330*/  LDL.LU R11, [R1+0x144] ;  /* 0x00014400010b7983 */ /* 0x0021680000300800 */
[----:B------:R0:W5:Y:S04]  /*8340*/  LDL.LU R10, [R1+0x140] ;  /* 0x00014000010a7983 */ /* 0x0001680000300800 */
[----:B------:R1:W-:Y:S04]  /*8350*/  STL.S16 [R1+0xa8], R3 ;  /* 0x0000a80301007387 */ /* 0x0003e80000100600 */
[----:B-1----:R0:W5:Y:S01]  /*8360*/  LDL.LU R3, [R1+0x13c] ;  /* 0x00013c0001037983 */ /* 0x0021620000300800 */
[----:B------:R-:W-:Y:S01]  /*8370*/  ISETP.GT.AND P4, PT, R0, 0x8, P2 ;  /* 0x000000080000780c */ /* 0x000fe20001784270 */
[----:B------:R-:W-:-:S12]  /*8380*/  BSSY B1, `(.L_x_48) ;  /* 0x0000006000017945 */ /* 0x000fd80003800000 */
[----:B0-----:R-:W-:Y:S05]  /*8390*/  @!P4 BRA `(.L_x_49) ;  /* 0x000000000010c947 */ /* 0x001fea0003800000 */
[----:B------:R0:W-:Y:S04]  /*83a0*/  STL [R1+0x13c], R0 ;  /* 0x00013c0001007387 */ /* 0x0001e80000100800 */
[----:B0-----:R-:W2:Y:S04]  /*83b0*/  LDG.E.LTC128B.U16 R0, desc[UR36][R232.64+0x10] ;  /* 0x00001024e8007981 */ /* 0x001ea8000c1e1520 */
[----:B--2---:R0:W-:Y:S04]  /*83c0*/  STL [R1+0xa8], R0 ;  /* 0x0000a80001007387 */ /* 0x0041e80000100800 */
[----:B0-----:R0:W5:Y:S02]  /*83d0*/  LDL.LU R0, [R1+0x13c] ;  /* 0x00013c0001007983 */ /* 0x0011640000300800 */
.L_x_49:
[----:B------:R-:W-:Y:S05]  /*83e0*/  BSYNC B1 ;  /* 0x0000000000017941 */ /* 0x000fea0003800000 */
.L_x_48:
[----:B------:R1:W-:Y:S04]  /*83f0*/  STL.64 [R1+0x170], R22 ;  /* 0x0001701601007387 */ /* 0x0003e80000100a00 */
[----:B-1----:R-:W2:Y:S04]  /*8400*/  LDL.LU R23, [R1+0xb0] ;  /* 0x0000b00001177983 */ /* 0x002ea80000300800 */
[----:B------:R-:W-:Y:S04]  /*8410*/  STL [R1+0x168], R20 ;  /* 0x0001681401007387 */ /* 0x000fe80000100800 */
[----:B------:R-:W-:Y:S04]  /*8420*/  STL [R1+0x164], R17 ;  /* 0x0001641101007387 */ /* 0x000fe80000100800 */
[----:B------:R-:W-:Y:S04]  /*8430*/  STL [R1+0x160], R9 ;  /* 0x0001600901007387 */ /* 0x000fe80000100800 */
[----:B------:R1:W-:Y:S04]  /*8440*/  STL.64 [R1+0x158], R18 ;  /* 0x0001581201007387 */ /* 0x0003e80000100a00 */
[----:B-1----:R-:W3:Y:S04]  /*8450*/  LDL R19, [R1+0xfc] ;  /* 0x0000fc0001137983 */ /* 0x002ee80000100800 */
[----:B------:R1:W-:Y:S04]  /*8460*/  STL.64 [R1+0x150], R14 ;  /* 0x0001500e01007387 */ /* 0x0003e80000100a00 */
[----:B-1----:R-:W4:Y:S04]  /*8470*/  LDL.LU.64 R14, [R1+0xa0] ;  /* 0x0000a000010e7983 */ /* 0x002f280000300a00 */
[----:B-----5:R1:W-:Y:S04]  /*8480*/  STL.64 [R1+0x148], R12 ;  /* 0x0001480c01007387 */ /* 0x0203e80000100a00 */
[----:B-1----:R-:W4:Y:S04]  /*8490*/  LDL R12, [R1+0xc8] ;  /* 0x0000c800010c7983 */ /* 0x002f280000100800 */
[----:B------:R-:W4:Y:S04]  /*84a0*/  LDL R13, [R1+0xe8] ;  /* 0x0000e800010d7983 */ /* 0x000f280000100800 */
[----:B------:R1:W-:Y:S04]  /*84b0*/  STL [R1+0x140], R8 ;  /* 0x0001400801007387 */ /* 0x0003e80000100800 */
[----:B-1----:R-:W2:Y:S04]  /*84c0*/  LDL.LU R8, [R1+0xa8] ;  /* 0x0000a80001087983 */ /* 0x002ea80000300800 */
[----:B------:R-:W-:Y:S01]  /*84d0*/  STL [R1+0x13c], R3 ;  /* 0x00013c0301007387 */ /* 0x000fe20000100800 */
[----:B--2---:R-:W-:-:S05]  /*84e0*/  HADD2.F32 R22, -RZ, R8.H0_H0 ;  /* 0x20000008ff167230 */ /* 0x004fca0000004100 */
[----:B------:R-:W-:Y:S01]  /*84f0*/  FMUL R20, R22, R16 ;  /* 0x0000001016147220 */ /* 0x000fe20000400000 */
[----:B------:R-:W-:-:S03]  /*8500*/  @P4 IMAD.MOV.U32 R22, RZ, RZ, R6 ;  /* 0x000000ffff164224 */ /* 0x000fc600078e0006 */
[----:B------:R-:W-:Y:S01]  /*8510*/  FFMA R20, R23, R2, R20 ;  /* 0x0000000217147223 */ /* 0x000fe20000000014 */
[----:B------:R-:W-:-:S04]  /*8520*/  @P4 IMAD.MOV.U32 R23, RZ, RZ, R5 ;  /* 0x000000ffff174224 */ /* 0x000fc800078e0005 */
[----:B------:R-:W-:-:S04]  /*8530*/  F2FP.F16.F32.PACK_AB R18, RZ, R20 ;  /* 0x00000014ff12723e */ /* 0x000fc800000000ff */
[----:B------:R-:W-:-:S04]  /*8540*/  PRMT R17, R18, 0x7610, R17 ;  /* 0x0000761012117816 */ /* 0x000fc80000000011 */
[----:B------:R-:W-:Y:S01]  /*8550*/  PRMT R9, R17, 0x7610, R9 ;  /* 0x0000761011097816 */ /* 0x000fe20000000009 */
[----:B------:R-:W-:-:S04]  /*8560*/  IMAD.U32 R17, RZ, RZ, UR9 ;  /* 0x00000009ff117e24 */ /* 0x000fc8000f8e00ff */
[----:B------:R1:W-:Y:S02]  /*8570*/  @P4 STG.E.U16 desc[UR36][R22.64+0x10], R9 ;  /* 0x0000100916004986 */ /* 0x0003e4000c101524 */
[----:B-1----:R-:W-:Y:S02]  /*8580*/  IMAD.U32 R9, RZ, RZ, UR8 ;  /* 0x00000008ff097e24 */ /* 0x002fe4000f8e00ff */
[----:B------:R1:W5:Y:S01]  /*8590*/  LDL.LU.64 R22, [R1+0x170] ;  /* 0x0001700001167983 */ /* 0x0003620000300a00 */
[----:B------:R-:W-:Y:S02]  /*85a0*/  IMAD.U32 R20, RZ, RZ, UR9 ;  /* 0x00000009ff147e24 */ /* 0x000fe4000f8e00ff */
[----:B------:R-:W-:Y:S02]  /*85b0*/  SHF.L.U64.HI R9, R9, 0x9, R17 ;  /* 0x0000000909097819 */ /* 0x000fe40000010211 */
[----:B------:R-:W-:-:S03]  /*85c0*/  MOV R17, UR8 ;  /* 0x0000000800117c02 */ /* 0x000fc60008000f00 */
[----:B------:R-:W-:Y:S02]  /*85d0*/  STL [R1+0x11c], R9 ;  /* 0x00011c0901007387 */ /* 0x000fe40000100800 */
[C---:B------:R-:W-:Y:S01]  /*85e0*/  IMAD.SHL.U32 R18, R17.reuse, 0x200, RZ ;  /* 0x0000020011127824 */ /* 0x040fe200078e00ff */
[----:B------:R-:W-:-:S04]  /*85f0*/  SHF.L.U64.HI R17, R17, 0x8, R20 ;  /* 0x0000000811117819 */ /* 0x000fc80000010214 */
[----:B------:R3:W-:Y:S04]  /*8600*/  STL [R1+0xb0], R18 ;  /* 0x0000b01201007387 */ /* 0x0007e80000100800 */
[----:B------:R1:W5:Y:S04]  /*8610*/  LDL.LU R20, [R1+0x168] ;  /* 0x0001680001147983 */ /* 0x0003680000300800 */
[----:B------:R2:W-:Y:S01]  /*8620*/  STL [R1+0x128], R17 ;  /* 0x0001281101007387 */ /* 0x0005e20000100800 */
[----:B---3--:R-:W-:-:S04]  /*8630*/  IADD3 R18, P3, P4, R19, R10, R18 ;  /* 0x0000000a13127210 */ /* 0x008fc80007c7e012 */
[----:B----4-:R-:W-:Y:S01]  /*8640*/  IADD3.X R19, R12, R11, R9, P3, P4 ;  /* 0x0000000b0c137210 */ /* 0x010fe20001fe8409 */
[----:B------:R-:W-:Y:S01]  /*8650*/  IMAD.U32 R12, RZ, RZ, UR8 ;  /* 0x00000008ff0c7e24 */ /* 0x000fe2000f8e00ff */
[----:B--2---:R1:W5:Y:S03]  /*8660*/  LDL.LU R17, [R1+0x164] ;  /* 0x0001640001117983 */ /* 0x0043660000300800 */
[----:B------:R-:W-:Y:S01]  /*8670*/  IMAD.SHL.U32 R12, R12, 0x100, RZ ;  /* 0x000001000c0c7824 */ /* 0x000fe200078e00ff */
[----:B------:R1:W5:Y:S04]  /*8680*/  LDL.LU R9, [R1+0x160] ;  /* 0x0001600001097983 */ /* 0x0003680000300800 */
[----:B------:R2:W-:Y:S01]  /*8690*/  STL.64 [R1+0xd8], R18 ;  /* 0x0000d81201007387 */ /* 0x0005e20000100a00 */
[----:B------:R-:W-:-:S03]  /*86a0*/  PRMT R3, R8, 0x7610, R3 ;  /* 0x0000761008037816 */ /* 0x000fc60000000003 */
[----:B--2---:R1:W5:Y:S01]  /*86b0*/  LDL.LU.64 R18, [R1+0x158] ;  /* 0x0001580001127983 */ /* 0x0043620000300a00 */
[----:B------:R-:W-:-:S03]  /*86c0*/  ISETP.GT.AND P3, PT, R0, 0x9, P2 ;  /* 0x000000090000780c */ /* 0x000fc60001764270 */
[----:B------:R2:W-:Y:S02]  /*86d0*/  STL [R1+0x124], R12 ;  /* 0x0001240c01007387 */ /* 0x0005e40000100800 */
[----:B--2---:R-:W-:Y:S02]  /*86e0*/  IMAD.WIDE.U32 R12, R13, 0x78, R14 ;  /* 0x000000780d0c7825 */ /* 0x004fe400078e000e */
[----:B------:R1:W5:Y:S04]  /*86f0*/  LDL.LU.64 R14, [R1+0x150] ;  /* 0x00015000010e7983 */ /* 0x0003680000300a00 */
[----:B------:R2:W-:Y:S04]  /*8700*/  STL.64 [R1+0xa0], R12 ;  /* 0x0000a00c01007387 */ /* 0x0005e80000100a00 */
[----:B--2---:R1:W5:Y:S04]  /*8710*/  LDL.LU.64 R12, [R1+0x148] ;  /* 0x00014800010c7983 */ /* 0x0043680000300a00 */
[----:B------:R1:W5:Y:S04]  /*8720*/  LDL.LU R8, [R1+0x140] ;  /* 0x0001400001087983 */ /* 0x0003680000300800 */
[----:B------:R2:W-:Y:S04]  /*8730*/  STL.S16 [R1+0xa8], R3 ;  /* 0x0000a80301007387 */ /* 0x0005e80000100600 */
[----:B--2---:R1:W5:Y:S01]  /*8740*/  LDL.LU R3, [R1+0x13c] ;  /* 0x00013c0001037983 */ /* 0x0043620000300800 */
[----:B------:R-:W-:Y:S04]  /*8750*/  BSSY B1, `(.L_x_50) ;  /* 0x0000006000017945 */ /* 0x000fe80003800000 */
[----:B------:R-:W-:Y:S05]  /*8760*/  @!P3 BRA `(.L_x_51) ;  /* 0x000000000010b947 */ /* 0x000fea0003800000 */
[----:B------:R2:W-:Y:S04]  /*8770*/  STL [R1+0x13c], R0 ;  /* 0x00013c0001007387 */ /* 0x0005e80000100800 */
[----:B--2---:R-:W2:Y:S04]  /*8780*/  LDG.E.LTC128B.U16 R0, desc[UR36][R232.64+0x12] ;  /* 0x00001224e8007981 */ /* 0x004ea8000c1e1520 */
[----:B--2---:R2:W-:Y:S04]  /*8790*/  STL [R1+0xa8], R0 ;  /* 0x0000a80001007387 */ /* 0x0045e80000100800 */
[----:B--2---:R2:W5:Y:S02]  /*87a0*/  LDL.LU R0, [R1+0x13c] ;  /* 0x00013c0001007983 */ /* 0x0045640000300800 */
.L_x_51:
[----:B------:R-:W-:Y:S05]  /*87b0*/  BSYNC B1 ;  /* 0x0000000000017941 */ /* 0x000fea0003800000 */
.L_x_50:
[----:B------:R-:W-:Y:S04]  /*87c0*/  STL [R1+0x17c], R25 ;  /* 0x00017c1901007387 */ /* 0x000fe80000100800 */
[----:B------:R3:W-:Y:S04]  /*87d0*/  STL [R1+0x178], R24 ;  /* 0x0001781801007387 */ /* 0x0007e80000100800 */
[----:B---3--:R-:W3:Y:S04]  /*87e0*/  LDL R24, [R1+0x128] ;  /* 0x0001280001187983 */ /* 0x008ee80000100800 */
[----:B-----5:R4:W-:Y:S04]  /*87f0*/  STL.64 [R1+0x170], R22 ;  /* 0x0001701601007387 */ /* 0x0209e80000100a00 */
[----:B----4-:R-:W4:Y:S04]  /*8800*/  LDL.LU.64 R22, [R1+0xa0] ;  /* 0x0000a00001167983 */ /* 0x010f280000300a00 */
[----:B------:R0:W-:Y:S04]  /*8810*/  STL.64 [R1+0x168], R20 ;  /* 0x0001681401007387 */ /* 0x0001e80000100a00 */
[----:B0-----:R-:W2:Y:S04]  /*8820*/  LDL.64 R20, [R1+0xc0] ;  /* 0x0000c00001147983 */ /* 0x001ea80000100a00 */
[----:B------:R0:W-:Y:S04]  /*8830*/  STL.64 [R1+0x160], R18 ;  /* 0x0001601201007387 */ /* 0x0001e80000100a00 */
[----:B0-----:R-:W3:Y:S04]  /*8840*/  LDL.64 R18, [R1+0xf0] ;  /* 0x0000f00001127983 */ /* 0x001ee80000100a00 */
[----:B------:R0:W-:Y:S04]  /*8850*/  STL [R1+0x158], R17 ;  /* 0x0001581101007387 */ /* 0x0001e80000100800 */
[----:B0-----:R-:W3:Y:S04]  /*8860*/  LDL R17, [R1+0xec] ;  /* 0x0000ec0001117983 */ /* 0x001ee80000100800 */
[----:B------:R0:W-:Y:S04]  /*8870*/  STL [R1+0x154], R15 ;  /* 0x0001540f01007387 */ /* 0x0001e80000100800 */
[----:B0-----:R-:W2:Y:S04]  /*8880*/  LDL.LU R15, [R1+0x100] ;  /* 0x00010000010f7983 */ /* 0x001ea80000300800 */
[----:B------:R0:W-:Y:S04]  /*8890*/  STL [R1+0x150], R14 ;  /* 0x0001500e01007387 */ /* 0x0001e80000100800 */
[----:B0-----:R-:W3:Y:S04]  /*88a0*/  LDL.LU R14, [R1+0xb4] ;  /* 0x0000b400010e7983 */ /* 0x001ee80000300800 */
[----:B------:R-:W-:Y:S04]  /*88b0*/  STL.64 [R1+0x148], R10 ;  /* 0x0001480a01007387 */ /* 0x000fe80000100a00 */
[----:B------:R-:W-:Y:S04]  /*88c0*/  STL [R1+0x144], R9 ;  /* 0x0001440901007387 */ /* 0x000fe80000100800 */
[----:B------:R0:W-:Y:S04]  /*88d0*/  STL [R1+0x140], R8 ;  /* 0x0001400801007387 */ /* 0x0001e80000100800 */
[----:B0-----:R-:W3:Y:S04]  /*88e0*/  LDL.LU R8, [R1+0xa8] ;  /* 0x0000a80001087983 */ /* 0x001ee80000300800 */
[----:B------:R-:W-:Y:S01]  /*88f0*/  STL [R1+0x13c], R3 ;  /* 0x00013c0301007387 */ /* 0x000fe20000100800 */
[----:B----4-:R-:W-:-:S05]  /*8900*/  IADD3 R25, P6, R12, R22, RZ ;  /* 0x000000160c197210 */ /* 0x010fca0007fde0ff */
[----:B------:R0:W-:Y:S04]  /*8910*/  STL [R1+0xcc], R25 ;  /* 0x0000cc1901007387 */ /* 0x0001e80000100800 */
[----:B0-----:R0:W5:Y:S01]  /*8920*/  LDL.LU R25, [R1+0x17c] ;  /* 0x00017c0001197983 */ /* 0x0011620000300800 */
[----:B--2---:R-:W-:-:S04]  /*8930*/  LOP3.LUT R15, R15, 0xffffffef, RZ, 0xc0, !PT ;  /* 0xffffffef0f0f7812 */ /* 0x004fc800078ec0ff */
[----:B------:R-:W-:Y:S02]  /*8940*/  @P0 LOP3.LUT R15, R15, 0x10, RZ, 0xfc, !PT ;  /* 0x000000100f0f0812 */ /* 0x000fe400078efcff */
[----:B------:R-:W-:Y:S02]  /*8950*/  IADD3 R13, P0, P4, R12, R22, R20 ;  /* 0x000000160c0d7210 */ /* 0x000fe40007c1e014 */
[----:B------:R-:W2:Y:S04]  /*8960*/  LDL R12, [R1+0x124] ;  /* 0x00012400010c7983 */ /* 0x000ea80000100800 */
[----:B------:R4:W-:Y:S04]  /*8970*/  STL [R1+0x120], R13 ;  /* 0x0001200d01007387 */ /* 0x0009e80000100800 */
[----:B----4-:R-:W2:Y:S01]  /*8980*/  LDL R13, [R1+0xfc] ;  /* 0x0000fc00010d7983 */ /* 0x010ea20000100800 */
[----:B------:R-:W-:-:S04]  /*8990*/  LOP3.LUT R15, R15, 0xfffffffd, RZ, 0xc0, !PT ;  /* 0xfffffffd0f0f7812 */ /* 0x000fc800078ec0ff */
[----:B------:R-:W-:Y:S02]  /*89a0*/  @P6 LOP3.LUT R15, R15, 0x2, RZ, 0xfc, !PT ;  /* 0x000000020f0f6812 */ /* 0x000fe400078efcff */
[----:B--2---:R-:W-:Y:S02]  /*89b0*/  IADD3 R12, P5, P6, R13, R6, R12 ;  /* 0x000000060d0c7210 */ /* 0x004fe40007ebe00c */
[----:B------:R-:W2:Y:S01]  /*89c0*/  LDL R13, [R1+0xc8] ;  /* 0x0000c800010d7983 */ /* 0x000ea20000100800 */
[----:B---3--:R-:W-:Y:S02]  /*89d0*/  IADD3 R17, R17, R23, RZ ;  /* 0x0000001711117210 */ /* 0x008fe40007ffe0ff */
[----:B------:R-:W-:Y:S02]  /*89e0*/  PRMT R3, R8, 0x7610, R3 ;  /* 0x0000761008037816 */ /* 0x000fe40000000003 */
[----:B--2---:R-:W-:Y:S02]  /*89f0*/  IADD3.X R13, R13, R5, R24, P5, P6 ;  /* 0x000000050d0d7210 */ /* 0x004fe40002fec418 */
[----:B------:R0:W5:Y:S04]  /*8a00*/  LDL.LU R24, [R1+0x178] ;  /* 0x0001780001187983 */ /* 0x0001680000300800 */
[----:B------:R-:W-:Y:S01]  /*8a10*/  STL [R1+0x100], R15 ;  /* 0x0001000f01007387 */ /* 0x000fe20000100800 */
[----:B------:R-:W-:-:S03]  /*8a20*/  LOP3.LUT P6, RZ, R15, 0x4, RZ, 0xc0, !PT ;  /* 0x000000040fff7812 */ /* 0x000fc600078cc0ff */
[----:B------:R0:W5:Y:S04]  /*8a30*/  LDL.LU.64 R22, [R1+0x170] ;  /* 0x0001700001167983 */ /* 0x0001680000300a00 */
[----:B------:R2:W-:Y:S02]  /*8a40*/  STL [R1+0xac], R17 ;  /* 0x0000ac1101007387 */ /* 0x0005e40000100800 */
[----:B--2---:R-:W-:Y:S02]  /*8a50*/  IADD3.X R17, R19, R17, R21, P0, P4 ;  /* 0x0000001113117210 */ /* 0x004fe400007e8415 */
[----:B------:R-:W-:Y:S01]  /*8a60*/  LOP3.LUT P0, RZ, R15, 0x10, RZ, 0xc0, !PT ;  /* 0x000000100fff7812 */ /* 0x000fe2000780c0ff */
[----:B------:R-:W-:Y:S01]  /*8a70*/  HADD2.F32 R15, -RZ, R8.H0_H0 ;  /* 0x20000008ff0f7230 */ /* 0x000fe20000004100 */
[----:B------:R0:W5:Y:S04]  /*8a80*/  LDL.LU.64 R20, [R1+0x168] ;  /* 0x0001680001147983 */ /* 0x0001680000300a00 */
[----:B------:R-:W-:Y:S01]  /*8a90*/  FMUL R15, R15, R16 ;  /* 0x000000100f0f7220 */ /* 0x000fe20000400000 */
[----:B------:R0:W5:Y:S03]  /*8aa0*/  LDL.LU.64 R18, [R1+0x160] ;  /* 0x0001600001127983 */ /* 0x0001660000300a00 */
[----:B------:R-:W-:-:S05]  /*8ab0*/  FFMA R14, R14, R2, R15 ;  /* 0x000000020e0e7223 */ /* 0x000fca000000000f */
[----:B------:R-:W-:-:S04]  /*8ac0*/  F2FP.F16.F32.PACK_AB R11, RZ, R14 ;  /* 0x0000000eff0b723e */ /* 0x000fc800000000ff */
[----:B------:R-:W-:Y:S01]  /*8ad0*/  PRMT R10, R11, 0x7610, R10 ;  /* 0x000076100b0a7816 */ /* 0x000fe2000000000a */
[----:B------:R-:W-:-:S03]  /*8ae0*/  @P3 IMAD.MOV.U32 R11, RZ, RZ, R5 ;  /* 0x000000ffff0b3224 */ /* 0x000fc600078e0005 */
[----:B------:R-:W-:Y:S01]  /*8af0*/  PRMT R9, R10, 0x7610, R9 ;  /* 0x000076100a097816 */ /* 0x000fe20000000009 */
[----:B------:R-:W-:Y:S01]  /*8b00*/  @P3 IMAD.MOV.U32 R10, RZ, RZ, R6 ;  /* 0x000000ffff0a3224 */ /* 0x000fe200078e0006 */
[----:B------:R2:W-:Y:S04]  /*8b10*/  STL [R1+0x130], R17 ;  /* 0x0001301101007387 */ /* 0x0005e80000100800 */
[----:B------:R3:W-:Y:S04]  /*8b20*/  @P3 STG.E.U16 desc[UR36][R10.64+0x12], R9 ;  /* 0x000012090a003986 */ /* 0x0007e8000c101524 */
[----:B--2---:R0:W5:Y:S04]  /*8b30*/  LDL.LU R17, [R1+0x158] ;  /* 0x0001580001117983 */ /* 0x0041680000300800 */
[----:B------:R0:W5:Y:S04]  /*8b40*/  LDL.LU R15, [R1+0x154] ;  /* 0x00015400010f7983 */ /* 0x0001680000300800 */
[----:B------:R0:W5:Y:S04]  /*8b50*/  LDL.LU R14, [R1+0x150] ;  /* 0x00015000010e7983 */ /* 0x0001680000300800 */
[----:B---3--:R0:W5:Y:S04]  /*8b60*/  LDL.LU.64 R10, [R1+0x148] ;  /* 0x00014800010a7983 */ /* 0x0081680000300a00 */
[----:B------:R0:W5:Y:S04]  /*8b70*/  LDL.LU R9, [R1+0x144] ;  /* 0x0001440001097983 */ /* 0x0001680000300800 */
[----:B------:R0:W5:Y:S04]  /*8b80*/  LDL.LU R8, [R1+0x140] ;  /* 0x0001400001087983 */ /* 0x0001680000300800 */
[----:B------:R2:W-:Y:S04]  /*8b90*/  STL.S16 [R1+0xa8], R3 ;  /* 0x0000a80301007387 */ /* 0x0005e80000100600 */
[----:B--2---:R0:W5:Y:S01]  /*8ba0*/  LDL.LU R3, [R1+0x13c] ;  /* 0x00013c0001037983 */ /* 0x0041620000300800 */
[----:B------:R-:W-:Y:S01]  /*8bb0*/  ISETP.GT.AND P3, PT, R0, 0x8, P6 ;  /* 0x000000080000780c */ /* 0x000fe20003764270 */
[----:B------:R-:W-:-:S12]  /*8bc0*/  BSSY B1, `(.L_x_52) ;  /* 0x0000006000017945 */ /* 0x000fd80003800000 */
[----:B0-----:R-:W-:Y:S05]  /*8bd0*/  @!P3 BRA `(.L_x_53) ;  /* 0x000000000010b947 */ /* 0x001fea0003800000 */
[----:B------:R0:W-:Y:S04]  /*8be0*/  STL [R1+0x13c], R0 ;  /* 0x00013c0001007387 */ /* 0x0001e80000100800 */
[----:B0----5:R-:W2:Y:S04]  /*8bf0*/  LDG.E.LTC128B.U16 R0, desc[UR36][R22.64+0x10] ;  /* 0x0000102416007981 */ /* 0x021ea8000c1e1520 */
[----:B--2---:R0:W-:Y:S04]  /*8c00*/  STL [R1+0xa8], R0 ;  /* 0x0000a80001007387 */ /* 0x0041e80000100800 */
[----:B0-----:R0:W5:Y:S02]  /*8c10*/  LDL.LU R0, [R1+0x13c] ;  /* 0x00013c0001007983 */ /* 0x0011640000300800 */
.L_x_53:
[----:B------:R-:W-:Y:S05]  /*8c20*/  BSYNC B1 ;  /* 0x0000000000017941 */ /* 0x000fea0003800000 */
.L_x_52:
[----:B-----5:R2:W-:Y:S04]  /*8c30*/  STL [R1+0x174], R25 ;  /* 0x0001741901007387 */ /* 0x0205e80000100800 */
[----:B--2---:R-:W2:Y:S04]  /*8c40*/  LDL R25, [R1+0x108] ;  /* 0x0001080001197983 */ /* 0x004ea80000100800 */
[----:B------:R3:W-:Y:S04]  /*8c50*/  STL [R1+0x170], R24 ;  /* 0x0001701801007387 */ /* 0x0007e80000100800 */
[----:B---3--:R-:W3:Y:S04]  /*8c60*/  LDL.LU R24, [R1+0xb8] ;  /* 0x0000b80001187983 */ /* 0x008ee80000300800 */
[----:B------:R-:W-:Y:S04]  /*8c70*/  STL [R1+0x16c], R23 ;  /* 0x00016c1701007387 */ /* 0x000fe80000100800 */
[----:B------:R-:W-:Y:S04]  /*8c80*/  STL [R1+0x168], R22 ;  /* 0x0001681601007387 */ /* 0x000fe80000100800 */
[----:B------:R-:W-:Y:S04]  /*8c90*/  STL [R1+0x164], R17 ;  /* 0x0001641101007387 */ /* 0x000fe80000100800 */
[----:B------:R4:W-:Y:S04]  /*8ca0*/  STL [R1+0x160], R11 ;  /* 0x0001600b01007387 */ /* 0x0009e80000100800 */
[----:B----4-:R-:W4:Y:S04]  /*8cb0*/  LDL R11, [R1+0xec] ;  /* 0x0000ec00010b7983 */ /* 0x010f280000100800 */
[----:B------:R1:W-:Y:S04]  /*8cc0*/  STL.64 [R1+0x158], R12 ;  /* 0x0001580c01007387 */ /* 0x0003e80000100a00 */
[----:B-1----:R-:W4:Y:S04]  /*8cd0*/  LDL.64 R12, [R1+0xc0] ;  /* 0x0000c000010c7983 */ /* 0x002f280000100a00 */
[----:B------:R1:W-:Y:S04]  /*8ce0*/  STL [R1+0x150], R10 ;  /* 0x0001500a01007387 */ /* 0x0003e80000100800 */
[----:B-1----:R-:W3:Y:S04]  /*8cf0*/  LDL R10, [R1+0xe8] ;  /* 0x0000e800010a7983 */ /* 0x002ee80000100800 */
[----:B------:R1:W-:Y:S04]  /*8d00*/  STL.64 [R1+0x148], R6 ;  /* 0x0001480601007387 */ /* 0x0003e80000100a00 */
[----:B-1----:R-:W4:Y:S04]  /*8d10*/  LDL R6, [R1+0x110] ;  /* 0x0001100001067983 */ /* 0x002f280000100800 */
[----:B------:R-:W4:Y:S04]  /*8d20*/  LDL R7, [R1+0xf8] ;  /* 0x0000f80001077983 */ /* 0x000f280000100800 */
[----:B------:R1:W-:Y:S04]  /*8d30*/  STL [R1+0x140], R5 ;  /* 0x0001400501007387 */ /* 0x0003e80000100800 */
[----:B-1----:R-:W4:Y:S04]  /*8d40*/  LDL.LU R5, [R1+0xa8] ;  /* 0x0000a80001057983 */ /* 0x002f280000300800 */
[----:B------:R-:W-:Y:S01]  /*8d50*/  STL [R1+0x13c], R4 ;  /* 0x00013c0401007387 */ /* 0x000fe20000100800 */
[----:B--2---:R-:W-:Y:S01]  /*8d60*/  R2UR UR4, R25 ;  /* 0x00000000190472ca */ /* 0x004fe200000e0000 */
[----:B---3--:R-:W-:-:S04]  /*8d70*/  IMAD.WIDE.U32 R20, R10, 0x78, R20 ;  /* 0x000000780a147825 */ /* 0x008fc800078e0014 */
[----:B----4-:R-:W-:-:S05]  /*8d80*/  HADD2.F32 R25, -RZ, R5.H0_H0 ;  /* 0x20000005ff197230 */ /* 0x010fca0000004100 */
[----:B------:R-:W-:-:S04]  /*8d90*/  FMUL R25, R25, R16 ;  /* 0x0000001019197220 */ /* 0x000fc80000400000 */
[----:B------:R-:W-:Y:S02]  /*8da0*/  FFMA R24, R24, R2, R25 ;  /* 0x0000000218187223 */ /* 0x000fe40000000019 */
[----:B------:R1:W5:Y:S03]  /*8db0*/  LDL.LU R25, [R1+0x174] ;  /* 0x0001740001197983 */ /* 0x0003660000300800 */
[----:B------:R-:W-:Y:S02]  /*8dc0*/  F2FP.F16.F32.PACK_AB R23, RZ, R24 ;  /* 0x00000018ff17723e */ /* 0x000fe400000000ff */
[----:B------:R1:W5:Y:S02]  /*8dd0*/  LDL.LU R24, [R1+0x170] ;  /* 0x0001700001187983 */ /* 0x0003640000300800 */
[----:B------:R-:W-:Y:S02]  /*8de0*/  PRMT R22, R23, 0x7610, R22 ;  /* 0x0000761017167816 */ /* 0x000fe40000000016 */
[----:B------:R1:W5:Y:S02]  /*8df0*/  LDL.LU R23, [R1+0x16c] ;  /* 0x00016c0001177983 */ /* 0x0003640000300800 */
[----:B------:R-:W-:-:S02]  /*8e00*/  PRMT R17, R22, 0x7610, R17 ;  /* 0x0000761016117816 */ /* 0x000fc40000000011 */
[----:B------:R1:W5:Y:S04]  /*8e10*/  LDL.LU R22, [R1+0x168] ;  /* 0x0001680001167983 */ /* 0x0003680000300800 */
[----:B------:R2:W-:Y:S01]  /*8e20*/  @P3 STG.E.U16 desc[UR36][R8.64+0x10], R17 ;  /* 0x0000101108003986 */ /* 0x0005e2000c101524 */
[----:B------:R-:W-:-:S04]  /*8e30*/  IADD3 R20, P3, R12, R20, RZ ;  /* 0x000000140c147210 */ /* 0x000fc80007f7e0ff */
[----:B------:R-:W-:-:S03]  /*8e40*/  IADD3.X R21, R13, R11, R21, P3, !PT ;  /* 0x0000000b0d157210 */ /* 0x000fc60001ffe415 */
[----:B------:R-:W-:Y:S01]  /*8e50*/  IMAD.WIDE.U32 R20, R3, R10, R20 ;  /* 0x0000000a03147225 */ /* 0x000fe200078e0014 */
[----:B--2---:R1:W5:Y:S02]  /*8e60*/  LDL.LU R17, [R1+0x164] ;  /* 0x0001640001117983 */ /* 0x0043640000300800 */
[----:B------:R-:W-:Y:S02]  /*8e70*/  IADD3 R20, P3, R18, R20, RZ ;  /* 0x0000001412147210 */ /* 0x000fe40007f7e0ff */
[----:B------:R1:W5:Y:S02]  /*8e80*/  LDL.LU R11, [R1+0x160] ;  /* 0x00016000010b7983 */ /* 0x0003640000300800 */
[----:B------:R-:W-:Y:S02]  /*8e90*/  IADD3.X R21, R19, R6, R21, P3, !PT ;  /* 0x0000000613157210 */ /* 0x000fe40001ffe415 */
[----:B------:R1:W5:Y:S04]  /*8ea0*/  LDL.LU.64 R12, [R1+0x158] ;  /* 0x00015800010c7983 */ /* 0x0003680000300a00 */
[----:B------:R1:W5:Y:S01]  /*8eb0*/  LDL.LU R10, [R1+0x150] ;  /* 0x00015000010a7983 */ /* 0x0003620000300800 */
[----:B------:R-:W-:-:S03]  /*8ec0*/  IMAD.WIDE.U32 R6, R7, UR4, R20 ;  /* 0x0000000407067c25 */ /* 0x000fc6000f8e0014 */
[----:B------:R-:W2:Y:S01]  /*8ed0*/  LDL R21, [R1+0x10c] ;  /* 0x00010c0001157983 */ /* 0x000ea20000100800 */
[----:B------:R-:W-:Y:S02]  /*8ee0*/  LEA R20, P3, R6, R14, 0x1 ;  /* 0x0000000e06147211 */ /* 0x000fe400078608ff */
[----:B------:R-:W-:Y:S01]  /*8ef0*/  PRMT R4, R5, 0x7610, R4 ;  /* 0x0000761005047816 */ /* 0x000fe20000000004 */
[----:B--2---:R-:W-:-:S05]  /*8f00*/  IMAD.IADD R21, R21, 0x1, R7 ;  /* 0x0000000115157824 */ /* 0x004fca00078e0207 */
[----:B------:R-:W-:Y:S02]  /*8f10*/  LEA.HI.X R21, R6, R15, R21, 0x1, P3 ;  /* 0x0000000f06157211 */ /* 0x000fe400018f0c15 */
[----:B------:R1:W5:Y:S01]  /*8f20*/  LDL.LU.64 R6, [R1+0x148] ;  /* 0x0001480001067983 */ /* 0x0003620000300a00 */
[----:B------:R-:W-:-:S03]  /*8f30*/  ISETP.GT.AND P3, PT, R0, 0x9, P6 ;  /* 0x000000090000780c */ /* 0x000fc60003764270 */
[----:B------:R1:W5:Y:S04]  /*8f40*/  LDL.LU R5, [R1+0x140] ;  /* 0x0001400001057983 */ /* 0x0003680000300800 */
[----:B------:R2:W-:Y:S04]  /*8f50*/  STL.S16 [R1+0xa8], R4 ;  /* 0x0000a80401007387 */ /* 0x0005e80000100600 */
[----:B--2---:R1:W5:Y:S01]  /*8f60*/  LDL.LU R4, [R1+0x13c] ;  /* 0x00013c0001047983 */ /* 0x0043620000300800 */
[----:B------:R-:W-:Y:S04]  /*8f70*/  BSSY B1, `(.L_x_54) ;  /* 0x0000006000017945 */ /* 0x000fe80003800000 */
[----:B------:R-:W-:Y:S05]  /*8f80*/  @!P3 BRA `(.L_x_55) ;  /* 0x000000000010b947 */ /* 0x000fea0003800000 */
[----:B------:R2:W-:Y:S04]  /*8f90*/  STL [R1+0x13c], R0 ;  /* 0x00013c0001007387 */ /* 0x0005e80000100800 */
[----:B--2--5:R-:W2:Y:S04]  /*8fa0*/  LDG.E.LTC128B.U16 R0, desc[UR36][R22.64+0x12] ;  /* 0x0000122416007981 */ /* 0x024ea8000c1e1520 */
[----:B--2---:R2:W-:Y:S04]  /*8fb0*/  STL [R1+0xa8], R0 ;  /* 0x0000a80001007387 */ /* 0x0045e80000100800 */
[----:B--2---:R2:W5:Y:S02]  /*8fc0*/  LDL.LU R0, [R1+0x13c] ;  /* 0x00013c0001007983 */ /* 0x0045640000300800 */
.L_x_55:
[----:B------:R-:W-:Y:S05]  /*8fd0*/  BSYNC B1 ;  /* 0x0000000000017941 */ /* 0x000fea0003800000 */
.L_x_54:
[----:B------:R3:W-:Y:S04]  /*8fe0*/  STL [R1+0x190], R31 ;  /* 0x0001901f01007387 */ /* 0x0007e80000100800 */
[----:B---3--:R-:W3:Y:S04]  /*8ff0*/  LDL R31, [R1+0x100] ;  /* 0x00010000011f7983 */ /* 0x008ee80000100800 */
[----:B------:R4:W-:Y:S04]  /*9000*/  STL [R1+0x18c], R30 ;  /* 0x00018c1e01007387 */ /* 0x0009e80000100800 */
[----:B----4-:R-:W4:Y:S04]  /*9010*/  LDL.LU R30, [R1+0xbc] ;  /* 0x0000bc00011e7983 */ /* 0x010f280000300800 */
[----:B------:R-:W-:Y:S04]  /*9020*/  STL [R1+0x188], R29 ;  /* 0x0001881d01007387 */ /* 0x000fe80000100800 */
[----:B------:R-:W-:Y:S04]  /*9030*/  STL [R1+0x184], R28 ;  /* 0x0001841c01007387 */ /* 0x000fe80000100800 */
[----:B------:R0:W-:Y:S04]  /*9040*/  STL [R1+0x180], R27 ;  /* 0x0001801b01007387 */ /* 0x0001e80000100800 */
[----:B0-----:R-:W2:Y:S04]  /*9050*/  LDL.LU R27, [R1+0xac] ;  /* 0x0000ac00011b7983 */ /* 0x001ea80000300800 */
[----:B------:R0:W-:Y:S04]  /*9060*/  STL [R1+0x17c], R26 ;  /* 0x00017c1a01007387 */ /* 0x0001e80000100800 */
[----:B0-----:R-:W2:Y:S04]  /*9070*/  LDL.LU R26, [R1+0xcc] ;  /* 0x0000cc00011a7983 */ /* 0x001ea80000300800 */
[----:B-----5:R0:W-:Y:S04]  /*9080*/  STL [R1+0x178], R23 ;  /* 0x0001781701007387 */ /* 0x0201e80000100800 */
[----:B0-----:R-:W4:Y:S04]  /*9090*/  LDL.LU R23, [R1+0xa8] ;  /* 0x0000a80001177983 */ /* 0x001f280000300800 */
[----:B------:R0:W-:Y:S04]  /*90a0*/  STL.64 [R1+0x170], R24 ;  /* 0x0001701801007387 */ /* 0x0001e80000100a00 */
[----:B0-----:R-:W2:Y:S04]  /*90b0*/  LDL.LU.64 R24, [R1+0xf0] ;  /* 0x0000f00001187983 */ /* 0x001ea80000300a00 */
[----:B------:R-:W-:Y:S04]  /*90c0*/  STL [R1+0x16c], R22 ;  /* 0x00016c1601007387 */ /* 0x000fe80000100800 */
[----:B------:R0:W-:Y:S04]  /*90d0*/  STL [R1+0x168], R21 ;  /* 0x0001681501007387 */ /* 0x0001e80000100800 */
[----:B0-----:R-:W2:Y:S04]  /*90e0*/  LDL.LU R21, [R1+0x80] ;  /* 0x0000800001157983 */ /* 0x001ea80000300800 */
[----:B------:R-:W-:Y:S04]  /*90f0*/  STL [R1+0x164], R20 ;  /* 0x0001641401007387 */ /* 0x000fe80000100800 */
[----:B------:R-:W-:Y:S04]  /*9100*/  STL [R1+0x160], R3 ;  /* 0x0001600301007387 */ /* 0x000fe80000100800 */
[----:B------:R0:W-:Y:S04]  /*9110*/  STL.64 [R1+0x158], R18 ;  /* 0x0001581201007387 */ /* 0x0001e80000100a00 */
[----:B0-----:R-:W2:Y:S04]  /*9120*/  LDL.LU R19, [R1+0xb0] ;  /* 0x0000b00001137983 */ /* 0x001ea80000300800 */
[----:B------:R0:W-:Y:S04]  /*9130*/  STL.64 [R1+0x150], R12 ;  /* 0x0001500c01007387 */ /* 0x0001e80000100a00 */
[----:B0-----:R-:W2:Y:S04]  /*9140*/  LDL R13, [R1+0xe8] ;  /* 0x0000e800010d7983 */ /* 0x001ea80000100800 */
[----:B------:R0:W-:Y:S04]  /*9150*/  STL.64 [R1+0x148], R6 ;  /* 0x0001480601007387 */ /* 0x0001e80000100a00 */
[----:B0-----:R-:W2:Y:S04]  /*9160*/  LDL.LU.64 R6, [R1+0xc0] ;  /* 0x0000c00001067983 */ /* 0x001ea80000300a00 */
[----:B------:R0:W-:Y:S04]  /*9170*/  STL.64 [R1+0x140], R4 ;  /* 0x0001400401007387 */ /* 0x0001e80000100a00 */
[----:B0-----:R-:W2:Y:S01]  /*9180*/  LDL.LU.64 R4, [R1+0xd0] ;  /* 0x0000d00001047983 */ /* 0x001ea20000300a00 */
[----:B---3--:R-:W-:Y:S01]  /*9190*/  LOP3.LUT P4, RZ, R31, 0x2, RZ, 0xc0, !PT ;  /* 0x000000021fff7812 */ /* 0x008fe2000788c0ff */
        /* <DEDUP_REMOVED lines=10> */
[----:B------:R2:W-:Y:S02]  /*9240*/  @P3 STG.E.U16 desc[UR36][R8.64+0x12], R18 ;  /* 0x0000121208003986 */ /* 0x0005e4000c101524 */
[----:B--2---:R-:W-:Y:S02]  /*9250*/  IADD3 R18, P3, R19, R10, RZ ;  /* 0x0000000a13127210 */ /* 0x004fe40007f7e0ff */
[----:B------:R-:W2:Y:S01]  /*9260*/  LDL.LU R19, [R1+0x11c] ;  /* 0x00011c0001137983 */ /* 0x000ea20000300800 */
[----:B------:R-:W-:Y:S01]  /*9270*/  IMAD.X R27, R27, 0x1, R25, P4 ;  /* 0x000000011b1b7824 */ /* 0x000fe200020e0619 */
[----:B------:R-:W-:-:S04]  /*9280*/  LEA R24, P4, R26, R14, 0x1 ;  /* 0x0000000e1a187211 */ /* 0x000fc800078808ff */
[----:B------:R-:W-:Y:S02]  /*9290*/  LEA.HI.X R25, R26, R15, R27, 0x1, P4 ;  /* 0x0000000f1a197211 */ /* 0x000fe400020f0c1b */
[----:B------:R-:W-:Y:S01]  /*92a0*/  ISETP.GT.AND P4, PT, R17, 0x100, PT ;  /* 0x000001001100780c */ /* 0x000fe20003f84270 */
[----:B------:R0:W5:Y:S01]  /*92b0*/  LDL.LU R27, [R1+0x180] ;  /* 0x00018000011b7983 */ /* 0x0001620000300800 */
[----:B------:R-:W-:-:S03]  /*92c0*/  PRMT R22, R23, 0x7610, R22 ;  /* 0x0000761017167816 */ /* 0x000fc60000000016 */
[----:B------:R0:W5:Y:S04]  /*92d0*/  LDL.LU R26, [R1+0x17c] ;  /* 0x00017c00011a7983 */ /* 0x0001680000300800 */
[----:B------:R0:W5:Y:S01]  /*92e0*/  LDL.LU R23, [R1+0x178] ;  /* 0x0001780001177983 */ /* 0x0001620000300800 */
[----:B--2---:R-:W-:Y:S02]  /*92f0*/  IADD3.X R19, R19, R11, RZ, P3, !PT ;  /* 0x0000000b13137210 */ /* 0x004fe40001ffe4ff */
[----:B------:R-:W-:-:S13]  /*9300*/  ISETP.GT.AND P3, PT, R0, RZ, P4 ;  /* 0x000000ff0000720c */ /* 0x000fda0002764270 */
[----:B------:R-:W2:Y:S04]  /*9310*/  @P3 LDG.E.LTC128B.U16 R22, desc[UR36][R24.64] ;  /* 0x0000002418163981 */ /* 0x000ea8000c1e1520 */
[----:B------:R0:W5:Y:S04]  /*9320*/  LDL.LU.64 R24, [R1+0x170] ;  /* 0x0001700001187983 */ /* 0x0001680000300a00 */
[----:B------:R-:W-:Y:S04]  /*9330*/  STL.64 [R1+0xa0], R18 ;  /* 0x0000a01201007387 */ /* 0x000fe80000100a00 */
[----:B--2---:R2:W-:Y:S02]  /*9340*/  STL [R1+0xa8], R22 ;  /* 0x0000a81601007387 */ /* 0x0045e40000100800 */
[----:B--2---:R-:W-:-:S05]  /*9350*/  HADD2.F32 R22, -RZ, R22.H0_H0 ;  /* 0x20000016ff167230 */ /* 0x004fca0000004100 */
        /* <DEDUP_REMOVED lines=9> */
[----:B------:R2:W-:Y:S04]  /*93f0*/  @P3 STG.E.U16 desc[UR36][R18.64], R12 ;  /* 0x0000000c12003986 */ /* 0x0005e8000c101524 */
[----:B--2---:R0:W5:Y:S01]  /*9400*/  LDL.LU.64 R18, [R1+0x158] ;  /* 0x0001580001127983 */ /* 0x0041620000300a00 */
[----:B------:R-:W-:-:S03]  /*9410*/  IMAD.WIDE.U32 R12, R13, 0x78, R4 ;  /* 0x000000780d0c7825 */ /* 0x000fc600078e0004 */
[----:B------:R-:W2:Y:S01]  /*9420*/  LDL.LU R5, [R1+0xec] ;  /* 0x0000ec0001057983 */ /* 0x000ea20000300800 */
[----:B------:R-:W-:-:S04]  /*9430*/  IADD3 R4, P3, R6, R12, RZ ;  /* 0x0000000c06047210 */ /* 0x000fc80007f7e0ff */
[----:B--2---:R-:W-:Y:S02]  /*9440*/  IADD3.X R5, R7, R5, R13, P3, !PT ;  /* 0x0000000507057210 */ /* 0x004fe40001ffe40d */
[----:B------:R0:W5:Y:S04]  /*9450*/  LDL.LU.64 R12, [R1+0x150] ;  /* 0x00015000010c7983 */ /* 0x0001680000300a00 */
[----:B------:R0:W5:Y:S04]  /*9460*/  LDL.LU.64 R6, [R1+0x148] ;  /* 0x0001480001067983 */ /* 0x0001680000300a00 */
[----:B------:R2:W-:Y:S04]  /*9470*/  STL.64 [R1+0xb0], R4 ;  /* 0x0000b00401007387 */ /* 0x0005e80000100a00 */
[----:B--2---:R0:W5:Y:S01]  /*9480*/  LDL.LU.64 R4, [R1+0x140] ;  /* 0x0001400001047983 */ /* 0x0041620000300a00 */
[----:B------:R-:W-:Y:S01]  /*9490*/  ISETP.GT.AND P3, PT, R0, 0x1, P4 ;  /* 0x000000010000780c */ /* 0x000fe20002764270 */
[----:B------:R-:W-:-:S12]  /*94a0*/  BSSY B1, `(.L_x_56) ;  /* 0x0000006000017945 */ /* 0x000fd80003800000 */
[----:B0-----:R-:W-:Y:S05]  /*94b0*/  @!P3 BRA `(.L_x_57) ;  /* 0x000000000010b947 */ /* 0x001fea0003800000 */
[----:B------:R0:W-:Y:S04]  /*94c0*/  STL [R1+0x13c], R0 ;  /* 0x00013c0001007387 */ /* 0x0001e80000100800 */
[----:B0----5:R-:W2:Y:S04]  /*94d0*/  LDG.E.LTC128B.U16 R0, desc[UR36][R20.64+0x2] ;  /* 0x0000022414007981 */ /* 0x021ea8000c1e1520 */
[----:B--2---:R0:W-:Y:S04]  /*94e0*/  STL [R1+0xa8], R0 ;  /* 0x0000a80001007387 */ /* 0x0041e80000100800 */
[----:B0-----:R0:W5:Y:S02]  /*94f0*/  LDL.LU R0, [R1+0x13c] ;  /* 0x00013c0001007983 */ /* 0x0011640000300800 */
.L_x_57:
[----:B------:R-:W-:Y:S05]  /*9500*/  BSYNC B1 ;  /* 0x0000000000017941 */ /* 0x000fea0003800000 */
.L_x_56:
[----:B-----5:R2:W-:Y:S04]  /*9510*/  STL [R1+0x168], R20 ;  /* 0x0001681401007387 */ /* 0x0205e80000100800 */
[----:B--2---:R-:W2:Y:S04]  /*9520*/  LDL R20, [R1+0x108] ;  /* 0x0001080001147983 */ /* 0x004ea80000100800 */
[----:B------:R3:W-:Y:S04]  /*9530*/  STL.64 [R1+0x160], R12 ;  /* 0x0001600c01007387 */ /* 0x0007e80000100a00 */
[----:B---3--:R-:W3:Y:S04]  /*9540*/  LDL.LU R12, [R1+0x84] ;  /* 0x00008400010c7983 */ /* 0x008ee80000300800 */
[----:B------:R-:W4:Y:S04]  /*9550*/  LDL.LU R13, [R1+0xe8] ;  /* 0x0000e800010d7983 */ /* 0x000f280000300800 */
[----:B------:R1:W-:Y:S04]  /*9560*/  STL.64 [R1+0x158], R10 ;  /* 0x0001580a01007387 */ /* 0x0003e80000100a00 */
[----:B-1----:R-:W4:Y:S04]  /*9570*/  LDL.LU.64 R10, [R1+0xb0] ;  /* 0x0000b000010a7983 */ /* 0x002f280000300a00 */
[----:B------:R1:W-:Y:S04]  /*9580*/  STL [R1+0x150], R5 ;  /* 0x0001500501007387 */ /* 0x0003e80000100800 */
[----:B-1----:R-:W3:Y:S04]  /*9590*/  LDL.LU R5, [R1+0x120] ;  /* 0x0001200001057983 */ /* 0x002ee80000300800 */
[----:B------:R1:W-:Y:S04]  /*95a0*/  STL.64 [R1+0x148], R8 ;  /* 0x0001480801007387 */ /* 0x0003e80000100a00 */
[----:B-1----:R-:W3:Y:S04]  /*95b0*/  LDL.LU R8, [R1+0x110] ;  /* 0x0001100001087983 */ /* 0x002ee80000300800 */
[----:B------:R-:W3:Y:S04]  /*95c0*/  LDL.LU R9, [R1+0xf8] ;  /* 0x0000f80001097983 */ /* 0x000ee80000300800 */
[----:B------:R1:W-:Y:S04]  /*95d0*/  STL.64 [R1+0x140], R6 ;  /* 0x0001400601007387 */ /* 0x0003e80000100a00 */
[----:B-1----:R-:W3:Y:S04]  /*95e0*/  LDL.64 R6, [R1+0xa0] ;  /* 0x0000a00001067983 */ /* 0x002ee80000100a00 */
[----:B------:R1:W-:Y:S04]  /*95f0*/  STL [R1+0x13c], R4 ;  /* 0x00013c0401007387 */ /* 0x0003e80000100800 */
[----:B-1----:R-:W3:Y:S01]  /*9600*/  LDL.LU R4, [R1+0xa8] ;  /* 0x0000a80001047983 */ /* 0x002ee20000300800 */
[----:B--2---:R-:W-:Y:S01]  /*9610*/  R2UR UR4, R20 ;  /* 0x00000000140472ca */ /* 0x004fe200000e0000 */
[----:B----4-:R-:W-:-:S04]  /*9620*/  IMAD.WIDE.U32 R10, R3, R13, R10 ;  /* 0x0000000d030a7225 */ /* 0x010fc800078e000a */
[----:B---3--:R-:W-:-:S05]  /*9630*/  HADD2.F32 R20, -RZ, R4.H0_H0 ;  /* 0x20000004ff147230 */ /* 0x008fca0000004100 */
[----:B------:R-:W-:-:S04]  /*9640*/  FMUL R20, R20, R16 ;  /* 0x0000001014147220 */ /* 0x000fc80000400000 */
[----:B------:R-:W-:Y:S01]  /*9650*/  FFMA R12, R12, R2, R20 ;  /* 0x000000020c0c7223 */ /* 0x000fe20000000014 */
[----:B------:R-:W-:Y:S01]  /*9660*/  @P3 IMAD.MOV.U32 R13, RZ, RZ, R7 ;  /* 0x000000ffff0d3224 */ /* 0x000fe200078e0007 */
[----:B------:R1:W5:Y:S03]  /*9670*/  LDL.LU R20, [R1+0x168] ;  /* 0x0001680001147983 */ /* 0x0003660000300800 */
[----:B------:R-:W-:Y:S01]  /*9680*/  F2FP.F16.F32.PACK_AB R3, RZ, R12 ;  /* 0x0000000cff03723e */ /* 0x000fe200000000ff */
[----:B------:R-:W-:-:S05]  /*9690*/  @P3 IMAD.MOV.U32 R12, RZ, RZ, R6 ;  /* 0x000000ffff0c3224 */ /* 0x000fca00078e0006 */
[----:B------:R2:W-:Y:S01]  /*96a0*/  @P3 STG.E.U16 desc[UR36][R12.64+0x2], R3 ;  /* 0x000002030c003986 */ /* 0x0005e2000c101524 */
[----:B------:R-:W-:-:S04]  /*96b0*/  IADD3 R18, P3, R18, R10, RZ ;  /* 0x0000000a12127210 */ /* 0x000fc80007f7e0ff */
[----:B------:R-:W-:-:S03]  /*96c0*/  IADD3.X R19, R19, R8, R11, P3, !PT ;  /* 0x0000000813137210 */ /* 0x000fc60001ffe40b */
[----:B------:R-:W-:Y:S01]  /*96d0*/  IMAD.WIDE.U32 R18, R9, UR4, R18 ;  /* 0x0000000409127c25 */ /* 0x000fe2000f8e0012 */
[----:B--2---:R1:W5:Y:S04]  /*96e0*/  LDL.LU.64 R12, [R1+0x160] ;  /* 0x00016000010c7983 */ /* 0x0043680000300a00 */
[----:B------:R-:W2:Y:S04]  /*96f0*/  LDL.LU R3, [R1+0x10c] ;  /* 0x00010c0001037983 */ /* 0x000ea80000300800 */
[----:B------:R1:W5:Y:S01]  /*9700*/  LDL.LU.64 R10, [R1+0x158] ;  /* 0x00015800010a7983 */ /* 0x0003620000300a00 */
[----:B------:R-:W-:-:S03]  /*9710*/  LEA R8, P3, R5, R14, 0x1 ;  /* 0x0000000e05087211 */ /* 0x000fc600078608ff */
[----:B------:R-:W3:Y:S01]  /*9720*/  LDL.LU R9, [R1+0x130] ;  /* 0x0001300001097983 */ /* 0x000ee20000300800 */
[----:B--2---:R-:W-:Y:S01]  /*9730*/  IMAD.IADD R3, R3, 0x1, R19 ;  /* 0x0000000103037824 */ /* 0x004fe200078e0213 */
[----:B---3--:R-:W-:Y:S02]  /*9740*/  LEA.HI.X R9, R5, R15, R9, 0x1, P3 ;  /* 0x0000000f05097211 */ /* 0x008fe400018f0c09 */
[----:B------:R1:W5:Y:S04]  /*9750*/  LDL.LU R5, [R1+0x150] ;  /* 0x0001500001057983 */ /* 0x0003680000300800 */
[----:B------:R2:W-:Y:S04]  /*9760*/  STL.64 [R1+0x80], R8 ;  /* 0x0000800801007387 */ /* 0x0005e80000100a00 */
[----:B--2---:R1:W5:Y:S01]  /*9770*/  LDL.LU.64 R8, [R1+0x148] ;  /* 0x0001480001087983 */ /* 0x0043620000300a00 */
[----:B------:R-:W-:-:S03]  /*9780*/  LEA R14, P3, R18, R14, 0x1 ;  /* 0x0000000e120e7211 */ /* 0x000fc600078608ff */
[----:B------:R-:W2:Y:S01]  /*9790*/  LDL R19, [R1+0xfc] ;  /* 0x0000fc0001137983 */ /* 0x000ea20000100800 */
[--C-:B------:R-:W-:Y:S02]  /*97a0*/  LEA.HI.X R15, R18, R15, R3.reuse, 0x1, P3 ;  /* 0x0000000f120f7211 */ /* 0x100fe400018f0c03 */
[----:B--2---:R-:W-:Y:S02]  /*97b0*/  IADD3 R18, P3, R6, R19, RZ ;  /* 0x0000001306127210 */ /* 0x004fe40007f7e0ff */
[----:B------:R-:W2:Y:S01]  /*97c0*/  LDL R19, [R1+0xc8] ;  /* 0x0000c80001137983 */ /* 0x000ea20000100800 */
[----:B------:R-:W-:Y:S01]  /*97d0*/  PRMT R3, R4, 0x7610, R3 ;  /* 0x0000761004037816 */ /* 0x000fe20000000003 */
[----:B------:R-:W-:Y:S01]  /*97e0*/  BSSY B1, `(.L_x_58) ;  /* 0x000000b000017945 */ /* 0x000fe20003800000 */
[----:B--2---:R-:W-:Y:S02]  /*97f0*/  IMAD.X R19, R7, 0x1, R19, P3 ;  /* 0x0000000107137824 */ /* 0x004fe400018e0613 */
[----:B------:R1:W5:Y:S04]  /*9800*/  LDL.LU.64 R6, [R1+0x140] ;  /* 0x0001400001067983 */ /* 0x0003680000300a00 */
[----:B------:R1:W5:Y:S01]  /*9810*/  LDL.LU R4, [R1+0x13c] ;  /* 0x00013c0001047983 */ /* 0x0003620000300800 */
[----:B------:R-:W-:-:S04]  /*9820*/  ISETP.GT.AND P3, PT, R17, 0x108, PT ;  /* 0x000001081100780c */ /* 0x000fc80003f64270 */
[----:B------:R-:W-:-:S13]  /*9830*/  ISETP.GT.AND P5, PT, R0, RZ, P3 ;  /* 0x000000ff0000720c */ /* 0x000fda0001fa4270 */
[----:B-1----:R-:W-:Y:S05]  /*9840*/  @!P5 BRA `(.L_x_59) ;  /* 0x000000000010d947 */ /* 0x002fea0003800000 */
[----:B------:R1:W-:Y:S04]  /*9850*/  STL [R1+0x13c], R2 ;  /* 0x00013c0201007387 */ /* 0x0003e80000100800 */
[----:B-1----:R-:W2:Y:S04]  /*9860*/  LDL.LU.64 R2, [R1+0x80] ;  /* 0x0000800001027983 */ /* 0x002ea80000300a00 */
[----:B--2---:R1:W5:Y:S04]  /*9870*/  LDG.E.LTC128B.U16 R3, desc[UR36][R2.64] ;  /* 0x0000002402037981 */ /* 0x004368000c1e1520 */
[----:B------:R1:W5:Y:S02]  /*9880*/  LDL.LU R2, [R1+0x13c] ;  /* 0x00013c0001027983 */ /* 0x0003640000300800 */
.L_x_59:
[----:B------:R-:W-:Y:S05]  /*9890*/  BSYNC B1 ;  /* 0x0000000000017941 */ /* 0x000fea0003800000 */
.L_x_58:
[----:B-----5:R2:W-:Y:S04]  /*98a0*/  STL [R1+0x13c], R4 ;  /* 0x00013c0401007387 */ /* 0x0205e80000100800 */
[----:B--2---:R-:W2:Y:S01]  /*98b0*/  LDL.LU R4, [R1+0x88] ;  /* 0x0000880001047983 */ /* 0x004ea20000300800 */
[----:B------:R-:W-:-:S05]  /*98c0*/  HADD2.F32 R17, -RZ, R3.H0_H0 ;  /* 0x20000003ff117230 */ /* 0x000fca0000004100 */
[----:B------:R-:W-:-:S04]  /*98d0*/  FMUL R17, R17, R16 ;  /* 0x0000001011117220 */ /* 0x000fc80000400000 */
[----:B--2---:R-:W-:Y:S02]  /*98e0*/  FFMA R17, R4, R2, R17 ;  /* 0x0000000204117223 */ /* 0x004fe40000000011 */
[----:B------:R2:W5:Y:S01]  /*98f0*/  LDL.LU R4, [R1+0x13c] ;  /* 0x00013c0001047983 */ /* 0x0005620000300800 */
[----:B------:R-:W-:Y:S02]  /*9900*/  BSSY B1, `(.L_x_60) ;  /* 0x0000006000017945 */ /* 0x000fe40003800000 */
[----:B------:R-:W-:-:S05]  /*9910*/  F2FP.F16.F32.PACK_AB R17, RZ, R17 ;  /* 0x00000011ff11723e */ /* 0x000fca00000000ff */
[----:B------:R2:W-:Y:S01]  /*9920*/  @P5 STG.E.U16 desc[UR36][R18.64], R17 ;  /* 0x0000001112005986 */ /* 0x0005e2000c101524 */
[----:B------:R-:W-:-:S13]  /*9930*/  ISETP.GT.AND P5, PT, R0, 0x1, P3 ;  /* 0x000000010000780c */ /* 0x000fda0001fa4270 */
[----:B--2---:R-:W-:Y:S05]  /*9940*/  @!P5 BRA `(.L_x_61) ;  /* 0x000000000004d947 */ /* 0x004fea0003800000 */
[----:B------:R2:W5:Y:S02]  /*9950*/  LDG.E.LTC128B.U16 R3, desc[UR36][R14.64+0x2] ;  /* 0x000002240e037981 */ /* 0x000564000c1e1520 */
.L_x_61:
[----:B------:R-:W-:Y:S05]  /*9960*/  BSYNC B1 ;  /* 0x0000000000017941 */ /* 0x000fea0003800000 */
.L_x_60:
[----:B-----5:R3:W-:Y:S04]  /*9970*/  STL [R1+0x13c], R4 ;  /* 0x00013c0401007387 */ /* 0x0207e80000100800 */
[----:B---3--:R-:W3:Y:S01]  /*9980*/  LDL.LU R4, [R1+0x8c] ;  /* 0x00008c0001047983 */ /* 0x008ee20000300800 */
[----:B------:R-:W-:-:S05]  /*9990*/  HADD2.F32 R17, -RZ, R3.H0_H0 ;  /* 0x20000003ff117230 */ /* 0x000fca0000004100 */
[----:B------:R-:W-:-:S04]  /*99a0*/  FMUL R17, R17, R16 ;  /* 0x0000001011117220 */ /* 0x000fc80000400000 */
[----:B---3--:R-:W-:Y:S02]  /*99b0*/  FFMA R17, R4, R2, R17 ;  /* 0x0000000204117223 */ /* 0x008fe40000000011 */
[----:B------:R3:W5:Y:S01]  /*99c0*/  LDL.LU R4, [R1+0x13c] ;  /* 0x00013c0001047983 */ /* 0x0007620000300800 */
[----:B------:R-:W-:Y:S02]  /*99d0*/  BSSY B1, `(.L_x_62) ;  /* 0x0000006000017945 */ /* 0x000fe40003800000 */
[----:B------:R-:W-:-:S05]  /*99e0*/  F2FP.F16.F32.PACK_AB R17, RZ, R17 ;  /* 0x00000011ff11723e */ /* 0x000fca00000000ff */
[----:B------:R3:W-:Y:S01]  /*99f0*/  @P5 STG.E.U16 desc[UR36][R18.64+0x2], R17 ;  /* 0x0000021112005986 */ /* 0x0007e2000c101524 */
[----:B------:R-:W-:-:S13]  /*9a00*/  ISETP.GT.AND P5, PT, R0, 0x8, P4 ;  /* 0x000000080000780c */ /* 0x000fda00027a4270 */
[----:B---3--:R-:W-:Y:S05]  /*9a10*/  @!P5 BRA `(.L_x_63) ;  /* 0x000000000004d947 */ /* 0x008fea0003800000 */
[----:B------:R3:W5:Y:S02]  /*9a20*/  LDG.E.LTC128B.U16 R3, desc[UR36][R20.64+0x10] ;  /* 0x0000102414037981 */ /* 0x000764000c1e1520 */
.L_x_63:
[----:B------:R-:W-:Y:S05]  /*9a30*/  BSYNC B1 ;  /* 0x0000000000017941 */ /* 0x000fea0003800000 */
.L_x_62:
[----:B-----5:R4:W-:Y:S04]  /*9a40*/  STL [R1+0x13c], R4 ;  /* 0x00013c0401007387 */ /* 0x0209e80000100800 */
[----:B----4-:R-:W4:Y:S04]  /*9a50*/  LDL.LU R4, [R1+0x90] ;  /* 0x0000900001047983 */ /* 0x010f280000300800 */
[----:B------:R-:W2:Y:S01]  /*9a60*/  LDL.64 R18, [R1+0xa0] ;  /* 0x0000a00001127983 */ /* 0x000ea20000100a00 */
[----:B------:R-:W-:-:S05]  /*9a70*/  HADD2.F32 R17, -RZ, R3.H0_H0 ;  /* 0x20000003ff117230 */ /* 0x000fca0000004100 */
[----:B------:R-:W-:-:S04]  /*9a80*/  FMUL R17, R17, R16 ;  /* 0x0000001011117220 */ /* 0x000fc80000400000 */
[----:B----4-:R-:W-:Y:S02]  /*9a90*/  FFMA R17, R4, R2, R17 ;  /* 0x0000000204117223 */ /* 0x010fe40000000011 */
[----:B------:R4:W5:Y:S01]  /*9aa0*/  LDL.LU R4, [R1+0x13c] ;  /* 0x00013c0001047983 */ /* 0x0009620000300800 */
[----:B------:R-:W-:Y:S02]  /*9ab0*/  BSSY B1, `(.L_x_64) ;  /* 0x0000006000017945 */ /* 0x000fe40003800000 */
[----:B------:R-:W-:-:S05]  /*9ac0*/  F2FP.F16.F32.PACK_AB R17, RZ, R17 ;  /* 0x00000011ff11723e */ /* 0x000fca00000000ff */
[----:B--2---:R4:W-:Y:S01]  /*9ad0*/  @P5 STG.E.U16 desc[UR36][R18.64+0x10], R17 ;  /* 0x0000101112005986 */ /* 0x0049e2000c101524 */
[----:B------:R-:W-:-:S13]  /*9ae0*/  ISETP.GT.AND P5, PT, R0, 0x9, P4 ;  /* 0x000000090000780c */ /* 0x000fda00027a4270 */
[----:B----4-:R-:W-:Y:S05]  /*9af0*/  @!P5 BRA `(.L_x_65) ;  /* 0x000000000004d947 */ /* 0x010fea0003800000 */
[----:B------:R2:W5:Y:S02]  /*9b00*/  LDG.E.LTC128B.U16 R3, desc[UR36][R20.64+0x12] ;  /* 0x0000122414037981 */ /* 0x000564000c1e1520 */
.L_x_65:
[----:B------:R-:W-:Y:S05]  /*9b10*/  BSYNC B1 ;  /* 0x0000000000017941 */ /* 0x000fea0003800000 */
.L_x_64:
[----:B------:R-:W4:Y:S04]  /*9b20*/  LDL.LU R18, [R1+0x94] ;  /* 0x0000940001127983 */ /* 0x000f280000300800 */
[----:B-----5:R0:W-:Y:S04]  /*9b30*/  STL.64 [R1+0x140], R4 ;  /* 0x0001400401007387 */ /* 0x0201e80000100a00 */
[----:B0-----:R-:W3:Y:S01]  /*9b40*/  LDL.LU.64 R4, [R1+0xa0] ;  /* 0x0000a00001047983 */ /* 0x001ee20000300a00 */
[----:B------:R-:W-:-:S05]  /*9b50*/  HADD2.F32 R17, -RZ, R3.H0_H0 ;  /* 0x20000003ff117230 */ /* 0x000fca0000004100 */
[----:B------:R-:W-:-:S04]  /*9b60*/  FMUL R17, R17, R16 ;  /* 0x0000001011117220 */ /* 0x000fc80000400000 */
[----:B----4-:R-:W-:-:S05]  /*9b70*/  FFMA R17, R18, R2, R17 ;  /* 0x0000000212117223 */ /* 0x010fca0000000011 */
[----:B------:R-:W-:Y:S02]  /*9b80*/  F2FP.F16.F32.PACK_AB R17, RZ, R17 ;  /* 0x00000011ff11723e */ /* 0x000fe400000000ff */
[----:B---3--:R-:W-:Y:S01]  /*9b90*/  @P5 MOV R18, R4 ;  /* 0x0000000400125202 */ /* 0x008fe20000000f00 */
[----:B------:R-:W-:-:S05]  /*9ba0*/  @P5 IMAD.MOV.U32 R19, RZ, RZ, R5 ;  /* 0x000000ffff135224 */ /* 0x000fca00078e0005 */
[----:B------:R0:W-:Y:S04]  /*9bb0*/  @P5 STG.E.U16 desc[UR36][R18.64+0x12], R17 ;  /* 0x0000121112005986 */ /* 0x0001e8000c101524 */
[----:B0-----:R-:W3:Y:S04]  /*9bc0*/  LDL R19, [R1+0xfc] ;  /* 0x0000fc0001137983 */ /* 0x001ee80000100800 */
[----:B------:R-:W4:Y:S01]  /*9bd0*/  LDL R17, [R1+0xc8] ;  /* 0x0000c80001117983 */ /* 0x000f220000100800 */
[----:B---3--:R-:W-:-:S05]  /*9be0*/  IADD3 R18, P5, R4, R19, RZ ;  /* 0x0000001304127210 */ /* 0x008fca0007fbe0ff */
[----:B----4-:R-:W-:Y:S02]  /*9bf0*/  IMAD.X R19, R5, 0x1, R17, P5 ;  /* 0x0000000105137824 */ /* 0x010fe400028e0611 */
[----:B------:R0:W5:Y:S01]  /*9c00*/  LDL.LU.64 R4, [R1+0x140] ;  /* 0x0001400001047983 */ /* 0x0001620000300a00 */
[----:B------:R-:W-:Y:S01]  /*9c10*/  ISETP.GT.AND P5, PT, R0, 0x8, P3 ;  /* 0x000000080000780c */ /* 0x000fe20001fa4270 */
[----:B------:R-:W-:-:S12]  /*9c20*/  BSSY B1, `(.L_x_66) ;  /* 0x0000003000017945 */ /* 0x000fd80003800000 */
[----:B0-----:R-:W-:Y:S05]  /*9c30*/  @!P5 BRA `(.L_x_67) ;  /* 0x000000000004d947 */ /* 0x001fea0003800000 */
[----:B------:R0:W5:Y:S02]  /*9c40*/  LDG.E.LTC128B.U16 R3, desc[UR36][R14.64+0x10] ;  /* 0x000010240e037981 */ /* 0x000164000c1e1520 */
.L_x_67:
[----:B------:R-:W-:Y:S05]  /*9c50*/  BSYNC B1 ;  /* 0x0000000000017941 */ /* 0x000fea0003800000 */
.L_x_66:
[----:B------:R3:W-:Y:S04]  /*9c60*/  STL [R1+0x148], R10 ;  /* 0x0001480a01007387 */ /* 0x0007e80000100800 */
[----:B---3--:R-:W3:Y:S01]  /*9c70*/  LDL.LU R10, [R1+0x98] ;  /* 0x00009800010a7983 */ /* 0x008ee20000300800 */
[----:B-----5:R-:W-:-:S03]  /*9c80*/  HADD2.F32 R17, -RZ, R3.H0_H0 ;  /* 0x20000003ff117230 */ /* 0x020fc60000004100 */
[----:B------:R4:W-:Y:S02]  /*9c90*/  STL.64 [R1+0x140], R8 ;  /* 0x0001400801007387 */ /* 0x0009e40000100a00 */
[----:B------:R-:W-:Y:S02]  /*9ca0*/  FMUL R17, R17, R16 ;  /* 0x0000001011117220 */ /* 0x000fe40000400000 */
[----:B----4-:R-:W4:Y:S04]  /*9cb0*/  LDL.LU R8, [R1+0x128] ;  /* 0x0001280001087983 */ /* 0x010f280000300800 */
[----:B------:R-:W2:Y:S01]  /*9cc0*/  LDL.LU R9, [R1+0xfc] ;  /* 0x0000fc0001097983 */ /* 0x000ea20000300800 */
[----:B---3--:R-:W-:-:S03]  /*9cd0*/  FFMA R17, R10, R2, R17 ;  /* 0x000000020a117223 */ /* 0x008fc60000000011 */
[----:B------:R3:W5:Y:S02]  /*9ce0*/  LDL.LU R10, [R1+0x148] ;  /* 0x00014800010a7983 */ /* 0x0007640000300800 */
[----:B------:R-:W-:-:S05]  /*9cf0*/  F2FP.F16.F32.PACK_AB R17, RZ, R17 ;  /* 0x00000011ff11723e */ /* 0x000fca00000000ff */
[----:B------:R1:W-:Y:S04]  /*9d00*/  @P5 STG.E.U16 desc[UR36][R18.64+0x10], R17 ;  /* 0x0000101112005986 */ /* 0x0003e8000c101524 */
[----:B-1----:R-:W3:Y:S04]  /*9d10*/  LDL.LU R19, [R1+0x124] ;  /* 0x0001240001137983 */ /* 0x002ee80000300800 */
[----:B------:R-:W2:Y:S01]  /*9d20*/  LDL.LU R17, [R1+0xc8] ;  /* 0x0000c80001117983 */ /* 0x000ea20000300800 */
[----:B---3--:R-:W-:-:S05]  /*9d30*/  IADD3 R18, P5, R19, R6, RZ ;  /* 0x0000000613127210 */ /* 0x008fca0007fbe0ff */
[----:B----4-:R-:W-:Y:S01]  /*9d40*/  IMAD.X R19, R5, 0x1, R8, P5 ;  /* 0x0000000105137824 */ /* 0x010fe200028e0608 */
[----:B--2---:R-:W-:-:S05]  /*9d50*/  IADD3 R8, P5, R9, R18, RZ ;  /* 0x0000001209087210 */ /* 0x004fca0007fbe0ff */
[----:B------:R-:W-:-:S05]  /*9d60*/  IMAD.X R9, R17, 0x1, R19, P5 ;  /* 0x0000000111097824 */ /* 0x000fca00028e0613 */
[----:B------:R1:W-:Y:S04]  /*9d70*/  STL.64 [R1+0x80], R8 ;  /* 0x0000800801007387 */ /* 0x0003e80000100a00 */
[----:B-1----:R1:W5:Y:S01]  /*9d80*/  LDL.LU.64 R8, [R1+0x140] ;  /* 0x0001400001087983 */ /* 0x0023620000300a00 */
[----:B------:R-:W-:Y:S01]  /*9d90*/  ISETP.GT.AND P5, PT, R0, 0x9, P3 ;  /* 0x000000090000780c */ /* 0x000fe20001fa4270 */
[----:B------:R-:W-:-:S12]  /*9da0*/  BSSY B1, `(.L_x_68) ;  /* 0x0000003000017945 */ /* 0x000fd80003800000 */
[----:B-1----:R-:W-:Y:S05]  /*9db0*/  @!P5 BRA `(.L_x_69) ;  /* 0x000000000004d947 */ /* 0x002fea0003800000 */
[----:B------:R1:W5:Y:S02]  /*9dc0*/  LDG.E.LTC128B.U16 R3, desc[UR36][R14.64+0x12] ;  /* 0x000012240e037981 */ /* 0x000364000c1e1520 */
.L_x_69:
[----:B------:R-:W-:Y:S05]  /*9dd0*/  BSYNC B1 ;  /* 0x0000000000017941 */ /* 0x000fea0003800000 */
.L_x_68:
[----:B------:R2:W-:Y:S04]  /*9de0*/  STL [R1+0x148], R6 ;  /* 0x0001480601007387 */ /* 0x0005e80000100800 */
[----:B--2---:R-:W2:Y:S04]  /*9df0*/  LDL.LU R6, [R1+0x9c] ;  /* 0x00009c0001067983 */ /* 0x004ea80000300800 */
[----:B------:R3:W-:Y:S04]  /*9e00*/  STL.64 [R1+0x140], R4 ;  /* 0x0001400401007387 */ /* 0x0007e80000100a00 */
[----:B---3--:R-:W3:Y:S01]  /*9e10*/  LDL.LU.64 R4, [R1+0xd8] ;  /* 0x0000d80001047983 */ /* 0x008ee20000300a00 */
[----:B-----5:R-:W-:-:S05]  /*9e20*/  HADD2.F32 R17, -RZ, R3.H0_H0 ;  /* 0x20000003ff117230 */ /* 0x020fca0000004100 */
[----:B------:R-:W-:-:S04]  /*9e30*/  FMUL R17, R17, R16 ;  /* 0x0000001011117220 */ /* 0x000fc80000400000 */
[----:B--2---:R-:W-:Y:S02]  /*9e40*/  FFMA R17, R6, R2, R17 ;  /* 0x0000000206117223 */ /* 0x004fe40000000011 */
[----:B------:R2:W5:Y:S03]  /*9e50*/  LDL.LU R6, [R1+0x148] ;  /* 0x0001480001067983 */ /* 0x0005660000300800 */
[----:B------:R-:W-:-:S05]  /*9e60*/  F2FP.F16.F32.PACK_AB R17, RZ, R17 ;  /* 0x00000011ff11723e */ /* 0x000fca00000000ff */
[----:B---3--:R3:W-:Y:S04]  /*9e70*/  @P5 STG.E.U16 desc[UR36][R4.64+0x12], R17 ;  /* 0x0000121104005986 */ /* 0x0087e8000c101524 */
[----:B---3--:R2:W5:Y:S01]  /*9e80*/  LDL.LU.64 R4, [R1+0x140] ;  /* 0x0001400001047983 */ /* 0x0085620000300a00 */
[----:B------:R-:W-:Y:S01]  /*9e90*/  ISETP.GT.AND P5, PT, R0, 0x10, P0 ;  /* 0x000000100000780c */ /* 0x000fe200007a4270 */
[----:B------:R-:W-:-:S12]  /*9ea0*/  BSSY B1, `(.L_x_70) ;  /* 0x0000006000017945 */ /* 0x000fd80003800000 */
[----:B--2---:R-:W-:Y:S05]  /*9eb0*/  @!P5 BRA `(.L_x_71) ;  /* 0x000000000010d947 */ /* 0x004fea0003800000 */
[----:B------:R2:W-:Y:S04]  /*9ec0*/  STL [R1+0x13c], R2 ;  /* 0x00013c0201007387 */ /* 0x0005e80000100800 */
[----:B--2---:R-:W2:Y:S04]  /*9ed0*/  LDL.64 R2, [R1+0xe0] ;  /* 0x0000e00001027983 */ /* 0x004ea80000100a00 */
[----:B--2---:R2:W5:Y:S04]  /*9ee0*/  LDG.E.LTC128B.U16 R3, desc[UR36][R2.64+0x20] ;  /* 0x0000202402037981 */ /* 0x004568000c1e1520 */
[----:B------:R2:W5:Y:S02]  /*9ef0*/  LDL.LU R2, [R1+0x13c] ;  /* 0x00013c0001027983 */ /* 0x0005640000300800 */
.L_x_71:
[----:B------:R-:W-:Y:S05]  /*9f00*/  BSYNC B1 ;  /* 0x0000000000017941 */ /* 0x000fea0003800000 */
.L_x_70:
        /* <DEDUP_REMOVED lines=11> */
[----:B------:R2:W-:Y:S04]  /*9fc0*/  STL [R1+0x13c], R2 ;  /* 0x00013c0201007387 */ /* 0x0005e80000100800 */
[----:B--2---:R-:W2:Y:S04]  /*9fd0*/  LDL.64 R2, [R1+0xe0] ;  /* 0x0000e00001027983 */ /* 0x004ea80000100a00 */
[----:B--2---:R3:W5:Y:S04]  /*9fe0*/  LDG.E.LTC128B.U16 R3, desc[UR36][R2.64+0x22] ;  /* 0x0000222402037981 */ /* 0x004768000c1e1520 */
[----:B------:R3:W5:Y:S02]  /*9ff0*/  LDL.LU R2, [R1+0x13c] ;  /* 0x00013c0001027983 */ /* 0x0007640000300800 */
.L_x_73:
[----:B------:R-:W-:Y:S05]  /*a000*/  BSYNC B1 ;  /* 0x0000000000017941 */ /* 0x000fea0003800000 */
.L_x_72:
[----:B-----5:R4:W-:Y:S04]  /*a010*/  STL [R1+0x13c], R4 ;  /* 0x00013c0401007387 */ /* 0x0209e80000100800 */
[----:B----4-:R-:W4:Y:S01]  /*a020*/  LDL.LU R4, [R1+0x64] ;  /* 0x0000640001047983 */ /* 0x010f220000300800 */
[----:B------:R-:W-:-:S05]  /*a030*/  HADD2.F32 R17, -RZ, R3.H0_H0 ;  /* 0x20000003ff117230 */ /* 0x000fca0000004100 */
[----:B------:R-:W-:-:S04]  /*a040*/  FMUL R17, R17, R16 ;  /* 0x0000001011117220 */ /* 0x000fc80000400000 */
[----:B----4-:R-:W-:Y:S02]  /*a050*/  FFMA R17, R4, R2, R17 ;  /* 0x0000000204117223 */ /* 0x010fe40000000011 */
[----:B------:R4:W5:Y:S01]  /*a060*/  LDL.LU R4, [R1+0x13c] ;  /* 0x00013c0001047983 */ /* 0x0009620000300800 */
[----:B------:R-:W-:Y:S02]  /*a070*/  BSSY B1, `(.L_x_74) ;  /* 0x0000006000017945 */ /* 0x000fe40003800000 */
[----:B------:R-:W-:-:S05]  /*a080*/  F2FP.F16.F32.PACK_AB R17, RZ, R17 ;  /* 0x00000011ff11723e */ /* 0x000fca00000000ff */
[----:B------:R4:W-:Y:S01]  /*a090*/  @P5 STG.E.U16 desc[UR36][R10.64+0x22], R17 ;  /* 0x000022110a005986 */ /* 0x0009e2000c101524 */
[----:B------:R-:W-:-:S13]  /*a0a0*/  ISETP.GT.AND P5, PT, R0, 0x10, P1 ;  /* 0x000000100000780c */ /* 0x000fda0000fa4270 */
[----:B----4-:R-:W-:Y:S05]  /*a0b0*/  @!P5 BRA `(.L_x_75) ;  /* 0x000000000004d947 */ /* 0x010fea0003800000 */
[----:B------:R4:W5:Y:S02]  /*a0c0*/  LDG.E.LTC128B.U16 R3, desc[UR36][R236.64+0x20] ;  /* 0x00002024ec037981 */ /* 0x000964000c1e1520 */
.L_x_75:
[----:B------:R-:W-:Y:S05]  /*a0d0*/  BSYNC B1 ;  /* 0x0000000000017941 */ /* 0x000fea0003800000 */
.L_x_74:
[----:B-----5:R0:W-:Y:S04]  /*a0e0*/  STL [R1+0x13c], R4 ;  /* 0x00013c0401007387 */ /* 0x0201e80000100800 */
[----:B0-----:R-:W2:Y:S01]  /*a0f0*/  LDL.LU R4, [R1+0x68] ;  /* 0x0000680001047983 */ /* 0x001ea20000300800 */
        /* <DEDUP_REMOVED lines=8> */
[----:B0-----:R-:W-:Y:S05]  /*a180*/  @!P5 BRA `(.L_x_77) ;  /* 0x000000000004d947 */ /* 0x001fea0003800000 */
[----:B------:R0:W5:Y:S02]  /*a190*/  LDG.E.LTC128B.U16 R3, desc[UR36][R236.64+0x22] ;  /* 0x00002224ec037981 */ /* 0x000164000c1e1520 */
.L_x_77:
[----:B------:R-:W-:Y:S05]  /*a1a0*/  BSYNC B1 ;  /* 0x0000000000017941 */ /* 0x000fea0003800000 */
.L_x_76:
        /* <DEDUP_REMOVED lines=11> */
[----:B------:R3:W-:Y:S04]  /*a260*/  STL [R1+0x13c], R2 ;  /* 0x00013c0201007387 */ /* 0x0007e80000100800 */
[----:B---3--:R-:W2:Y:S04]  /*a270*/  LDL.64 R2, [R1+0xe0] ;  /* 0x0000e00001027983 */ /* 0x008ea80000100a00 */
[----:B--2---:R2:W5:Y:S04]  /*a280*/  LDG.E.LTC128B.U16 R3, desc[UR36][R2.64+0x30] ;  /* 0x0000302402037981 */ /* 0x004568000c1e1520 */
[----:B------:R2:W5:Y:S02]  /*a290*/  LDL.LU R2, [R1+0x13c] ;  /* 0x00013c0001027983 */ /* 0x0005640000300800 */
.L_x_79:
[----:B------:R-:W-:Y:S05]  /*a2a0*/  BSYNC B1 ;  /* 0x0000000000017941 */ /* 0x000fea0003800000 */
.L_x_78:
[----:B-----5:R0:W-:Y:S04]  /*a2b0*/  STL [R1+0x13c], R4 ;  /* 0x00013c0401007387 */ /* 0x0201e80000100800 */
[----:B0-----:R-:W3:Y:S01]  /*a2c0*/  LDL.LU R4, [R1+0x70] ;  /* 0x0000700001047983 */ /* 0x001ee20000300800 */
        /* <DEDUP_REMOVED lines=8> */
[----:B0-----:R-:W-:Y:S05]  /*a350*/  @!P5 BRA `(.L_x_81) ;  /* 0x000000000010d947 */ /* 0x001fea0003800000 */
[----:B------:R2:W-:Y:S04]  /*a360*/  STL [R1+0x13c], R2 ;  /* 0x00013c0201007387 */ /* 0x0005e80000100800 */
[----:B--2---:R-:W2:Y:S04]  /*a370*/  LDL.64 R2, [R1+0xe0] ;  /* 0x0000e00001027983 */ /* 0x004ea80000100a00 */
[----:B--2---:R0:W5:Y:S04]  /*a380*/  LDG.E.LTC128B.U16 R3, desc[UR36][R2.64+0x32] ;  /* 0x0000322402037981 */ /* 0x004168000c1e1520 */
[----:B------:R0:W5:Y:S02]  /*a390*/  LDL.LU R2, [R1+0x13c] ;  /* 0x00013c0001027983 */ /* 0x0001640000300800 */
.L_x_81:
[----:B------:R-:W-:Y:S05]  /*a3a0*/  BSYNC B1 ;  /* 0x0000000000017941 */ /* 0x000fea0003800000 */
.L_x_80:
        /* <DEDUP_REMOVED lines=12> */
.L_x_83:
[----:B------:R-:W-:Y:S05]  /*a470*/  BSYNC B1 ;  /* 0x0000000000017941 */ /* 0x000fea0003800000 */
.L_x_82:
        /* <DEDUP_REMOVED lines=12> */
.L_x_85:
[----:B------:R-:W-:Y:S05]  /*a540*/  BSYNC B1 ;  /* 0x0000000000017941 */ /* 0x000fea0003800000 */
.L_x_84:
        /* <DEDUP_REMOVED lines=12> */
.L_x_87:
[----:B------:R-:W-:Y:S05]  /*a610*/  BSYNC B1 ;  /* 0x0000000000017941 */ /* 0x000fea0003800000 */
.L_x_86:
[----:B------:R0:W-:Y:S04]  /*a620*/  STL.64 [R1+0x140], R8 ;  /* 0x0001400801007387 */ /* 0x0001e80000100a00 */
[----:B0-----:R-:W3:Y:S01]  /*a630*/  LDL.LU R9, [R1+0x40] ;  /* 0x0000400001097983 */ /* 0x001ee20000300800 */
[----:B-----5:R-:W-:Y:S01]  /*a640*/  HADD2.F32 R17, -RZ, R3.H0_H0 ;  /* 0x20000003ff117230 */ /* 0x020fe20000004100 */
[----:B------:R-:W-:-:S04]  /*a650*/  @P5 MOV R8, R6 ;  /* 0x0000000600085202 */ /* 0x000fc80000000f00 */
[----:B------:R-:W-:-:S04]  /*a660*/  FMUL R17, R17, R16 ;  /* 0x0000001011117220 */ /* 0x000fc80000400000 */
[----:B---3--:R-:W-:Y:S01]  /*a670*/  FFMA R17, R9, R2, R17 ;  /* 0x0000000209117223 */ /* 0x008fe20000000011 */
[----:B------:R-:W-:-:S04]  /*a680*/  @P5 IMAD.MOV.U32 R9, RZ, RZ, R5 ;  /* 0x000000ffff095224 */ /* 0x000fc800078e0005 */
[----:B------:R-:W-:-:S05]  /*a690*/  F2FP.F16.F32.PACK_AB R17, RZ, R17 ;  /* 0x00000011ff11723e */ /* 0x000fca00000000ff */
[----:B------:R0:W-:Y:S04]  /*a6a0*/  @P5 STG.E.U16 desc[UR36][R8.64+0x20], R17 ;  /* 0x0000201108005986 */ /* 0x0001e8000c101524 */
[----:B0-----:R0:W5:Y:S01]  /*a6b0*/  LDL.LU.64 R8, [R1+0x140] ;  /* 0x0001400001087983 */ /* 0x0011620000300a00 */
[----:B------:R-:W-:Y:S01]  /*a6c0*/  ISETP.GT.AND P5, PT, R0, 0x11, P2 ;  /* 0x000000110000780c */ /* 0x000fe200017a4270 */
[----:B------:R-:W-:-:S12]  /*a6d0*/  BSSY B1, `(.L_x_88) ;  /* 0x0000003000017945 */ /* 0x000fd80003800000 */
[----:B0-----:R-:W-:Y:S05]  /*a6e0*/  @!P5 BRA `(.L_x_89) ;  /* 0x000000000004d947 */ /* 0x001fea0003800000 */
[----:B------:R0:W5:Y:S02]  /*a6f0*/  LDG.E.LTC128B.U16 R3, desc[UR36][R232.64+0x22] ;  /* 0x00002224e8037981 */ /* 0x000164000c1e1520 */
.L_x_89:
[----:B------:R-:W-:Y:S05]  /*a700*/  BSYNC B1 ;  /* 0x0000000000017941 */ /* 0x000fea0003800000 */
.L_x_88:
[----:B-----5:R3:W-:Y:S04]  /*a710*/  STL.64 [R1+0x140], R8 ;  /* 0x0001400801007387 */ /* 0x0207e80000100a00 */
[----:B---3--:R-:W3:Y:S01]  /*a720*/  LDL.LU R9, [R1+0x44] ;  /* 0x0000440001097983 */ /* 0x008ee20000300800 */
[----:B------:R-:W-:Y:S02]  /*a730*/  HADD2.F32 R17, -RZ, R3.H0_H0 ;  /* 0x20000003ff117230 */ /* 0x000fe40000004100 */
[----:B------:R-:W-:-:S03]  /*a740*/  @P5 IMAD.MOV.U32 R8, RZ, RZ, R6 ;  /* 0x000000ffff085224 */ /* 0x000fc600078e0006 */
[----:B------:R-:W-:-:S04]  /*a750*/  FMUL R17, R17, R16 ;  /* 0x0000001011117220 */ /* 0x000fc80000400000 */
[----:B---3--:R-:W-:Y:S01]  /*a760*/  FFMA R17, R9, R2, R17 ;  /* 0x0000000209117223 */ /* 0x008fe20000000011 */
[----:B------:R-:W-:-:S04]  /*a770*/  @P5 IMAD.MOV.U32 R9, RZ, RZ, R5 ;  /* 0x000000ffff095224 */ /* 0x000fc800078e0005 */
[----:B------:R-:W-:-:S05]  /*a780*/  F2FP.F16.F32.PACK_AB R17, RZ, R17 ;  /* 0x00000011ff11723e */ /* 0x000fca00000000ff */
[----:B------:R3:W-:Y:S04]  /*a790*/  @P5 STG.E.U16 desc[UR36][R8.64+0x22], R17 ;  /* 0x0000221108005986 */ /* 0x0007e8000c101524 */
[----:B---3--:R3:W5:Y:S01]  /*a7a0*/  LDL.LU.64 R8, [R1+0x140] ;  /* 0x0001400001087983 */ /* 0x0087620000300a00 */
[----:B------:R-:W-:Y:S01]  /*a7b0*/  ISETP.GT.AND P5, PT, R0, 0x10, P6 ;  /* 0x000000100000780c */ /* 0x000fe200037a4270 */
[----:B------:R-:W-:-:S12]  /*a7c0*/  BSSY B1, `(.L_x_90) ;  /* 0x0000003000017945 */ /* 0x000fd80003800000 */
[----:B---3--:R-:W-:Y:S05]  /*a7d0*/  @!P5 BRA `(.L_x_91) ;  /* 0x000000000004d947 */ /* 0x008fea0003800000 */
[----:B------:R3:W5:Y:S02]  /*a7e0*/  LDG.E.LTC128B.U16 R3, desc[UR36][R22.64+0x20] ;  /* 0x0000202416037981 */ /* 0x000764000c1e1520 */
.L_x_91:
[----:B------:R-:W-:Y:S05]  /*a7f0*/  BSYNC B1 ;  /* 0x0000000000017941 */ /* 0x000fea0003800000 */
.L_x_90:
[----:B------:R0:W-:Y:S04]  /*a800*/  STL [R1+0x13c], R4 ;  /* 0x00013c0401007387 */ /* 0x0001e80000100800 */
[----:B0-----:R-:W2:Y:S01]  /*a810*/  LDL.LU R4, [R1+0x48] ;  /* 0x0000480001047983 */ /* 0x001ea20000300800 */
[----:B-----5:R-:W-:-:S05]  /*a820*/  HADD2.F32 R17, -RZ, R3.H0_H0 ;  /* 0x20000003ff117230 */ /* 0x020fca0000004100 */
        /* <DEDUP_REMOVED lines=9> */
.L_x_93:
[----:B------:R-:W-:Y:S05]  /*a8c0*/  BSYNC B1 ;  /* 0x0000000000017941 */ /* 0x000fea0003800000 */
.L_x_92:
        /* <DEDUP_REMOVED lines=12> */
.L_x_95:
[----:B------:R-:W-:Y:S05]  /*a990*/  BSYNC B1 ;  /* 0x0000000000017941 */ /* 0x000fea0003800000 */
.L_x_94:
[----:B------:R0:W-:Y:S04]  /*a9a0*/  STL.64 [R1+0x140], R8 ;  /* 0x0001400801007387 */ /* 0x0001e80000100a00 */
[----:B0-----:R-:W3:Y:S01]  /*a9b0*/  LDL.LU R9, [R1+0x50] ;  /* 0x0000500001097983 */ /* 0x001ee20000300800 */
[----:B-----5:R-:W-:Y:S02]  /*a9c0*/  HADD2.F32 R17, -RZ, R3.H0_H0 ;  /* 0x20000003ff117230 */ /* 0x020fe40000004100 */
[----:B------:R-:W-:-:S03]  /*a9d0*/  @P5 IMAD.MOV.U32 R8, RZ, RZ, R6 ;  /* 0x000000ffff085224 */ /* 0x000fc600078e0006 */
[----:B------:R-:W-:-:S04]  /*a9e0*/  FMUL R17, R17, R16 ;  /* 0x0000001011117220 */ /* 0x000fc80000400000 */
[----:B---3--:R-:W-:Y:S01]  /*a9f0*/  FFMA R17, R9, R2, R17 ;  /* 0x0000000209117223 */ /* 0x008fe20000000011 */
[----:B------:R-:W-:-:S04]  /*aa00*/  @P5 MOV R9, R5 ;  /* 0x0000000500095202 */ /* 0x000fc80000000f00 */
[----:B------:R-:W-:-:S05]  /*aa10*/  F2FP.F16.F32.PACK_AB R17, RZ, R17 ;  /* 0x00000011ff11723e */ /* 0x000fca00000000ff */
[----:B------:R0:W-:Y:S04]  /*aa20*/  @P5 STG.E.U16 desc[UR36][R8.64+0x30], R17 ;  /* 0x0000301108005986 */ /* 0x0001e8000c101524 */
[----:B0-----:R0:W5:Y:S01]  /*aa30*/  LDL.LU.64 R8, [R1+0x140] ;  /* 0x0001400001087983 */ /* 0x0011620000300a00 */
[----:B------:R-:W-:Y:S01]  /*aa40*/  ISETP.GT.AND P5, PT, R0, 0x19, P2 ;  /* 0x000000190000780c */ /* 0x000fe200017a4270 */
[----:B------:R-:W-:-:S12]  /*aa50*/  BSSY B1, `(.L_x_96) ;  /* 0x0000003000017945 */ /* 0x000fd80003800000 */
[----:B0-----:R-:W-:Y:S05]  /*aa60*/  @!P5 BRA `(.L_x_97) ;  /* 0x000000000004d947 */ /* 0x001fea0003800000 */
[----:B------:R0:W5:Y:S02]  /*aa70*/  LDG.E.LTC128B.U16 R3, desc[UR36][R232.64+0x32] ;  /* 0x00003224e8037981 */ /* 0x000164000c1e1520 */
.L_x_97:
[----:B------:R-:W-:Y:S05]  /*aa80*/  BSYNC B1 ;  /* 0x0000000000017941 */ /* 0x000fea0003800000 */
.L_x_96:
        /* <DEDUP_REMOVED lines=14> */
.L_x_99:
[----:B------:R-:W-:Y:S05]  /*ab70*/  BSYNC B1 ;  /* 0x0000000000017941 */ /* 0x000fea0003800000 */
.L_x_98:
        /* <DEDUP_REMOVED lines=12> */
.L_x_101:
[----:B------:R-:W-:Y:S05]  /*ac40*/  BSYNC B1 ;  /* 0x0000000000017941 */ /* 0x000fea0003800000 */
.L_x_100:
[----:B------:R2:W-:Y:S04]  /*ac50*/  STL [R1+0x140], R5 ;  /* 0x0001400501007387 */ /* 0x0005e80000100800 */
[----:B--2---:R-:W2:Y:S01]  /*ac60*/  LDL.LU R5, [R1+0x5c] ;  /* 0x00005c0001057983 */ /* 0x004ea20000300800 */
[----:B-----5:R-:W-:-:S03]  /*ac70*/  HADD2.F32 R17, -RZ, R3.H0_H0 ;  /* 0x20000003ff117230 */ /* 0x020fc60000004100 */
[----:B------:R1:W-:Y:S02]  /*ac80*/  STL [R1+0x13c], R4 ;  /* 0x00013c0401007387 */ /* 0x0003e40000100800 */
[----:B------:R-:W-:Y:S02]  /*ac90*/  FMUL R17, R17, R16 ;  /* 0x0000001011117220 */ /* 0x000fe40000400000 */
[----:B-1----:R-:W3:Y:S02]  /*aca0*/  LDL.LU R4, [R1+0x20] ;  /* 0x0000200001047983 */ /* 0x002ee40000300800 */
[----:B--2---:R-:W-:Y:S02]  /*acb0*/  FFMA R17, R5, R2, R17 ;  /* 0x0000000205117223 */ /* 0x004fe40000000011 */
[----:B------:R1:W5:Y:S03]  /*acc0*/  LDL.LU R5, [R1+0x140] ;  /* 0x0001400001057983 */ /* 0x0003660000300800 */
[----:B------:R-:W-:-:S05]  /*acd0*/  F2FP.F16.F32.PACK_AB R17, RZ, R17 ;  /* 0x00000011ff11723e */ /* 0x000fca00000000ff */
[----:B------:R2:W-:Y:S01]  /*ace0*/  @P5 STG.E.U16 desc[UR36][R8.64+0x32], R17 ;  /* 0x0000321108005986 */ /* 0x0005e2000c101524 */
[----:B------:R-:W-:-:S13]  /*acf0*/  ISETP.GT.AND P5, PT, R0, 0x10, P4 ;  /* 0x000000100000780c */ /* 0x000fda00027a4270 */
[----:B------:R-:W2:Y:S02]  /*ad00*/  @P5 LDG.E.LTC128B.U16 R3, desc[UR36][R20.64+0x20] ;  /* 0x0000202414035981 */ /* 0x000ea4000c1e1520 */
[----:B--2---:R-:W-:-:S05]  /*ad10*/  HADD2.F32 R17, -RZ, R3.H0_H0 ;  /* 0x20000003ff117230 */ /* 0x004fca0000004100 */
[----:B------:R-:W-:-:S04]  /*ad20*/  FMUL R17, R17, R16 ;  /* 0x0000001011117220 */ /* 0x000fc80000400000 */
[----:B---3--:R-:W-:Y:S02]  /*ad30*/  FFMA R17, R4, R2, R17 ;  /* 0x0000000204117223 */ /* 0x008fe40000000011 */
[----:B------:R1:W5:Y:S01]  /*ad40*/  LDL.LU R4, [R1+0x13c] ;  /* 0x00013c0001047983 */ /* 0x0003620000300800 */
[----:B------:R-:W-:Y:S02]  /*ad50*/  BSSY B1, `(.L_x_102) ;  /* 0x0000006000017945 */ /* 0x000fe40003800000 */
[----:B------:R-:W-:-:S05]  /*ad60*/  F2FP.F16.F32.PACK_AB R17, RZ, R17 ;  /* 0x00000011ff11723e */ /* 0x000fca00000000ff */
[----:B------:R1:W-:Y:S01]  /*ad70*/  @P5 STG.E.U16 desc[UR36][R18.64+0x20], R17 ;  /* 0x0000201112005986 */ /* 0x0003e2000c101524 */
[----:B------:R-:W-:-:S13]  /*ad80*/  ISETP.GT.AND P5, PT, R0, 0x11, P4 ;  /* 0x000000110000780c */ /* 0x000fda00027a4270 */
[----:B-1----:R-:W-:Y:S05]  /*ad90*/  @!P5 BRA `(.L_x_103) ;  /* 0x000000000004d947 */ /* 0x002fea0003800000 */
[----:B------:R1:W5:Y:S02]  /*ada0*/  LDG.E.LTC128B.U16 R3, desc[UR36][R20.64+0x22] ;  /* 0x0000222414037981 */ /* 0x000364000c1e1520 */
.L_x_103:
[----:B------:R-:W-:Y:S05]  /*adb0*/  BSYNC B1 ;  /* 0x0000000000017941 */ /* 0x000fea0003800000 */
.L_x_102:
        /* <DEDUP_REMOVED lines=12> */
.L_x_105:
[----:B------:R-:W-:Y:S05]  /*ae80*/  BSYNC B1 ;  /* 0x0000000000017941 */ /* 0x000fea0003800000 */
.L_x_104:
[----:B------:R3:W-:Y:S04]  /*ae90*/  STL [R1+0x148], R6 ;  /* 0x0001480601007387 */ /* 0x0007e80000100800 */
[----:B---3--:R-:W3:Y:S04]  /*aea0*/  LDL.LU R6, [R1+0x28] ;  /* 0x0000280001067983 */ /* 0x008ee80000300800 */
[----:B-----5:R0:W-:Y:S04]  /*aeb0*/  STL.64 [R1+0x140], R4 ;  /* 0x0001400401007387 */ /* 0x0201e80000100a00 */
[----:B0-----:R-:W4:Y:S01]  /*aec0*/  LDL.LU.64 R4, [R1+0x80] ;  /* 0x0000800001047983 */ /* 0x001f220000300a00 */
[----:B------:R-:W-:-:S05]  /*aed0*/  HADD2.F32 R17, -RZ, R3.H0_H0 ;  /* 0x20000003ff117230 */ /* 0x000fca0000004100 */
[----:B------:R-:W-:-:S04]  /*aee0*/  FMUL R17, R17, R16 ;  /* 0x0000001011117220 */ /* 0x000fc80000400000 */
[----:B---3--:R-:W-:Y:S02]  /*aef0*/  FFMA R17, R6, R2, R17 ;  /* 0x0000000206117223 */ /* 0x008fe40000000011 */
[----:B------:R0:W5:Y:S03]  /*af00*/  LDL.LU R6, [R1+0x148] ;  /* 0x0001480001067983 */ /* 0x0001660000300800 */
[----:B------:R-:W-:-:S05]  /*af10*/  F2FP.F16.F32.PACK_AB R17, RZ, R17 ;  /* 0x00000011ff11723e */ /* 0x000fca00000000ff */
[----:B----4-:R3:W-:Y:S04]  /*af20*/  @P5 STG.E.U16 desc[UR36][R4.64+0x20], R17 ;  /* 0x0000201104005986 */ /* 0x0107e8000c101524 */
[----:B---3--:R0:W5:Y:S01]  /*af30*/  LDL.LU.64 R4, [R1+0x140] ;  /* 0x0001400001047983 */ /* 0x0081620000300a00 */
[----:B------:R-:W-:Y:S01]  /*af40*/  ISETP.GT.AND P5, PT, R0, 0x11, P3 ;  /* 0x000000110000780c */ /* 0x000fe20001fa4270 */
[----:B------:R-:W-:-:S12]  /*af50*/  BSSY B1, `(.L_x_106) ;  /* 0x0000003000017945 */ /* 0x000fd80003800000 */
[----:B0-----:R-:W-:Y:S05]  /*af60*/  @!P5 BRA `(.L_x_107) ;  /* 0x000000000004d947 */ /* 0x001fea0003800000 */
[----:B------:R0:W5:Y:S02]  /*af70*/  LDG.E.LTC128B.U16 R3, desc[UR36][R14.64+0x22] ;  /* 0x000022240e037981 */ /* 0x000164000c1e1520 */
.L_x_107:
[----:B------:R-:W-:Y:S05]  /*af80*/  BSYNC B1 ;  /* 0x0000000000017941 */ /* 0x000fea0003800000 */
.L_x_106:
        /* <DEDUP_REMOVED lines=12> */
.L_x_109:
[----:B------:R-:W-:Y:S05]  /*b050*/  BSYNC B1 ;  /* 0x0000000000017941 */ /* 0x000fea0003800000 */
.L_x_108:
        /* <DEDUP_REMOVED lines=12> */
.L_x_111:
[----:B------:R-:W-:Y:S05]  /*b120*/  BSYNC B1 ;  /* 0x0000000000017941 */ /* 0x000fea0003800000 */
.L_x_110:
        /* <DEDUP_REMOVED lines=12> */
.L_x_113:
[----:B------:R-:W-:Y:S05]  /*b1f0*/  BSYNC B1 ;  /* 0x0000000000017941 */ /* 0x000fea0003800000 */
.L_x_112:
        /* <DEDUP_REMOVED lines=12> */
.L_x_115:
[----:B------:R-:W-:Y:S05]  /*b2c0*/  BSYNC B1 ;  /* 0x0000000000017941 */ /* 0x000fea0003800000 */
.L_x_114:
        /* <DEDUP_REMOVED lines=12> */
[----:B0-----:R-:W3:Y:S04]  /*b390*/  LDL.64 R2, [R1+0xe0] ;  /* 0x0000e00001027983 */ /* 0x001ee80000100a00 */
[----:B---3--:R0:W5:Y:S04]  /*b3a0*/  LDG.E.LTC128B.U16 R3, desc[UR36][R2.64+0x40] ;  /* 0x0000402402037981 */ /* 0x008168000c1e1520 */
[----:B------:R0:W5:Y:S02]  /*b3b0*/  LDL.LU R2, [R1+0x13c] ;  /* 0x00013c0001027983 */ /* 0x0001640000300800 */
.L_x_117:
[----:B------:R-:W-:Y:S05]  /*b3c0*/  BSYNC B1 ;  /* 0x0000000000017941 */ /* 0x000fea0003800000 */
.L_x_116:
[----:B-----5:R3:W-:Y:S04]  /*b3d0*/  STL [R1+0x13c], R4 ;  /* 0x00013c0401007387 */ /* 0x0207e80000100800 */
[----:B---3--:R-:W3:Y:S01]  /*b3e0*/  LDL.LU R4, [R1] ;  /* 0x0000000001047983 */ /* 0x008ee20000300800 */
        /* <DEDUP_REMOVED lines=10> */
[----:B0-----:R-:W3:Y:S04]  /*b490*/  LDL.64 R2, [R1+0xe0] ;  /* 0x0000e00001027983 */ /* 0x001ee80000100a00 */
[----:B---3--:R3:W5:Y:S04]  /*b4a0*/  LDG.E.LTC128B.U16 R3, desc[UR36][R2.64+0x42] ;  /* 0x0000422402037981 */ /* 0x008768000c1e1520 */
[----:B------:R3:W5:Y:S02]  /*b4b0*/  LDL.LU R2, [R1+0x13c] ;  /* 0x00013c0001027983 */ /* 0x0007640000300800 */
.L_x_119:
[----:B------:R-:W-:Y:S05]  /*b4c0*/  BSYNC B1 ;  /* 0x0000000000017941 */ /* 0x000fea0003800000 */
.L_x_118:
        /* <DEDUP_REMOVED lines=12> */
.L_x_121:
[----:B------:R-:W-:Y:S05]  /*b590*/  BSYNC B1 ;  /* 0x0000000000017941 */ /* 0x000fea0003800000 */
.L_x_120:
        /* <DEDUP_REMOVED lines=12> */
.L_x_123:
[----:B------:R-:W-:Y:S05]  /*b660*/  BSYNC B1 ;  /* 0x0000000000017941 */ /* 0x000fea0003800000 */
.L_x_122:
        /* <DEDUP_REMOVED lines=15> */
.L_x_125:
[----:B------:R-:W-:Y:S05]  /*b760*/  BSYNC B1 ;  /* 0x0000000000017941 */ /* 0x000fea0003800000 */
.L_x_124:
        /* <DEDUP_REMOVED lines=15> */
.L_x_127:
[----:B------:R-:W-:Y:S05]  /*b860*/  BSYNC B1 ;  /* 0x0000000000017941 */ /* 0x000fea0003800000 */
.L_x_126:
        /* <DEDUP_REMOVED lines=12> */
.L_x_129:
[----:B------:R-:W-:Y:S05]  /*b930*/  BSYNC B1 ;  /* 0x0000000000017941 */ /* 0x000fea0003800000 */
.L_x_128:
        /* <DEDUP_REMOVED lines=12> */
.L_x_131:
[----:B------:R-:W-:Y:S05]  /*ba00*/  BSYNC B1 ;  /* 0x0000000000017941 */ /* 0x000fea0003800000 */
.L_x_130:
        /* <DEDUP_REMOVED lines=11> */
[----:B------:R0:W5:Y:S02]  /*bac0*/  LDG.E.LTC128B.U16 R3, desc[UR36][R232.64+0x40] ;  /* 0x00004024e8037981 */ /* 0x000164000c1e1520 */
.L_x_133:
[----:B------:R-:W-:Y:S05]  /*bad0*/  BSYNC B1 ;  /* 0x0000000000017941 */ /* 0x000fea0003800000 */
.L_x_132:
[----:B-----5:R-:W-:Y:S01]  /*bae0*/  HADD2.F32 R17, -RZ, R3.H0_H0 ;  /* 0x20000003ff117230 */ /* 0x020fe20000004100 */
[----:B------:R3:W-:Y:S04]  /*baf0*/  STL.64 [R1+0x140], R8 ;  /* 0x0001400801007387 */ /* 0x0007e80000100a00 */
[----:B------:R-:W-:-:S04]  /*bb00*/  FMUL R17, R17, R16 ;  /* 0x0000001011117220 */ /* 0x000fc80000400000 */
[----:B------:R-:W-:Y:S01]  /*bb10*/  FFMA R17, R224, R2, R17 ;  /* 0x00000002e0117223 */ /* 0x000fe20000000011 */
[----:B---3--:R-:W-:-:S04]  /*bb20*/  @P5 IMAD.MOV.U32 R8, RZ, RZ, R6 ;  /* 0x000000ffff085224 */ /* 0x008fc800078e0006 */
[----:B------:R-:W-:Y:S01]  /*bb30*/  F2FP.F16.F32.PACK_AB R17, RZ, R17 ;  /* 0x00000011ff11723e */ /* 0x000fe200000000ff */
[----:B------:R-:W-:-:S05]  /*bb40*/  @P5 IMAD.MOV.U32 R9, RZ, RZ, R5 ;  /* 0x000000ffff095224 */ /* 0x000fca00078e0005 */
[----:B------:R3:W-:Y:S04]  /*bb50*/  @P5 STG.E.U16 desc[UR36][R8.64+0x40], R17 ;  /* 0x0000401108005986 */ /* 0x0007e8000c101524 */
[----:B---3--:R3:W5:Y:S01]  /*bb60*/  LDL.LU.64 R8, [R1+0x140] ;  /* 0x0001400001087983 */ /* 0x0087620000300a00 */
[----:B------:R-:W-:Y:S01]  /*bb70*/  ISETP.GT.AND P5, PT, R0, 0x21, P2 ;  /* 0x000000210000780c */ /* 0x000fe200017a4270 */
[----:B------:R-:W-:-:S12]  /*bb80*/  BSSY B1, `(.L_x_134) ;  /* 0x0000003000017945 */ /* 0x000fd80003800000 */
[----:B---3--:R-:W-:Y:S05]  /*bb90*/  @!P5 BRA `(.L_x_135) ;  /* 0x000000000004d947 */ /* 0x008fea0003800000 */
[----:B------:R3:W5:Y:S02]  /*bba0*/  LDG.E.LTC128B.U16 R3, desc[UR36][R232.64+0x42] ;  /* 0x00004224e8037981 */ /* 0x000764000c1e1520 */
.L_x_135:
[----:B------:R-:W-:Y:S05]  /*bbb0*/  BSYNC B1 ;  /* 0x0000000000017941 */ /* 0x000fea0003800000 */
.L_x_134:
[----:B-----5:R-:W-:Y:S01]  /*bbc0*/  HADD2.F32 R17, -RZ, R3.H0_H0 ;  /* 0x20000003ff117230 */ /* 0x020fe20000004100 */
[----:B------:R-:W-:Y:S01]  /*bbd0*/  @P5 MOV R224, R6 ;  /* 0x0000000600e05202 */ /* 0x000fe20000000f00 */
[----:B------:R-:W-:Y:S03]  /*bbe0*/  BSSY B1, `(.L_x_136) ;  /* 0x0000009000017945 */ /* 0x000fe60003800000 */
[----:B------:R-:W-:-:S04]  /*bbf0*/  FMUL R17, R17, R16 ;  /* 0x0000001011117220 */ /* 0x000fc80000400000 */
[----:B------:R-:W-:Y:S01]  /*bc00*/  FFMA R17, R225, R2, R17 ;  /* 0x00000002e1117223 */ /* 0x000fe20000000011 */
[----:B------:R-:W-:-:S04]  /*bc10*/  @P5 IMAD.MOV.U32 R225, RZ, RZ, R5 ;  /* 0x000000ffffe15224 */ /* 0x000fc800078e0005 */
[----:B------:R-:W-:-:S05]  /*bc20*/  F2FP.F16.F32.PACK_AB R17, RZ, R17 ;  /* 0x00000011ff11723e */ /* 0x000fca00000000ff */
[----:B------:R0:W-:Y:S01]  /*bc30*/  @P5 STG.E.U16 desc[UR36][R224.64+0x42], R17 ;  /* 0x00004211e0005986 */ /* 0x0001e2000c101524 */
[----:B------:R-:W-:-:S13]  /*bc40*/  ISETP.GT.AND P5, PT, R0, 0x20, P6 ;  /* 0x000000200000780c */ /* 0x000fda00037a4270 */
[----:B0-----:R-:W-:Y:S05]  /*bc50*/  @!P5 BRA `(.L_x_137) ;  /* 0x000000000004d947 */ /* 0x001fea0003800000 */
[----:B------:R0:W5:Y:S02]  /*bc60*/  LDG.E.LTC128B.U16 R3, desc[UR36][R22.64+0x40] ;  /* 0x0000402416037981 */ /* 0x000164000c1e1520 */
.L_x_137:
[----:B------:R-:W-:Y:S05]  /*bc70*/  BSYNC B1 ;  /* 0x0000000000017941 */ /* 0x000fea0003800000 */
.L_x_136:
[----:B-----5:R-:W-:Y:S01]  /*bc80*/  HADD2.F32 R17, -RZ, R3.H0_H0 ;  /* 0x20000003ff117230 */ /* 0x020fe20000004100 */
[----:B------:R-:W-:Y:S04]  /*bc90*/  BSSY B1, `(.L_x_138) ;  /* 0x0000008000017945 */ /* 0x000fe80003800000 */
[----:B------:R-:W-:-:S04]  /*bca0*/  FMUL R17, R17, R16 ;  /* 0x0000001011117220 */ /* 0x000fc80000400000 */
[----:B------:R-:W-:-:S05]  /*bcb0*/  FFMA R17, R226, R2, R17 ;  /* 0x00000002e2117223 */ /* 0x000fca0000000011 */
[----:B------:R-:W-:-:S05]  /*bcc0*/  F2FP.F16.F32.PACK_AB R17, RZ, R17 ;  /* 0x00000011ff11723e */ /* 0x000fca00000000ff */
[----:B------:R0:W-:Y:S01]  /*bcd0*/  @P5 STG.E.U16 desc[UR36][R8.64+0x40], R17 ;  /* 0x0000401108005986 */ /* 0x0001e2000c101524 */
[----:B------:R-:W-:-:S13]  /*bce0*/  ISETP.GT.AND P5, PT, R0, 0x21, P6 ;  /* 0x000000210000780c */ /* 0x000fda00037a4270 */
[----:B0-----:R-:W-:Y:S05]  /*bcf0*/  @!P5 BRA `(.L_x_139) ;  /* 0x000000000004d947 */ /* 0x001fea0003800000 */
[----:B------:R0:W5:Y:S02]  /*bd00*/  LDG.E.LTC128B.U16 R3, desc[UR36][R22.64+0x42] ;  /* 0x0000422416037981 */ /* 0x000164000c1e1520 */
.L_x_139:
[----:B------:R-:W-:Y:S05]  /*bd10*/  BSYNC B1 ;  /* 0x0000000000017941 */ /* 0x000fea0003800000 */
.L_x_138:
        /* <DEDUP_REMOVED lines=9> */
.L_x_141:
[----:B------:R-:W-:Y:S05]  /*bdb0*/  BSYNC B1 ;  /* 0x0000000000017941 */ /* 0x000fea0003800000 */
.L_x_140:
[----:B-----5:R-:W-:Y:S01]  /*bdc0*/  HADD2.F32 R17, -RZ, R3.H0_H0 ;  /* 0x20000003ff117230 */ /* 0x020fe20000004100 */
[----:B------:R-:W-:Y:S01]  /*bdd0*/  BSSY B1, `(.L_x_142) ;  /* 0x000000a000017945 */ /* 0x000fe20003800000 */
[----:B------:R-:W-:Y:S02]  /*bde0*/  @P5 IMAD.MOV.U32 R224, RZ, RZ, R6 ;  /* 0x000000ffffe05224 */ /* 0x000fe400078e0006 */
[----:B------:R-:W-:Y:S02]  /*bdf0*/  @P5 IMAD.MOV.U32 R225, RZ, RZ, R5 ;  /* 0x000000ffffe15224 */ /* 0x000fe400078e0005 */
[----:B------:R-:W-:-:S04]  /*be00*/  FMUL R17, R17, R16 ;  /* 0x0000001011117220 */ /* 0x000fc80000400000 */
[----:B------:R-:W-:-:S05]  /*be10*/  FFMA R17, R228, R2, R17 ;  /* 0x00000002e4117223 */ /* 0x000fca0000000011 */
[----:B------:R-:W-:-:S05]  /*be20*/  F2FP.F16.F32.PACK_AB R17, RZ, R17 ;  /* 0x00000011ff11723e */ /* 0x000fca00000000ff */
[----:B------:R0:W-:Y:S01]  /*be30*/  @P5 STG.E.U16 desc[UR36][R224.64+0x50], R17 ;  /* 0x00005011e0005986 */ /* 0x0001e2000c101524 */
[----:B------:R-:W-:-:S13]  /*be40*/  ISETP.GT.AND P5, PT, R0, 0x29, P2 ;  /* 0x000000290000780c */ /* 0x000fda00017a4270 */
[----:B0-----:R-:W-:Y:S05]  /*be50*/  @!P5 BRA `(.L_x_143) ;  /* 0x000000000004d947 */ /* 0x001fea0003800000 */
[----:B------:R0:W5:Y:S02]  /*be60*/  LDG.E.LTC128B.U16 R3, desc[UR36][R232.64+0x52] ;  /* 0x00005224e8037981 */ /* 0x000164000c1e1520 */
.L_x_143:
[----:B------:R-:W-:Y:S05]  /*be70*/  BSYNC B1 ;  /* 0x0000000000017941 */ /* 0x000fea0003800000 */
.L_x_142:
[----:B-----5:R-:W-:Y:S01]  /*be80*/  HADD2.F32 R17, -RZ, R3.H0_H0 ;  /* 0x20000003ff117230 */ /* 0x020fe20000004100 */
[----:B------:R-:W-:Y:S01]  /*be90*/  @P5 MOV R225, R5 ;  /* 0x0000000500e15202 */ /* 0x000fe20000000f00 */
[----:B------:R-:W-:Y:S01]  /*bea0*/  @P5 IMAD.MOV.U32 R224, RZ, RZ, R6 ;  /* 0x000000ffffe05224 */ /* 0x000fe200078e0006 */
[----:B------:R-:W-:Y:S02]  /*beb0*/  BSSY B1, `(.L_x_144) ;  /* 0x0000008000017945 */ /* 0x000fe40003800000 */
[----:B------:R-:W-:-:S04]  /*bec0*/  FMUL R17, R17, R16 ;  /* 0x0000001011117220 */ /* 0x000fc80000400000 */
[----:B------:R-:W-:-:S05]  /*bed0*/  FFMA R17, R229, R2, R17 ;  /* 0x00000002e5117223 */ /* 0x000fca0000000011 */
[----:B------:R-:W-:-:S05]  /*bee0*/  F2FP.F16.F32.PACK_AB R17, RZ, R17 ;  /* 0x00000011ff11723e */ /* 0x000fca00000000ff */
[----:B------:R0:W-:Y:S01]  /*bef0*/  @P5 STG.E.U16 desc[UR36][R224.64+0x52], R17 ;  /* 0x00005211e0005986 */ /* 0x0001e2000c101524 */
[----:B------:R-:W-:-:S13]  /*bf00*/  ISETP.GT.AND P5, PT, R0, 0x28, P6 ;  /* 0x000000280000780c */ /* 0x000fda00037a4270 */
[----:B0-----:R-:W-:Y:S05]  /*bf10*/  @!P5 BRA `(.L_x_145) ;  /* 0x000000000004d947 */ /* 0x001fea0003800000 */
[----:B------:R0:W5:Y:S02]  /*bf20*/  LDG.E.LTC128B.U16 R3, desc[UR36][R22.64+0x50] ;  /* 0x0000502416037981 */ /* 0x000164000c1e1520 */
.L_x_145:
[----:B------:R-:W-:Y:S05]  /*bf30*/  BSYNC B1 ;  /* 0x0000000000017941 */ /* 0x000fea0003800000 */
.L_x_144:
        /* <DEDUP_REMOVED lines=9> */
.L_x_147:
[----:B------:R-:W-:Y:S05]  /*bfd0*/  BSYNC B1 ;  /* 0x0000000000017941 */ /* 0x000fea0003800000 */
.L_x_146:
        /* <DEDUP_REMOVED lines=9> */
.L_x_149:
[----:B------:R-:W-:Y:S05]  /*c070*/  BSYNC B1 ;  /* 0x0000000000017941 */ /* 0x000fea0003800000 */
.L_x_148:
        /* <DEDUP_REMOVED lines=9> */
.L_x_151:
[----:B------:R-:W-:Y:S05]  /*c110*/  BSYNC B1 ;  /* 0x0000000000017941 */ /* 0x000fea0003800000 */
.L_x_150:
        /* <DEDUP_REMOVED lines=9> */
.L_x_153:
[----:B------:R-:W-:Y:S05]  /*c1b0*/  BSYNC B1 ;  /* 0x0000000000017941 */ /* 0x000fea0003800000 */
.L_x_152:
        /* <DEDUP_REMOVED lines=9> */
.L_x_155:
[----:B------:R-:W-:Y:S05]  /*c250*/  BSYNC B1 ;  /* 0x0000000000017941 */ /* 0x000fea0003800000 */
.L_x_154:
[----:B-----5:R-:W-:Y:S01]  /*c260*/  HADD2.F32 R17, -RZ, R3.H0_H0 ;  /* 0x20000003ff117230 */ /* 0x020fe20000004100 */
[----:B------:R-:W-:Y:S04]  /*c270*/  BSSY B1, `(.L_x_156) ;  /* 0x0000009000017945 */ /* 0x000fe80003800000 */
[----:B------:R-:W-:-:S04]  /*c280*/  FMUL R17, R17, R16 ;  /* 0x0000001011117220 */ /* 0x000fc80000400000 */
[----:B------:R-:W-:-:S05]  /*c290*/  FFMA R17, R219, R2, R17 ;  /* 0x00000002db117223 */ /* 0x000fca0000000011 */
[----:B------:R-:W-:-:S05]  /*c2a0*/  F2FP.F16.F32.PACK_AB R17, RZ, R17 ;  /* 0x00000011ff11723e */ /* 0x000fca00000000ff */
[----:B------:R1:W-:Y:S01]  /*c2b0*/  @P5 STG.E.U16 desc[UR36][R12.64+0x42], R17 ;  /* 0x000042110c005986 */ /* 0x0003e2000c101524 */
[----:B------:R-:W-:Y:S02]  /*c2c0*/  ISETP.GT.AND P5, PT, R0, 0x28, P4 ;  /* 0x000000280000780c */ /* 0x000fe400027a4270 */
[----:B-1----:R-:W-:-:S11]  /*c2d0*/  PRMT R17, R3, 0x7610, R17 ;  /* 0x0000761003117816 */ /* 0x002fd60000000011 */
[----:B------:R-:W-:Y:S05]  /*c2e0*/  @!P5 BRA `(.L_x_157) ;  /* 0x000000000004d947 */ /* 0x000fea0003800000 */
[----:B------:R1:W5:Y:S02]  /*c2f0*/  LDG.E.LTC128B.U16 R17, desc[UR36][R20.64+0x50] ;  /* 0x0000502414117981 */ /* 0x000364000c1e1520 */
.L_x_157:
[----:B------:R-:W-:Y:S05]  /*c300*/  BSYNC B1 ;  /* 0x0000000000017941 */ /* 0x000fea0003800000 */
.L_x_156:
        /* <DEDUP_REMOVED lines=9> */
.L_x_159:
[----:B------:R-:W-:Y:S05]  /*c3a0*/  BSYNC B1 ;  /* 0x0000000000017941 */ /* 0x000fea0003800000 */
.L_x_158:
        /* <DEDUP_REMOVED lines=9> */
.L_x_161:
[----:B------:R-:W-:Y:S05]  /*c440*/  BSYNC B1 ;  /* 0x0000000000017941 */ /* 0x000fea0003800000 */
.L_x_160:
        /* <DEDUP_REMOVED lines=9> */
.L_x_163:
[----:B------:R-:W-:Y:S05]  /*c4e0*/  BSYNC B1 ;  /* 0x0000000000017941 */ /* 0x000fea0003800000 */
.L_x_162:
[----:B------:R0:W5:Y:S02]  /*c4f0*/  LDL.64 R218, [R1+0xe0] ;  /* 0x0000e00001da7983 */ /* 0x0001640000100a00 */
        /* <DEDUP_REMOVED lines=9> */
.L_x_165:
[----:B------:R-:W-:Y:S05]  /*c590*/  BSYNC B1 ;  /* 0x0000000000017941 */ /* 0x000fea0003800000 */
.L_x_164:
        /* <DEDUP_REMOVED lines=9> */
.L_x_167:
[----:B------:R-:W-:Y:S05]  /*c630*/  BSYNC B1 ;  /* 0x0000000000017941 */ /* 0x000fea0003800000 */
.L_x_166:
        /* <DEDUP_REMOVED lines=9> */
.L_x_169:
[----:B------:R-:W-:Y:S05]  /*c6d0*/  BSYNC B1 ;  /* 0x0000000000017941 */ /* 0x000fea0003800000 */
.L_x_168:
        /* <DEDUP_REMOVED lines=9> */
.L_x_171:
[----:B------:R-:W-:Y:S05]  /*c770*/  BSYNC B1 ;  /* 0x0000000000017941 */ /* 0x000fea0003800000 */
.L_x_170:
        /* <DEDUP_REMOVED lines=9> */
.L_x_173:
[----:B------:R-:W-:Y:S05]  /*c810*/  BSYNC B1 ;  /* 0x0000000000017941 */ /* 0x000fea0003800000 */
.L_x_172:
        /* <DEDUP_REMOVED lines=9> */
.L_x_175:
[----:B------:R-:W-:Y:S05]  /*c8b0*/  BSYNC B1 ;  /* 0x0000000000017941 */ /* 0x000fea0003800000 */
.L_x_174:
        /* <DEDUP_REMOVED lines=9> */
.L_x_177:
[----:B------:R-:W-:Y:S05]  /*c950*/  BSYNC B1 ;  /* 0x0000000000017941 */ /* 0x000fea0003800000 */
.L_x_176:
        /* <DEDUP_REMOVED lines=9> */
.L_x_179:
[----:B------:R-:W-:Y:S05]  /*c9f0*/  BSYNC B1 ;  /* 0x0000000000017941 */ /* 0x000fea0003800000 */
.L_x_178:
        /* <DEDUP_REMOVED lines=9> */
.L_x_181:
[----:B------:R-:W-:Y:S05]  /*ca90*/  BSYNC B1 ;  /* 0x0000000000017941 */ /* 0x000fea0003800000 */
.L_x_180:
        /* <DEDUP_REMOVED lines=11> */
.L_x_183:
[----:B------:R-:W-:Y:S05]  /*cb50*/  BSYNC B1 ;  /* 0x0000000000017941 */ /* 0x000fea0003800000 */
.L_x_182:
[----:B-----5:R-:W-:Y:S01]  /*cb60*/  HADD2.F32 R3, -RZ, R17.H0_H0 ;  /* 0x20000011ff037230 */ /* 0x020fe20000004100 */
[----:B------:R-:W-:Y:S04]  /*cb70*/  BSSY B1, `(.L_x_184) ;  /* 0x000000b000017945 */ /* 0x000fe80003800000 */
[----:B------:R-:W-:-:S04]  /*cb80*/  FMUL R200, R3, R16 ;  /* 0x0000001003c87220 */ /* 0x000fc80000400000 */
[----:B------:R-:W-:Y:S01]  /*cb90*/  FFMA R200, R201, R2, R200 ;  /* 0x00000002c9c87223 */ /* 0x000fe200000000c8 */
[----:B------:R-:W-:-:S04]  /*cba0*/  @P5 IMAD.MOV.U32 R201, RZ, RZ, R5 ;  /* 0x000000ffffc95224 */ /* 0x000fc800078e0005 */
[----:B------:R-:W-:-:S04]  /*cbb0*/  F2FP.F16.F32.PACK_AB R200, RZ, R200 ;  /* 0x000000c8ffc8723e */ /* 0x000fc800000000ff */
[----:B------:R-:W-:Y:S01]  /*cbc0*/  PRMT R3, R200, 0x7610, R3 ;  /* 0x00007610c8037816 */ /* 0x000fe20000000003 */
[----:B------:R-:W-:-:S05]  /*cbd0*/  @P5 IMAD.MOV.U32 R200, RZ, RZ, R6 ;  /* 0x000000ffffc85224 */ /* 0x000fca00078e0006 */
[----:B------:R0:W-:Y:S01]  /*cbe0*/  @P5 STG.E.U16 desc[UR36][R200.64+0x62], R3 ;  /* 0x00006203c8005986 */ /* 0x0001e2000c101524 */
[----:B------:R-:W-:-:S13]  /*cbf0*/  ISETP.GT.AND P5, PT, R0, 0x30, P6 ;  /* 0x000000300000780c */ /* 0x000fda00037a4270 */
[----:B0-----:R-:W-:Y:S05]  /*cc00*/  @!P5 BRA `(.L_x_185) ;  /* 0x000000000004d947 */ /* 0x001fea0003800000 */
[----:B------:R0:W5:Y:S02]  /*cc10*/  LDG.E.LTC128B.U16 R17, desc[UR36][R22.64+0x60] ;  /* 0x0000602416117981 */ /* 0x000164000c1e1520 */
.L_x_185:
[----:B------:R-:W-:Y:S05]  /*cc20*/  BSYNC B1 ;  /* 0x0000000000017941 */ /* 0x000fea0003800000 */
.L_x_184:
        /* <DEDUP_REMOVED lines=9> */
.L_x_187:
[----:B------:R-:W-:Y:S05]  /*ccc0*/  BSYNC B1 ;  /* 0x0000000000017941 */ /* 0x000fea0003800000 */
.L_x_186:
        /* <DEDUP_REMOVED lines=9> */
.L_x_189:
[----:B------:R-:W-:Y:S05]  /*cd60*/  BSYNC B1 ;  /* 0x0000000000017941 */ /* 0x000fea0003800000 */
.L_x_188:
        /* <DEDUP_REMOVED lines=11> */
.L_x_191:
[----:B------:R-:W-:Y:S05]  /*ce20*/  BSYNC B1 ;  /* 0x0000000000017941 */ /* 0x000fea0003800000 */
.L_x_190:
[----:B-----5:R-:W-:Y:S01]  /*ce30*/  HADD2.F32 R3, -RZ, R17.H0_H0 ;  /* 0x20000011ff037230 */ /* 0x020fe20000004100 */
[----:B------:R-:W-:Y:S01]  /*ce40*/  BSSY B1, `(.L_x_192) ;  /* 0x000000b000017945 */ /* 0x000fe20003800000 */
[----:B------:R-:W-:-:S03]  /*ce50*/  @P5 IMAD.MOV.U32 R201, RZ, RZ, R5 ;  /* 0x000000ffffc95224 */ /* 0x000fc600078e0005 */
[----:B------:R-:W-:-:S04]  /*ce60*/  FMUL R200, R3, R16 ;  /* 0x0000001003c87220 */ /* 0x000fc80000400000 */
[----:B------:R-:W-:-:S05]  /*ce70*/  FFMA R200, R205, R2, R200 ;  /* 0x00000002cdc87223 */ /* 0x000fca00000000c8 */
[----:B------:R-:W-:-:S04]  /*ce80*/  F2FP.F16.F32.PACK_AB R200, RZ, R200 ;  /* 0x000000c8ffc8723e */ /* 0x000fc800000000ff */
[----:B------:R-:W-:Y:S01]  /*ce90*/  PRMT R3, R200, 0x7610, R3 ;  /* 0x00007610c8037816 */ /* 0x000fe20000000003 */
[----:B------:R-:W-:-:S05]  /*cea0*/  @P5 IMAD.MOV.U32 R200, RZ, RZ, R6 ;  /* 0x000000ffffc85224 */ /* 0x000fca00078e0006 */
[----:B------:R0:W-:Y:S01]  /*ceb0*/  @P5 STG.E.U16 desc[UR36][R200.64+0x72], R3 ;  /* 0x00007203c8005986 */ /* 0x0001e2000c101524 */
[----:B------:R-:W-:-:S13]  /*cec0*/  ISETP.GT.AND P5, PT, R0, 0x38, P6 ;  /* 0x000000380000780c */ /* 0x000fda00037a4270 */
[----:B0-----:R-:W-:Y:S05]  /*ced0*/  @!P5 BRA `(.L_x_193) ;  /* 0x000000000004d947 */ /* 0x001fea0003800000 */
[----:B------:R0:W5:Y:S02]  /*cee0*/  LDG.E.LTC128B.U16 R17, desc[UR36][R22.64+0x70] ;  /* 0x0000702416117981 */ /* 0x000164000c1e1520 */
.L_x_193:
[----:B------:R-:W-:Y:S05]  /*cef0*/  BSYNC B1 ;  /* 0x0000000000017941 */ /* 0x000fea0003800000 */
.L_x_192:
        /* <DEDUP_REMOVED lines=9> */
.L_x_195:
[----:B------:R-:W-:Y:S05]  /*cf90*/  BSYNC B1 ;  /* 0x0000000000017941 */ /* 0x000fea0003800000 */
.L_x_194:
        /* <DEDUP_REMOVED lines=9> */
.L_x_197:
[----:B------:R-:W-:Y:S05]  /*d030*/  BSYNC B1 ;  /* 0x0000000000017941 */ /* 0x000fea0003800000 */
.L_x_196:
        /* <DEDUP_REMOVED lines=9> */
.L_x_199:
[----:B------:R-:W-:Y:S05]  /*d0d0*/  BSYNC B1 ;  /* 0x0000000000017941 */ /* 0x000fea0003800000 */
.L_x_198:
        /* <DEDUP_REMOVED lines=9> */
.L_x_201:
[----:B------:R-:W-:Y:S05]  /*d170*/  BSYNC B1 ;  /* 0x0000000000017941 */ /* 0x000fea0003800000 */
.L_x_200:
        /* <DEDUP_REMOVED lines=9> */
.L_x_203:
[----:B------:R-:W-:Y:S05]  /*d210*/  BSYNC B1 ;  /* 0x0000000000017941 */ /* 0x000fea0003800000 */
.L_x_202:
        /* <DEDUP_REMOVED lines=9> */
.L_x_205:
[----:B------:R-:W-:Y:S05]  /*d2b0*/  BSYNC B1 ;  /* 0x0000000000017941 */ /* 0x000fea0003800000 */
.L_x_204:
        /* <DEDUP_REMOVED lines=9> */
.L_x_207:
[----:B------:R-:W-:Y:S05]  /*d350*/  BSYNC B1 ;  /* 0x0000000000017941 */ /* 0x000fea0003800000 */
.L_x_206:
        /* <DEDUP_REMOVED lines=9> */
.L_x_209:
[----:B------:R-:W-:Y:S05]  /*d3f0*/  BSYNC B1 ;  /* 0x0000000000017941 */ /* 0x000fea0003800000 */
.L_x_208:
        /* <DEDUP_REMOVED lines=9> */
.L_x_211:
[----:B------:R-:W-:Y:S05]  /*d490*/  BSYNC B1 ;  /* 0x0000000000017941 */ /* 0x000fea0003800000 */
.L_x_210:
        /* <DEDUP_REMOVED lines=9> */
.L_x_213:
[----:B------:R-:W-:Y:S05]  /*d530*/  BSYNC B1 ;  /* 0x0000000000017941 */ /* 0x000fea0003800000 */
.L_x_212:
        /* <DEDUP_REMOVED lines=9> */
.L_x_215:
[----:B------:R-:W-:Y:S05]  /*d5d0*/  BSYNC B1 ;  /* 0x0000000000017941 */ /* 0x000fea0003800000 */
.L_x_214:
        /* <DEDUP_REMOVED lines=9> */
.L_x_217:
[----:B------:R-:W-:Y:S05]  /*d670*/  BSYNC B1 ;  /* 0x0000000000017941 */ /* 0x000fea0003800000 */
.L_x_216:
        /* <DEDUP_REMOVED lines=9> */
.L_x_219:
[----:B------:R-:W-:Y:S05]  /*d710*/  BSYNC B1 ;  /* 0x0000000000017941 */ /* 0x000fea0003800000 */
.L_x_218:
        /* <DEDUP_REMOVED lines=9> */
.L_x_221:
[----:B------:R-:W-:Y:S05]  /*d7b0*/  BSYNC B1 ;  /* 0x0000000000017941 */ /* 0x000fea0003800000 */
.L_x_220:
        /* <DEDUP_REMOVED lines=9> */
.L_x_223:
[----:B------:R-:W-:Y:S05]  /*d850*/  BSYNC B1 ;  /* 0x0000000000017941 */ /* 0x000fea0003800000 */
.L_x_222:
        /* <DEDUP_REMOVED lines=9> */
.L_x_225:
[----:B------:R-:W-:Y:S05]  /*d8f0*/  BSYNC B1 ;  /* 0x0000000000017941 */ /* 0x000fea0003800000 */
.L_x_224:
        /* <DEDUP_REMOVED lines=9> */
.L_x_227:
[----:B------:R-:W-:Y:S05]  /*d990*/  BSYNC B1 ;  /* 0x0000000000017941 */ /* 0x000fea0003800000 */
.L_x_226:
        /* <DEDUP_REMOVED lines=9> */
.L_x_229:
[----:B------:R-:W-:Y:S05]  /*da30*/  BSYNC B1 ;  /* 0x0000000000017941 */ /* 0x000fea0003800000 */
.L_x_228:
        /* <DEDUP_REMOVED lines=11> */
.L_x_231:
[----:B------:R-:W-:Y:S05]  /*daf0*/  BSYNC B1 ;  /* 0x0000000000017941 */ /* 0x000fea0003800000 */
.L_x_230:
        /* <DEDUP_REMOVED lines=12> */
.L_x_233:
[----:B------:R-:W-:Y:S05]  /*dbc0*/  BSYNC B1 ;  /* 0x0000000000017941 */ /* 0x000fea0003800000 */
.L_x_232:
        /* <DEDUP_REMOVED lines=9> */
.L_x_235:
[----:B------:R-:W-:Y:S05]  /*dc60*/  BSYNC B1 ;  /* 0x0000000000017941 */ /* 0x000fea0003800000 */
.L_x_234:
        /* <DEDUP_REMOVED lines=9> */
.L_x_237:
[----:B------:R-:W-:Y:S05]  /*dd00*/  BSYNC B1 ;  /* 0x0000000000017941 */ /* 0x000fea0003800000 */
.L_x_236:
        /* <DEDUP_REMOVED lines=11> */
.L_x_239:
[----:B------:R-:W-:Y:S05]  /*ddc0*/  BSYNC B1 ;  /* 0x0000000000017941 */ /* 0x000fea0003800000 */
.L_x_238:
[----:B-----5:R-:W-:Y:S01]  /*ddd0*/  HADD2.F32 R3, -RZ, R17.H0_H0 ;  /* 0x20000011ff037230 */ /* 0x020fe20000004100 */
[----:B------:R-:W-:Y:S01]  /*dde0*/  BSSY B1, `(.L_x_240) ;  /* 0x000000b000017945 */ /* 0x000fe20003800000 */
[----:B------:R-:W-:-:S03]  /*ddf0*/  @P5 IMAD.MOV.U32 R177, RZ, RZ, R5 ;  /* 0x000000ffffb15224 */ /* 0x000fc600078e0005 */
[----:B------:R-:W-:-:S04]  /*de00*/  FMUL R176, R3, R16 ;  /* 0x0000001003b07220 */ /* 0x000fc80000400000 */
[----:B------:R-:W-:-:S05]  /*de10*/  FFMA R176, R181, R2, R176 ;  /* 0x00000002b5b07223 */ /* 0x000fca00000000b0 */
[----:B------:R-:W-:-:S04]  /*de20*/  F2FP.F16.F32.PACK_AB R176, RZ, R176 ;  /* 0x000000b0ffb0723e */ /* 0x000fc800000000ff */
[----:B------:R-:W-:Y:S02]  /*de30*/  PRMT R3, R176, 0x7610, R3 ;  /* 0x00007610b0037816 */ /* 0x000fe40000000003 */
[----:B------:R-:W-:-:S05]  /*de40*/  @P5 MOV R176, R6 ;  /* 0x0000000600b05202 */ /* 0x000fca0000000f00 */
[----:B------:R0:W-:Y:S01]  /*de50*/  @P5 STG.E.U16 desc[UR36][R176.64+0x92], R3 ;  /* 0x00009203b0005986 */ /* 0x0001e2000c101524 */
[----:B------:R-:W-:-:S13]  /*de60*/  ISETP.GT.AND P5, PT, R0, 0x48, P6 ;  /* 0x000000480000780c */ /* 0x000fda00037a4270 */
[----:B0-----:R-:W-:Y:S05]  /*de70*/  @!P5 BRA `(.L_x_241) ;  /* 0x000000000004d947 */ /* 0x001fea0003800000 */
[----:B------:R0:W5:Y:S02]  /*de80*/  LDG.E.LTC128B.U16 R17, desc[UR36][R22.64+0x90] ;  /* 0x0000902416117981 */ /* 0x000164000c1e1520 */
.L_x_241:
[----:B------:R-:W-:Y:S05]  /*de90*/  BSYNC B1 ;  /* 0x0000000000017941 */ /* 0x000fea0003800000 */
.L_x_240:
        /* <DEDUP_REMOVED lines=9> */
.L_x_243:
[----:B------:R-:W-:Y:S05]  /*df30*/  BSYNC B1 ;  /* 0x0000000000017941 */ /* 0x000fea0003800000 */
.L_x_242:
        /* <DEDUP_REMOVED lines=9> */
.L_x_245:
[----:B------:R-:W-:Y:S05]  /*dfd0*/  BSYNC B1 ;  /* 0x0000000000017941 */ /* 0x000fea0003800000 */
.L_x_244:
        /* <DEDUP_REMOVED lines=9> */
.L_x_247:
[----:B------:R-:W-:Y:S05]  /*e070*/  BSYNC B1 ;  /* 0x0000000000017941 */ /* 0x000fea0003800000 */
.L_x_246:
        /* <DEDUP_REMOVED lines=9> */
.L_x_249:
[----:B------:R-:W-:Y:S05]  /*e110*/  BSYNC B1 ;  /* 0x0000000000017941 */ /* 0x000fea0003800000 */
.L_x_248:
        /* <DEDUP_REMOVED lines=9> */
.L_x_251:
[----:B------:R-:W-:Y:S05]  /*e1b0*/  BSYNC B1 ;  /* 0x0000000000017941 */ /* 0x000fea0003800000 */
.L_x_250:
        /* <DEDUP_REMOVED lines=9> */
.L_x_253:
[----:B------:R-:W-:Y:S05]  /*e250*/  BSYNC B1 ;  /* 0x0000000000017941 */ /* 0x000fea0003800000 */
.L_x_252:
        /* <DEDUP_REMOVED lines=9> */
.L_x_255:
[----:B------:R-:W-:Y:S05]  /*e2f0*/  BSYNC B1 ;  /* 0x0000000000017941 */ /* 0x000fea0003800000 */
.L_x_254:
        /* <DEDUP_REMOVED lines=9> */
.L_x_257:
[----:B------:R-:W-:Y:S05]  /*e390*/  BSYNC B1 ;  /* 0x0000000000017941 */ /* 0x000fea0003800000 */
.L_x_256:
        /* <DEDUP_REMOVED lines=9> */
.L_x_259:
[----:B------:R-:W-:Y:S05]  /*e430*/  BSYNC B1 ;  /* 0x0000000000017941 */ /* 0x000fea0003800000 */
.L_x_258:
        /* <DEDUP_REMOVED lines=9> */
.L_x_261:
[----:B------:R-:W-:Y:S05]  /*e4d0*/  BSYNC B1 ;  /* 0x0000000000017941 */ /* 0x000fea0003800000 */
.L_x_260:
        /* <DEDUP_REMOVED lines=9> */
.L_x_263:
[----:B------:R-:W-:Y:S05]  /*e570*/  BSYNC B1 ;  /* 0x0000000000017941 */ /* 0x000fea0003800000 */
.L_x_262:
        /* <DEDUP_REMOVED lines=9> */
.L_x_265:
[----:B------:R-:W-:Y:S05]  /*e610*/  BSYNC B1 ;  /* 0x0000000000017941 */ /* 0x000fea0003800000 */
.L_x_264:
        /* <DEDUP_REMOVED lines=9> */
.L_x_267:
[----:B------:R-:W-:Y:S05]  /*e6b0*/  BSYNC B1 ;  /* 0x0000000000017941 */ /* 0x000fea0003800000 */
.L_x_266:
        /* <DEDUP_REMOVED lines=9> */
.L_x_269:
[----:B------:R-:W-:Y:S05]  /*e750*/  BSYNC B1 ;  /* 0x0000000000017941 */ /* 0x000fea0003800000 */
.L_x_268:
        /* <DEDUP_REMOVED lines=9> */
.L_x_271:
[----:B------:R-:W-:Y:S05]  /*e7f0*/  BSYNC B1 ;  /* 0x0000000000017941 */ /* 0x000fea0003800000 */
.L_x_270:
        /* <DEDUP_REMOVED lines=9> */
.L_x_273:
[----:B------:R-:W-:Y:S05]  /*e890*/  BSYNC B1 ;  /* 0x0000000000017941 */ /* 0x000fea0003800000 */
.L_x_272:
        /* <DEDUP_REMOVED lines=9> */
.L_x_275:
[----:B------:R-:W-:Y:S05]  /*e930*/  BSYNC B1 ;  /* 0x0000000000017941 */ /* 0x000fea0003800000 */
.L_x_274:
        /* <DEDUP_REMOVED lines=9> */
.L_x_277:
[----:B------:R-:W-:Y:S05]  /*e9d0*/  BSYNC B1 ;  /* 0x0000000000017941 */ /* 0x000fea0003800000 */
.L_x_276:
        /* <DEDUP_REMOVED lines=11> */
.L_x_279:
[----:B------:R-:W-:Y:S05]  /*ea90*/  BSYNC B1 ;  /* 0x0000000000017941 */ /* 0x000fea0003800000 */
.L_x_278:
[----:B-----5:R-:W-:Y:S01]  /*eaa0*/  HADD2.F32 R3, -RZ, R17.H0_H0 ;  /* 0x20000011ff037230 */ /* 0x020fe20000004100 */
[----:B------:R-:W-:Y:S04]  /*eab0*/  BSSY B1, `(.L_x_280) ;  /* 0x000000b000017945 */ /* 0x000fe80003800000 */
[----:B------:R-:W-:-:S04]  /*eac0*/  FMUL R152, R3, R16 ;  /* 0x0000001003987220 */ /* 0x000fc80000400000 */
[----:B------:R-:W-:Y:S01]  /*ead0*/  FFMA R152, R153, R2, R152 ;  /* 0x0000000299987223 */ /* 0x000fe20000000098 */
[----:B------:R-:W-:-:S04]  /*eae0*/  @P5 MOV R153, R5 ;  /* 0x0000000500995202 */ /* 0x000fc80000000f00 */
[----:B------:R-:W-:-:S04]  /*eaf0*/  F2FP.F16.F32.PACK_AB R152, RZ, R152 ;  /* 0x00000098ff98723e */ /* 0x000fc800000000ff */
[----:B------:R-:W-:Y:S01]  /*eb00*/  PRMT R3, R152, 0x7610, R3 ;  /* 0x0000761098037816 */ /* 0x000fe20000000003 */
[----:B------:R-:W-:-:S05]  /*eb10*/  @P5 IMAD.MOV.U32 R152, RZ, RZ, R6 ;  /* 0x000000ffff985224 */ /* 0x000fca00078e0006 */
[----:B------:R0:W-:Y:S01]  /*eb20*/  @P5 STG.E.U16 desc[UR36][R152.64+0xa2], R3 ;  /* 0x0000a20398005986 */ /* 0x0001e2000c101524 */
[----:B------:R-:W-:-:S13]  /*eb30*/  ISETP.GT.AND P5, PT, R0, 0x50, P6 ;  /* 0x000000500000780c */ /* 0x000fda00037a4270 */
[----:B0-----:R-:W-:Y:S05]  /*eb40*/  @!P5 BRA `(.L_x_281) ;  /* 0x000000000004d947 */ /* 0x001fea0003800000 */
[----:B------:R0:W5:Y:S02]  /*eb50*/  LDG.E.LTC128B.U16 R17, desc[UR36][R22.64+0xa0] ;  /* 0x0000a02416117981 */ /* 0x000164000c1e1520 */
.L_x_281:
[----:B------:R-:W-:Y:S05]  /*eb60*/  BSYNC B1 ;  /* 0x0000000000017941 */ /* 0x000fea0003800000 */
.L_x_280:
        /* <DEDUP_REMOVED lines=9> */
.L_x_283:
[----:B------:R-:W-:Y:S05]  /*ec00*/  BSYNC B1 ;  /* 0x0000000000017941 */ /* 0x000fea0003800000 */
.L_x_282:
        /* <DEDUP_REMOVED lines=9> */
.L_x_285:
[----:B------:R-:W-:Y:S05]  /*eca0*/  BSYNC B1 ;  /* 0x0000000000017941 */ /* 0x000fea0003800000 */
.L_x_284:
        /* <DEDUP_REMOVED lines=11> */
.L_x_287:
[----:B------:R-:W-:Y:S05]  /*ed60*/  BSYNC B1 ;  /* 0x0000000000017941 */ /* 0x000fea0003800000 */
.L_x_286:
        /* <DEDUP_REMOVED lines=12> */
.L_x_289:
[----:B------:R-:W-:Y:S05]  /*ee30*/  BSYNC B1 ;  /* 0x0000000000017941 */ /* 0x000fea0003800000 */
.L_x_288:
        /* <DEDUP_REMOVED lines=9> */
.L_x_291:
[----:B------:R-:W-:Y:S05]  /*eed0*/  BSYNC B1 ;  /* 0x0000000000017941 */ /* 0x000fea0003800000 */
.L_x_290:
        /* <DEDUP_REMOVED lines=9> */
.L_x_293:
[----:B------:R-:W-:Y:S05]  /*ef70*/  BSYNC B1 ;  /* 0x0000000000017941 */ /* 0x000fea0003800000 */
.L_x_292:
        /* <DEDUP_REMOVED lines=9> */
.L_x_295:
[----:B------:R-:W-:Y:S05]  /*f010*/  BSYNC B1 ;  /* 0x0000000000017941 */ /* 0x000fea0003800000 */
.L_x_294:
        /* <DEDUP_REMOVED lines=9> */
.L_x_297:
[----:B------:R-:W-:Y:S05]  /*f0b0*/  BSYNC B1 ;  /* 0x0000000000017941 */ /* 0x000fea0003800000 */
.L_x_296:
        /* <DEDUP_REMOVED lines=9> */
.L_x_299:
[----:B------:R-:W-:Y:S05]  /*f150*/  BSYNC B1 ;  /* 0x0000000000017941 */ /* 0x000fea0003800000 */
.L_x_298:
        /* <DEDUP_REMOVED lines=9> */
.L_x_301:
[----:B------:R-:W-:Y:S05]  /*f1f0*/  BSYNC B1 ;  /* 0x0000000000017941 */ /* 0x000fea0003800000 */
.L_x_300:
        /* <DEDUP_REMOVED lines=9> */
.L_x_303:
[----:B------:R-:W-:Y:S05]  /*f290*/  BSYNC B1 ;  /* 0x0000000000017941 */ /* 0x000fea0003800000 */
.L_x_302:
        /* <DEDUP_REMOVED lines=9> */
.L_x_305:
[----:B------:R-:W-:Y:S05]  /*f330*/  BSYNC B1 ;  /* 0x0000000000017941 */ /* 0x000fea0003800000 */
.L_x_304:
        /* <DEDUP_REMOVED lines=9> */
.L_x_307:
[----:B------:R-:W-:Y:S05]  /*f3d0*/  BSYNC B1 ;  /* 0x0000000000017941 */ /* 0x000fea0003800000 */
.L_x_306:
        /* <DEDUP_REMOVED lines=9> */
.L_x_309:
[----:B------:R-:W-:Y:S05]  /*f470*/  BSYNC B1 ;  /* 0x0000000000017941 */ /* 0x000fea0003800000 */
.L_x_308:
        /* <DEDUP_REMOVED lines=9> */
.L_x_311:
[----:B------:R-:W-:Y:S05]  /*f510*/  BSYNC B1 ;  /* 0x0000000000017941 */ /* 0x000fea0003800000 */
.L_x_310:
        /* <DEDUP_REMOVED lines=9> */
.L_x_313:
[----:B------:R-:W-:Y:S05]  /*f5b0*/  BSYNC B1 ;  /* 0x0000000000017941 */ /* 0x000fea0003800000 */
.L_x_312:
        /* <DEDUP_REMOVED lines=9> */
.L_x_315:
[----:B------:R-:W-:Y:S05]  /*f650*/  BSYNC B1 ;  /* 0x0000000000017941 */ /* 0x000fea0003800000 */
.L_x_314:
        /* <DEDUP_REMOVED lines=9> */
.L_x_317:
[----:B------:R-:W-:Y:S05]  /*f6f0*/  BSYNC B1 ;  /* 0x0000000000017941 */ /* 0x000fea0003800000 */
.L_x_316:
        /* <DEDUP_REMOVED lines=9> */
.L_x_319:
[----:B------:R-:W-:Y:S05]  /*f790*/  BSYNC B1 ;  /* 0x0000000000017941 */ /* 0x000fea0003800000 */
.L_x_318:
        /* <DEDUP_REMOVED lines=9> */
.L_x_321:
[----:B------:R-:W-:Y:S05]  /*f830*/  BSYNC B1 ;  /* 0x0000000000017941 */ /* 0x000fea0003800000 */
.L_x_320:
        /* <DEDUP_REMOVED lines=9> */
.L_x_323:
[----:B------:R-:W-:Y:S05]  /*f8d0*/  BSYNC B1 ;  /* 0x0000000000017941 */ /* 0x000fea0003800000 */
.L_x_322:
        /* <DEDUP_REMOVED lines=9> */
.L_x_325:
[----:B------:R-:W-:Y:S05]  /*f970*/  BSYNC B1 ;  /* 0x0000000000017941 */ /* 0x000fea0003800000 */
.L_x_324:
        /* <DEDUP_REMOVED lines=11> */
.L_x_327:
[----:B------:R-:W-:Y:S05]  /*fa30*/  BSYNC B1 ;  /* 0x0000000000017941 */ /* 0x000fea0003800000 */
.L_x_326:
        /* <DEDUP_REMOVED lines=12> */
.L_x_329:
[----:B------:R-:W-:Y:S05]  /*fb00*/  BSYNC B1 ;  /* 0x0000000000017941 */ /* 0x000fea0003800000 */
.L_x_328:
        /* <DEDUP_REMOVED lines=9> */
.L_x_331:
[----:B------:R-:W-:Y:S05]  /*fba0*/  BSYNC B1 ;  /* 0x0000000000017941 */ /* 0x000fea0003800000 */
.L_x_330:
        /* <DEDUP_REMOVED lines=9> */
.L_x_333:
[----:B------:R-:W-:Y:S05]  /*fc40*/  BSYNC B1 ;  /* 0x0000000000017941 */ /* 0x000fea0003800000 */
.L_x_332:
        /* <DEDUP_REMOVED lines=11> */
.L_x_335:
[----:B------:R-:W-:Y:S05]  /*fd00*/  BSYNC B1 ;  /* 0x0000000000017941 */ /* 0x000fea0003800000 */
.L_x_334:
        /* <DEDUP_REMOVED lines=12> */
.L_x_337:
[----:B------:R-:W-:Y:S05]  /*fdd0*/  BSYNC B1 ;  /* 0x0000000000017941 */ /* 0x000fea0003800000 */
.L_x_336:
        /* <DEDUP_REMOVED lines=9> */
.L_x_339:
[----:B------:R-:W-:Y:S05]  /*fe70*/  BSYNC B1 ;  /* 0x0000000000017941 */ /* 0x000fea0003800000 */
.L_x_338:
        /* <DEDUP_REMOVED lines=9> */
.L_x_341:
[----:B------:R-:W-:Y:S05]  /*ff10*/  BSYNC B1 ;  /* 0x0000000000017941 */ /* 0x000fea0003800000 */
.L_x_340:
        /* <DEDUP_REMOVED lines=9> */
.L_x_343:
[----:B------:R-:W-:Y:S05]  /*ffb0*/  BSYNC B1 ;  /* 0x0000000000017941 */ /* 0x000fea0003800000 */
.L_x_342:
        /* <DEDUP_REMOVED lines=9> */
.L_x_345:
[----:B------:R-:W-:Y:S05]  /*10050*/  BSYNC B1 ;  /* 0x0000000000017941 */ /* 0x000fea0003800000 */
.L_x_344:
        /* <DEDUP_REMOVED lines=9> */
.L_x_347:
[----:B------:R-:W-:Y:S05]  /*100f0*/  BSYNC B1 ;  /* 0x0000000000017941 */ /* 0x000fea0003800000 */
.L_x_346:
        /* <DEDUP_REMOVED lines=9> */
.L_x_349:
[----:B------:R-:W-:Y:S05]  /*10190*/  BSYNC B1 ;  /* 0x0000000000017941 */ /* 0x000fea0003800000 */
.L_x_348:
        /* <DEDUP_REMOVED lines=9> */
.L_x_351:
[----:B------:R-:W-:Y:S05]  /*10230*/  BSYNC B1 ;  /* 0x0000000000017941 */ /* 0x000fea0003800000 */
.L_x_350:
        /* <DEDUP_REMOVED lines=9> */
.L_x_353:
[----:B------:R-:W-:Y:S05]  /*102d0*/  BSYNC B1 ;  /* 0x0000000000017941 */ /* 0x000fea0003800000 */
.L_x_352:
        /* <DEDUP_REMOVED lines=9> */
.L_x_355:
[----:B------:R-:W-:Y:S05]  /*10370*/  BSYNC B1 ;  /* 0x0000000000017941 */ /* 0x000fea0003800000 */
.L_x_354:
        /* <DEDUP_REMOVED lines=9> */
.L_x_357:
[----:B------:R-:W-:Y:S05]  /*10410*/  BSYNC B1 ;  /* 0x0000000000017941 */ /* 0x000fea0003800000 */
.L_x_356:
        /* <DEDUP_REMOVED lines=9> */
.L_x_359:
[----:B------:R-:W-:Y:S05]  /*104b0*/  BSYNC B1 ;  /* 0x0000000000017941 */ /* 0x000fea0003800000 */
.L_x_358:
        /* <DEDUP_REMOVED lines=9> */
.L_x_361:
[----:B------:R-:W-:Y:S05]  /*10550*/  BSYNC B1 ;  /* 0x0000000000017941 */ /* 0x000fea0003800000 */
.L_x_360:
        /* <DEDUP_REMOVED lines=9> */
.L_x_363:
[----:B------:R-:W-:Y:S05]  /*105f0*/  BSYNC B1 ;  /* 0x0000000000017941 */ /* 0x000fea0003800000 */
.L_x_362:
        /* <DEDUP_REMOVED lines=9> */
.L_x_365:
[----:B------:R-:W-:Y:S05]  /*10690*/  BSYNC B1 ;  /* 0x0000000000017941 */ /* 0x000fea0003800000 */
.L_x_364:
        /* <DEDUP_REMOVED lines=9> */
.L_x_367:
[----:B------:R-:W-:Y:S05]  /*10730*/  BSYNC B1 ;  /* 0x0000000000017941 */ /* 0x000fea0003800000 */
.L_x_366:
        /* <DEDUP_REMOVED lines=9> */
.L_x_369:
[----:B------:R-:W-:Y:S05]  /*107d0*/  BSYNC B1 ;  /* 0x0000000000017941 */ /* 0x000fea0003800000 */
.L_x_368:
        /* <DEDUP_REMOVED lines=9> */
.L_x_371:
[----:B------:R-:W-:Y:S05]  /*10870*/  BSYNC B1 ;  /* 0x0000000000017941 */ /* 0x000fea0003800000 */
.L_x_370:
        /* <DEDUP_REMOVED lines=9> */
.L_x_373:
[----:B------:R-:W-:Y:S05]  /*10910*/  BSYNC B1 ;  /* 0x0000000000017941 */ /* 0x000fea0003800000 */
.L_x_372:
        /* <DEDUP_REMOVED lines=11> */
.L_x_375:
[----:B------:R-:W-:Y:S05]  /*109d0*/  BSYNC B1 ;  /* 0x0000000000017941 */ /* 0x000fea0003800000 */
.L_x_374:
[----:B-----5:R-:W-:Y:S01]  /*109e0*/  HADD2.F32 R3, -RZ, R17.H0_H0 ;  /* 0x20000011ff037230 */ /* 0x020fe20000004100 */
[----:B------:R-:W-:Y:S04]  /*109f0*/  BSSY B1, `(.L_x_376) ;  /* 0x000000b000017945 */ /* 0x000fe80003800000 */
[----:B------:R-:W-:-:S04]  /*10a00*/  FMUL R104, R3, R16 ;  /* 0x0000001003687220 */ /* 0x000fc80000400000 */
[----:B------:R-:W-:Y:S01]  /*10a10*/  FFMA R104, R105, R2, R104 ;  /* 0x0000000269687223 */ /* 0x000fe20000000068 */
[----:B------:R-:W-:-:S04]  /*10a20*/  @P5 IMAD.MOV.U32 R105, RZ, RZ, R5 ;  /* 0x000000ffff695224 */ /* 0x000fc800078e0005 */
[----:B------:R-:W-:-:S04]  /*10a30*/  F2FP.F16.F32.PACK_AB R104, RZ, R104 ;  /* 0x00000068ff68723e */ /* 0x000fc800000000ff */
[----:B------:R-:W-:Y:S02]  /*10a40*/  PRMT R3, R104, 0x7610, R3 ;  /* 0x0000761068037816 */ /* 0x000fe40000000003 */
[----:B------:R-:W-:-:S05]  /*10a50*/  @P5 MOV R104, R6 ;  /* 0x0000000600685202 */ /* 0x000fca0000000f00 */
[----:B------:R0:W-:Y:S01]  /*10a60*/  @P5 STG.E.U16 desc[UR36][R104.64+0xe2], R3 ;  /* 0x0000e20368005986 */ /* 0x0001e2000c101524 */
[----:B------:R-:W-:-:S13]  /*10a70*/  ISETP.GT.AND P5, PT, R0, 0x70, P6 ;  /* 0x000000700000780c */ /* 0x000fda00037a4270 */
[----:B0-----:R-:W-:Y:S05]  /*10a80*/  @!P5 BRA `(.L_x_377) ;  /* 0x000000000004d947 */ /* 0x001fea0003800000 */
[----:B------:R0:W5:Y:S02]  /*10a90*/  LDG.E.LTC128B.U16 R17, desc[UR36][R22.64+0xe0] ;  /* 0x0000e02416117981 */ /* 0x000164000c1e1520 */
.L_x_377:
[----:B------:R-:W-:Y:S05]  /*10aa0*/  BSYNC B1 ;  /* 0x0000000000017941 */ /* 0x000fea0003800000 */
.L_x_376:
        /* <DEDUP_REMOVED lines=9> */
.L_x_379:
[----:B------:R-:W-:Y:S05]  /*10b40*/  BSYNC B1 ;  /* 0x0000000000017941 */ /* 0x000fea0003800000 */
.L_x_378:
        /* <DEDUP_REMOVED lines=9> */
.L_x_381:
[----:B------:R-:W-:Y:S05]  /*10be0*/  BSYNC B1 ;  /* 0x0000000000017941 */ /* 0x000fea0003800000 */
.L_x_380:
        /* <DEDUP_REMOVED lines=11> */
.L_x_383:
[----:B------:R-:W-:Y:S05]  /*10ca0*/  BSYNC B1 ;  /* 0x0000000000017941 */ /* 0x000fea0003800000 */
.L_x_382:
[----:B-----5:R-:W-:Y:S01]  /*10cb0*/  HADD2.F32 R3, -RZ, R17.H0_H0 ;  /* 0x20000011ff037230 */ /* 0x020fe20000004100 */
[----:B------:R-:W-:Y:S01]  /*10cc0*/  @P5 MOV R105, R5 ;  /* 0x0000000500695202 */ /* 0x000fe20000000f00 */
[----:B------:R-:W-:Y:S03]  /*10cd0*/  BSSY B1, `(.L_x_384) ;  /* 0x000000a000017945 */ /* 0x000fe60003800000 */
        /* <DEDUP_REMOVED lines=9> */
.L_x_385:
[----:B------:R-:W-:Y:S05]  /*10d70*/  BSYNC B1 ;  /* 0x0000000000017941 */ /* 0x000fea0003800000 */
.L_x_384:
        /* <DEDUP_REMOVED lines=9> */
.L_x_387:
[----:B------:R-:W-:Y:S05]  /*10e10*/  BSYNC B1 ;  /* 0x0000000000017941 */ /* 0x000fea0003800000 */
.L_x_386:
        /* <DEDUP_REMOVED lines=9> */
.L_x_389:
[----:B------:R-:W-:Y:S05]  /*10eb0*/  BSYNC B1 ;  /* 0x0000000000017941 */ /* 0x000fea0003800000 */
.L_x_388:
        /* <DEDUP_REMOVED lines=9> */
.L_x_391:
[----:B------:R-:W-:Y:S05]  /*10f50*/  BSYNC B1 ;  /* 0x0000000000017941 */ /* 0x000fea0003800000 */
.L_x_390:
        /* <DEDUP_REMOVED lines=9> */
.L_x_393:
[----:B------:R-:W-:Y:S05]  /*10ff0*/  BSYNC B1 ;  /* 0x0000000000017941 */ /* 0x000fea0003800000 */
.L_x_392:
        /* <DEDUP_REMOVED lines=9> */
.L_x_395:
[----:B------:R-:W-:Y:S05]  /*11090*/  BSYNC B1 ;  /* 0x0000000000017941 */ /* 0x000fea0003800000 */
.L_x_394:
        /* <DEDUP_REMOVED lines=9> */
.L_x_397:
[----:B------:R-:W-:Y:S05]  /*11130*/  BSYNC B1 ;  /* 0x0000000000017941 */ /* 0x000fea0003800000 */
.L_x_396:
        /* <DEDUP_REMOVED lines=9> */
.L_x_399:
[----:B------:R-:W-:Y:S05]  /*111d0*/  BSYNC B1 ;  /* 0x0000000000017941 */ /* 0x000fea0003800000 */
.L_x_398:
        /* <DEDUP_REMOVED lines=9> */
.L_x_401:
[----:B------:R-:W-:Y:S05]  /*11270*/  BSYNC B1 ;  /* 0x0000000000017941 */ /* 0x000fea0003800000 */
.L_x_400:
        /* <DEDUP_REMOVED lines=9> */
.L_x_403:
[----:B------:R-:W-:Y:S05]  /*11310*/  BSYNC B1 ;  /* 0x0000000000017941 */ /* 0x000fea0003800000 */
.L_x_402:
        /* <DEDUP_REMOVED lines=9> */
.L_x_405:
[----:B------:R-:W-:Y:S05]  /*113b0*/  BSYNC B1 ;  /* 0x0000000000017941 */ /* 0x000fea0003800000 */
.L_x_404:
        /* <DEDUP_REMOVED lines=9> */
.L_x_407:
[----:B------:R-:W-:Y:S05]  /*11450*/  BSYNC B1 ;  /* 0x0000000000017941 */ /* 0x000fea0003800000 */
.L_x_406:
        /* <DEDUP_REMOVED lines=9> */
.L_x_409:
[----:B------:R-:W-:Y:S05]  /*114f0*/  BSYNC B1 ;  /* 0x0000000000017941 */ /* 0x000fea0003800000 */
.L_x_408:
        /* <DEDUP_REMOVED lines=9> */
.L_x_411:
[----:B------:R-:W-:Y:S05]  /*11590*/  BSYNC B1 ;  /* 0x0000000000017941 */ /* 0x000fea0003800000 */
.L_x_410:
        /* <DEDUP_REMOVED lines=9> */
.L_x_413:
[----:B------:R-:W-:Y:S05]  /*11630*/  BSYNC B1 ;  /* 0x0000000000017941 */ /* 0x000fea0003800000 */
.L_x_412:
        /* <DEDUP_REMOVED lines=9> */
.L_x_415:
[----:B------:R-:W-:Y:S05]  /*116d0*/  BSYNC B1 ;  /* 0x0000000000017941 */ /* 0x000fea0003800000 */
.L_x_414:
        /* <DEDUP_REMOVED lines=9> */
.L_x_417:
[----:B------:R-:W-:Y:S05]  /*11770*/  BSYNC B1 ;  /* 0x0000000000017941 */ /* 0x000fea0003800000 */
.L_x_416:
        /* <DEDUP_REMOVED lines=9> */
.L_x_419:
[----:B------:R-:W-:Y:S05]  /*11810*/  BSYNC B1 ;  /* 0x0000000000017941 */ /* 0x000fea0003800000 */
.L_x_418:
        /* <DEDUP_REMOVED lines=9> */
.L_x_421:
[----:B------:R-:W-:Y:S05]  /*118b0*/  BSYNC B1 ;  /* 0x0000000000017941 */ /* 0x000fea0003800000 */
.L_x_420:
        /* <DEDUP_REMOVED lines=11> */
.L_x_423:
[----:B------:R-:W-:Y:S05]  /*11970*/  BSYNC B1 ;  /* 0x0000000000017941 */ /* 0x000fea0003800000 */
.L_x_422:
        /* <DEDUP_REMOVED lines=12> */
.L_x_425:
[----:B------:R-:W-:Y:S05]  /*11a40*/  BSYNC B1 ;  /* 0x0000000000017941 */ /* 0x000fea0003800000 */
.L_x_424:
        /* <DEDUP_REMOVED lines=9> */
.L_x_427:
[----:B------:R-:W-:Y:S05]  /*11ae0*/  BSYNC B1 ;  /* 0x0000000000017941 */ /* 0x000fea0003800000 */
.L_x_426:
        /* <DEDUP_REMOVED lines=9> */
.L_x_429:
[----:B------:R-:W-:Y:S05]  /*11b80*/  BSYNC B1 ;  /* 0x0000000000017941 */ /* 0x000fea0003800000 */
.L_x_428:
        /* <DEDUP_REMOVED lines=11> */
.L_x_431:
[----:B------:R-:W-:Y:S05]  /*11c40*/  BSYNC B1 ;  /* 0x0000000000017941 */ /* 0x000fea0003800000 */
.L_x_430:
        /* <DEDUP_REMOVED lines=12> */
.L_x_433:
[----:B------:R-:W-:Y:S05]  /*11d10*/  BSYNC B1 ;  /* 0x0000000000017941 */ /* 0x000fea0003800000 */
.L_x_432:
        /* <DEDUP_REMOVED lines=9> */
.L_x_435:
[----:B------:R-:W-:Y:S05]  /*11db0*/  BSYNC B1 ;  /* 0x0000000000017941 */ /* 0x000fea0003800000 */
.L_x_434:
        /* <DEDUP_REMOVED lines=9> */
.L_x_437:
[----:B------:R-:W-:Y:S05]  /*11e50*/  BSYNC B1 ;  /* 0x0000000000017941 */ /* 0x000fea0003800000 */
.L_x_436:
        /* <DEDUP_REMOVED lines=9> */
.L_x_439:
[----:B------:R-:W-:Y:S05]  /*11ef0*/  BSYNC B1 ;  /* 0x0000000000017941 */ /* 0x000fea0003800000 */
.L_x_438:
        /* <DEDUP_REMOVED lines=9> */
.L_x_441:
[----:B------:R-:W-:Y:S05]  /*11f90*/  BSYNC B1 ;  /* 0x0000000000017941 */ /* 0x000fea0003800000 */
.L_x_440:
        /* <DEDUP_REMOVED lines=9> */
.L_x_443:
[----:B------:R-:W-:Y:S05]  /*12030*/  BSYNC B1 ;  /* 0x0000000000017941 */ /* 0x000fea0003800000 */
.L_x_442:
        /* <DEDUP_REMOVED lines=9> */
.L_x_445:
[----:B------:R-:W-:Y:S05]  /*120d0*/  BSYNC B1 ;  /* 0x0000000000017941 */ /* 0x000fea0003800000 */
.L_x_444:
        /* <DEDUP_REMOVED lines=9> */
.L_x_447:
[----:B------:R-:W-:Y:S05]  /*12170*/  BSYNC B1 ;  /* 0x0000000000017941 */ /* 0x000fea0003800000 */
.L_x_446:
        /* <DEDUP_REMOVED lines=9> */
.L_x_449:
[----:B------:R-:W-:Y:S05]  /*12210*/  BSYNC B1 ;  /* 0x0000000000017941 */ /* 0x000fea0003800000 */
.L_x_448:
        /* <DEDUP_REMOVED lines=9> */
.L_x_451:
[----:B------:R-:W-:Y:S05]  /*122b0*/  BSYNC B1 ;  /* 0x0000000000017941 */ /* 0x000fea0003800000 */
.L_x_450:
        /* <DEDUP_REMOVED lines=9> */
.L_x_453:
[----:B------:R-:W-:Y:S05]  /*12350*/  BSYNC B1 ;  /* 0x0000000000017941 */ /* 0x000fea0003800000 */
.L_x_452:
        /* <DEDUP_REMOVED lines=9> */
.L_x_455:
[----:B------:R-:W-:Y:S05]  /*123f0*/  BSYNC B1 ;  /* 0x0000000000017941 */ /* 0x000fea0003800000 */
.L_x_454:
        /* <DEDUP_REMOVED lines=9> */
.L_x_457:
[----:B------:R-:W-:Y:S05]  /*12490*/  BSYNC B1 ;  /* 0x0000000000017941 */ /* 0x000fea0003800000 */
.L_x_456:
        /* <DEDUP_REMOVED lines=9> */
.L_x_459:
[----:B------:R-:W-:Y:S05]  /*12530*/  BSYNC B1 ;  /* 0x0000000000017941 */ /* 0x000fea0003800000 */
.L_x_458:
        /* <DEDUP_REMOVED lines=9> */
.L_x_461:
[----:B------:R-:W-:Y:S05]  /*125d0*/  BSYNC B1 ;  /* 0x0000000000017941 */ /* 0x000fea0003800000 */
.L_x_460:
        /* <DEDUP_REMOVED lines=9> */
.L_x_463:
[----:B------:R-:W-:Y:S05]  /*12670*/  BSYNC B1 ;  /* 0x0000000000017941 */ /* 0x000fea0003800000 */
.L_x_462:
        /* <DEDUP_REMOVED lines=9> */
.L_x_465:
[----:B------:R-:W-:Y:S05]  /*12710*/  BSYNC B1 ;  /* 0x0000000000017941 */ /* 0x000fea0003800000 */
.L_x_464:
        /* <DEDUP_REMOVED lines=9> */
.L_x_467:
[----:B------:R-:W-:Y:S05]  /*127b0*/  BSYNC B1 ;  /* 0x0000000000017941 */ /* 0x000fea0003800000 */
.L_x_466:
        /* <DEDUP_REMOVED lines=9> */
.L_x_469:
[----:B------:R-:W-:Y:S05]  /*12850*/  BSYNC B1 ;  /* 0x0000000000017941 */ /* 0x000fea0003800000 */
.L_x_468:
        /* <DEDUP_REMOVED lines=11> */
.L_x_471:
[----:B------:R-:W-:Y:S05]  /*12910*/  BSYNC B1 ;  /* 0x0000000000017941 */ /* 0x000fea0003800000 */
.L_x_470:
        /* <DEDUP_REMOVED lines=12> */
.L_x_473:
[----:B------:R-:W-:Y:S05]  /*129e0*/  BSYNC B1 ;  /* 0x0000000000017941 */ /* 0x000fea0003800000 */
.L_x_472:
        /* <DEDUP_REMOVED lines=9> */
.L_x_475:
[----:B------:R-:W-:Y:S05]  /*12a80*/  BSYNC B1 ;  /* 0x0000000000017941 */ /* 0x000fea0003800000 */
.L_x_474:
        /* <DEDUP_REMOVED lines=9> */
.L_x_477:
[----:B------:R-:W-:Y:S05]  /*12b20*/  BSYNC B1 ;  /* 0x0000000000017941 */ /* 0x000fea0003800000 */
.L_x_476:
        /* <DEDUP_REMOVED lines=11> */
.L_x_479:
[----:B------:R-:W-:Y:S05]  /*12be0*/  BSYNC B1 ;  /* 0x0000000000017941 */ /* 0x000fea0003800000 */
.L_x_478:
        /* <DEDUP_REMOVED lines=12> */
.L_x_481:
[----:B------:R-:W-:Y:S05]  /*12cb0*/  BSYNC B1 ;  /* 0x0000000000017941 */ /* 0x000fea0003800000 */
.L_x_480:
        /* <DEDUP_REMOVED lines=9> */
.L_x_483:
[----:B------:R-:W-:Y:S05]  /*12d50*/  BSYNC B1 ;  /* 0x0000000000017941 */ /* 0x000fea0003800000 */
.L_x_482:
        /* <DEDUP_REMOVED lines=9> */
.L_x_485:
[----:B------:R-:W-:Y:S05]  /*12df0*/  BSYNC B1 ;  /* 0x0000000000017941 */ /* 0x000fea0003800000 */
.L_x_484:
        /* <DEDUP_REMOVED lines=9> */
.L_x_487:
[----:B------:R-:W-:Y:S05]  /*12e90*/  BSYNC B1 ;  /* 0x0000000000017941 */ /* 0x000fea0003800000 */
.L_x_486:
        /* <DEDUP_REMOVED lines=9> */
.L_x_489:
[----:B------:R-:W-:Y:S05]  /*12f30*/  BSYNC B1 ;  /* 0x0000000000017941 */ /* 0x000fea0003800000 */
.L_x_488:
        /* <DEDUP_REMOVED lines=9> */
.L_x_491:
[----:B------:R-:W-:Y:S05]  /*12fd0*/  BSYNC B1 ;  /* 0x0000000000017941 */ /* 0x000fea0003800000 */
.L_x_490:
        /* <DEDUP_REMOVED lines=9> */
.L_x_493:
[----:B------:R-:W-:Y:S05]  /*13070*/  BSYNC B1 ;  /* 0x0000000000017941 */ /* 0x000fea0003800000 */
.L_x_492:
        /* <DEDUP_REMOVED lines=9> */
.L_x_495:
[----:B------:R-:W-:Y:S05]  /*13110*/  BSYNC B1 ;  /* 0x0000000000017941 */ /* 0x000fea0003800000 */
.L_x_494:
        /* <DEDUP_REMOVED lines=9> */
.L_x_497:
[----:B------:R-:W-:Y:S05]  /*131b0*/  BSYNC B1 ;  /* 0x0000000000017941 */ /* 0x000fea0003800000 */
.L_x_496:
        /* <DEDUP_REMOVED lines=9> */
.L_x_499:
[----:B------:R-:W-:Y:S05]  /*13250*/  BSYNC B1 ;  /* 0x0000000000017941 */ /* 0x000fea0003800000 */
.L_x_498:
        /* <DEDUP_REMOVED lines=9> */
.L_x_501:
[----:B------:R-:W-:Y:S05]  /*132f0*/  BSYNC B1 ;  /* 0x0000000000017941 */ /* 0x000fea0003800000 */
.L_x_500:
        /* <DEDUP_REMOVED lines=9> */
.L_x_503:
[----:B------:R-:W-:Y:S05]  /*13390*/  BSYNC B1 ;  /* 0x0000000000017941 */ /* 0x000fea0003800000 */
.L_x_502:
        /* <DEDUP_REMOVED lines=9> */
.L_x_505:
[----:B------:R-:W-:Y:S05]  /*13430*/  BSYNC B1 ;  /* 0x0000000000017941 */ /* 0x000fea0003800000 */
.L_x_504:
        /* <DEDUP_REMOVED lines=9> */
.L_x_507:
[----:B------:R-:W-:Y:S05]  /*134d0*/  BSYNC B1 ;  /* 0x0000000000017941 */ /* 0x000fea0003800000 */
.L_x_506:
        /* <DEDUP_REMOVED lines=9> */
.L_x_509:
[----:B------:R-:W-:Y:S05]  /*13570*/  BSYNC B1 ;  /* 0x0000000000017941 */ /* 0x000fea0003800000 */
.L_x_508:
[----:B-----5:R-:W-:Y:S01]  /*13580*/  HADD2.F32 R3, -RZ, R17.H0_H0 ;  /* 0x20000011ff037230 */ /* 0x020fe20000004100 */
[----:B------:R-:W-:Y:S01]  /*13590*/  ISETP.GT.AND P0, PT, R0, 0xa9, P0 ;  /* 0x000000a90000780c */ /* 0x000fe20000704270 */
[----:B------:R-:W-:Y:S03]  /*135a0*/  BSSY B1, `(.L_x_510) ;  /* 0x0000007000017945 */ /* 0x000fe60003800000 */
[----:B------:R-:W-:-:S04]  /*135b0*/  FMUL R3, R3, R16 ;  /* 0x0000001003037220 */ /* 0x000fc80000400000 */
[----:B------:R-:W-:-:S05]  /*135c0*/  FFMA R3, R44, R2, R3 ;  /* 0x000000022c037223 */ /* 0x000fca0000000003 */
[----:B------:R-:W-:-:S05]  /*135d0*/  F2FP.F16.F32.PACK_AB R3, RZ, R3 ;  /* 0x00000003ff03723e */ /* 0x000fca00000000ff */
[----:B------:R0:W-:Y:S01]  /*135e0*/  @P5 STG.E.U16 desc[UR36][R10.64+0x150], R3 ;  /* 0x000150030a005986 */ /* 0x0001e2000c101524 */
[----:B------:R-:W-:Y:S05]  /*135f0*/  @!P0 BRA `(.L_x_511) ;  /* 0x0000000000048947 */ /* 0x000fea0003800000 */
[----:B------:R0:W5:Y:S02]  /*13600*/  LDG.E.LTC128B.U16 R17, desc[UR36][R218.64+0x152] ;  /* 0x00015224da117981 */ /* 0x000164000c1e1520 */
.L_x_511:
[----:B------:R-:W-:Y:S05]  /*13610*/  BSYNC B1 ;  /* 0x0000000000017941 */ /* 0x000fea0003800000 */
.L_x_510:
[----:B0----5:R-:W-:Y:S01]  /*13620*/  HADD2.F32 R3, -RZ, R17.H0_H0 ;  /* 0x20000011ff037230 */ /* 0x021fe20000004100 */
        /* <DEDUP_REMOVED lines=8> */
.L_x_513:
[----:B------:R-:W-:Y:S05]  /*136b0*/  BSYNC B1 ;  /* 0x0000000000017941 */ /* 0x000fea0003800000 */
.L_x_512:
        /* <DEDUP_REMOVED lines=9> */
.L_x_515:
[----:B------:R-:W-:Y:S05]  /*13750*/  BSYNC B1 ;  /* 0x0000000000017941 */ /* 0x000fea0003800000 */
.L_x_514:
[----:B0----5:R-:W-:Y:S01]  /*13760*/  HADD2.F32 R3, -RZ, R17.H0_H0 ;  /* 0x20000011ff037230 */ /* 0x021fe20000004100 */
        /* <DEDUP_REMOVED lines=8> */
.L_x_517:
[----:B------:R-:W-:Y:S05]  /*137f0*/  BSYNC B1 ;  /* 0x0000000000017941 */ /* 0x000fea0003800000 */
.L_x_516:
[----:B-----5:R-:W-:Y:S01]  /*13800*/  HADD2.F32 R3, -RZ, R17.H0_H0 ;  /* 0x20000011ff037230 */ /* 0x020fe20000004100 */
[----:B------:R-:W-:Y:S01]  /*13810*/  ISETP.GT.AND P1, PT, R0, 0xa1, P2 ;  /* 0x000000a10000780c */ /* 0x000fe20001724270 */
[----:B0-----:R-:W-:Y:S01]  /*13820*/  @P0 IMAD.MOV.U32 R10, RZ, RZ, R6 ;  /* 0x000000ffff0a0224 */ /* 0x001fe200078e0006 */
[----:B------:R-:W-:Y:S01]  /*13830*/  BSSY B1, `(.L_x_518) ;  /* 0x0000008000017945 */ /* 0x000fe20003800000 */
[----:B------:R-:W-:Y:S02]  /*13840*/  @P0 IMAD.MOV.U32 R11, RZ, RZ, R5 ;  /* 0x000000ffff0b0224 */ /* 0x000fe400078e0005 */
[----:B------:R-:W-:-:S04]  /*13850*/  FMUL R3, R3, R16 ;  /* 0x0000001003037220 */ /* 0x000fc80000400000 */
[----:B------:R-:W-:-:S05]  /*13860*/  FFMA R3, R32, R2, R3 ;  /* 0x0000000220037223 */ /* 0x000fca0000000003 */
[----:B------:R-:W-:-:S05]  /*13870*/  F2FP.F16.F32.PACK_AB R3, RZ, R3 ;  /* 0x00000003ff03723e */ /* 0x000fca00000000ff */
[----:B------:R0:W-:Y:S01]  /*13880*/  @P0 STG.E.U16 desc[UR36][R10.64+0x140], R3 ;  /* 0x000140030a000986 */ /* 0x0001e2000c101524 */
[----:B------:R-:W-:Y:S05]  /*13890*/  @!P1 BRA `(.L_x_519) ;  /* 0x0000000000049947 */ /* 0x000fea0003800000 */
[----:B------:R0:W5:Y:S02]  /*138a0*/  LDG.E.LTC128B.U16 R17, desc[UR36][R232.64+0x142] ;  /* 0x00014224e8117981 */ /* 0x000164000c1e1520 */
.L_x_519:
[----:B------:R-:W-:Y:S05]  /*138b0*/  BSYNC B1 ;  /* 0x0000000000017941 */ /* 0x000fea0003800000 */
.L_x_518:
[----:B0----5:R-:W-:Y:S01]  /*138c0*/  HADD2.F32 R3, -RZ, R17.H0_H0 ;  /* 0x20000011ff037230 */ /* 0x021fe20000004100 */
[----:B------:R-:W-:Y:S01]  /*138d0*/  @P1 MOV R11, R5 ;  /* 0x00000005000b1202 */ /* 0x000fe20000000f00 */
[----:B------:R-:W-:Y:S01]  /*138e0*/  BSSY B1, `(.L_x_520) ;  /* 0x000000a000017945 */ /* 0x000fe20003800000 */
[----:B------:R-:W-:Y:S02]  /*138f0*/  ISETP.GT.AND P0, PT, R0, 0xa0, P6 ;  /* 0x000000a00000780c */ /* 0x000fe40003704270 */
[----:B------:R-:W-:-:S04]  /*13900*/  FMUL R10, R3, R16 ;  /* 0x00000010030a7220 */ /* 0x000fc80000400000 */
[----:B------:R-:W-:-:S05]  /*13910*/  FFMA R10, R33, R2, R10 ;  /* 0x00000002210a7223 */ /* 0x000fca000000000a */
[----:B------:R-:W-:-:S04]  /*13920*/  F2FP.F16.F32.PACK_AB R10, RZ, R10 ;  /* 0x0000000aff0a723e */ /* 0x000fc800000000ff */
[----:B------:R-:W-:Y:S01]  /*13930*/  PRMT R3, R10, 0x7610, R3 ;  /* 0x000076100a037816 */ /* 0x000fe20000000003 */
[----:B------:R-:W-:-:S05]  /*13940*/  @P1 IMAD.MOV.U32 R10, RZ, RZ, R6 ;  /* 0x000000ffff0a1224 */ /* 0x000fca00078e0006 */
[----:B------:R0:W-:Y:S01]  /*13950*/  @P1 STG.E.U16 desc[UR36][R10.64+0x142], R3 ;  /* 0x000142030a001986 */ /* 0x0001e2000c101524 */
[----:B------:R-:W-:Y:S05]  /*13960*/  @!P0 BRA `(.L_x_521) ;  /* 0x0000000000048947 */ /* 0x000fea0003800000 */
[----:B------:R0:W5:Y:S02]  /*13970*/  LDG.E.LTC128B.U16 R17, desc[UR36][R22.64+0x140] ;  /* 0x0001402416117981 */ /* 0x000164000c1e1520 */
.L_x_521:
[----:B------:R-:W-:Y:S05]  /*13980*/  BSYNC B1 ;  /* 0x0000000000017941 */ /* 0x000fea0003800000 */
.L_x_520:
        /* <DEDUP_REMOVED lines=9> */
.L_x_523:
[----:B------:R-:W-:Y:S05]  /*13a20*/  BSYNC B1 ;  /* 0x0000000000017941 */ /* 0x000fea0003800000 */
.L_x_522:
        /* <DEDUP_REMOVED lines=9> */
.L_x_525:
[----:B------:R-:W-:Y:S05]  /*13ac0*/  BSYNC B1 ;  /* 0x0000000000017941 */ /* 0x000fea0003800000 */
.L_x_524:
        /* <DEDUP_REMOVED lines=11> */
.L_x_527:
[----:B------:R-:W-:Y:S05]  /*13b80*/  BSYNC B1 ;  /* 0x0000000000017941 */ /* 0x000fea0003800000 */
.L_x_526:
[----:B0----5:R-:W-:Y:S01]  /*13b90*/  HADD2.F32 R3, -RZ, R17.H0_H0 ;  /* 0x20000011ff037230 */ /* 0x021fe20000004100 */
[----:B------:R-:W-:Y:S01]  /*13ba0*/  ISETP.GT.AND P1, PT, R0, 0xa8, P6 ;  /* 0x000000a80000780c */ /* 0x000fe20003724270 */
[----:B------:R-:W-:Y:S03]  /*13bb0*/  BSSY B1, `(.L_x_528) ;  /* 0x0000009000017945 */ /* 0x000fe60003800000 */
        /* <DEDUP_REMOVED lines=8> */
.L_x_529:
[----:B------:R-:W-:Y:S05]  /*13c40*/  BSYNC B1 ;  /* 0x0000000000017941 */ /* 0x000fea0003800000 */
.L_x_528:
[----:B0----5:R-:W-:Y:S01]  /*13c50*/  HADD2.F32 R3, -RZ, R17.H0_H0 ;  /* 0x20000011ff037230 */ /* 0x021fe20000004100 */
[----:B------:R-:W-:Y:S01]  /*13c60*/  @P1 MOV R5, R9 ;  /* 0x0000000900051202 */ /* 0x000fe20000000f00 */
[----:B------:R-:W-:Y:S01]  /*13c70*/  @P1 IMAD.MOV.U32 R4, RZ, RZ, R8 ;  /* 0x000000ffff041224 */ /* 0x000fe200078e0008 */
[----:B------:R-:W-:Y:S01]  /*13c80*/  ISETP.GT.AND P0, PT, R0, 0xa9, P6 ;  /* 0x000000a90000780c */ /* 0x000fe20003704270 */
[----:B------:R-:W-:Y:S01]  /*13c90*/  BSSY B1, `(.L_x_530) ;  /* 0x0000007000017945 */ /* 0x000fe20003800000 */
[----:B------:R-:W-:-:S04]  /*13ca0*/  FMUL R3, R3, R16 ;  /* 0x0000001003037220 */ /* 0x000fc80000400000 */
[----:B------:R-:W-:-:S05]  /*13cb0*/  FFMA R3, R38, R2, R3 ;  /* 0x0000000226037223 */ /* 0x000fca0000000003 */
[----:B------:R-:W-:-:S05]  /*13cc0*/  F2FP.F16.F32.PACK_AB R3, RZ, R3 ;  /* 0x00000003ff03723e */ /* 0x000fca00000000ff */
[----:B------:R0:W-:Y:S01]  /*13cd0*/  @P1 STG.E.U16 desc[UR36][R4.64+0x150], R3 ;  /* 0x0001500304001986 */ /* 0x0001e2000c101524 */
[----:B------:R-:W-:Y:S05]  /*13ce0*/  @!P0 BRA `(.L_x_531) ;  /* 0x0000000000048947 */ /* 0x000fea0003800000 */
[----:B------:R0:W5:Y:S02]  /*13cf0*/  LDG.E.LTC128B.U16 R17, desc[UR36][R22.64+0x152] ;  /* 0x0001522416117981 */ /* 0x000164000c1e1520 */
.L_x_531:
[----:B------:R-:W-:Y:S05]  /*13d00*/  BSYNC B1 ;  /* 0x0000000000017941 */ /* 0x000fea0003800000 */
.L_x_530:
        /* <DEDUP_REMOVED lines=9> */
.L_x_533:
[----:B------:R-:W-:Y:S05]  /*13da0*/  BSYNC B1 ;  /* 0x0000000000017941 */ /* 0x000fea0003800000 */
.L_x_532:
        /* <DEDUP_REMOVED lines=9> */
.L_x_535:
[----:B------:R-:W-:Y:S05]  /*13e40*/  BSYNC B1 ;  /* 0x0000000000017941 */ /* 0x000fea0003800000 */
.L_x_534:
        /* <DEDUP_REMOVED lines=9> */
.L_x_537:
[----:B------:R-:W-:Y:S05]  /*13ee0*/  BSYNC B1 ;  /* 0x0000000000017941 */ /* 0x000fea0003800000 */
.L_x_536:
        /* <DEDUP_REMOVED lines=11> */
.L_x_539:
[----:B------:R-:W-:Y:S05]  /*13fa0*/  BSYNC B1 ;  /* 0x0000000000017941 */ /* 0x000fea0003800000 */
.L_x_538:
[----:B0----5:R-:W-:Y:S01]  /*13fb0*/  HADD2.F32 R3, -RZ, R17.H0_H0 ;  /* 0x20000011ff037230 */ /* 0x021fe20000004100 */
[----:B------:R-:W-:Y:S01]  /*13fc0*/  ISETP.GT.AND P1, PT, R0, 0xa8, P4 ;  /* 0x000000a80000780c */ /* 0x000fe20002724270 */
[----:B------:R-:W-:Y:S01]  /*13fd0*/  @P0 IMAD.MOV.U32 R5, RZ, RZ, R13 ;  /* 0x000000ffff050224 */ /* 0x000fe200078e000d */
[----:B------:R-:W-:Y:S02]  /*13fe0*/  BSSY B1, `(.L_x_540) ;  /* 0x0000009000017945 */ /* 0x000fe40003800000 */
        /* <DEDUP_REMOVED lines=8> */
.L_x_541:
[----:B------:R-:W-:Y:S05]  /*14070*/  BSYNC B1 ;  /* 0x0000000000017941 */ /* 0x000fea0003800000 */
.L_x_540:
        /* <DEDUP_REMOVED lines=9> */
.L_x_543:
[----:B------:R-:W-:Y:S05]  /*14110*/  BSYNC B1 ;  /* 0x0000000000017941 */ /* 0x000fea0003800000 */
.L_x_542:
        /* <DEDUP_REMOVED lines=9> */
.L_x_545:
[----:B------:R-:W-:Y:S05]  /*141b0*/  BSYNC B1 ;  /* 0x0000000000017941 */ /* 0x000fea0003800000 */
.L_x_544:
[----:B-----5:R-:W-:Y:S01]  /*141c0*/  HADD2.F32 R3, -RZ, R17.H0_H0 ;  /* 0x20000011ff037230 */ /* 0x020fe20000004100 */
[----:B0-----:R-:W-:Y:S01]  /*141d0*/  @P0 MOV R4, R12 ;  /* 0x0000000c00040202 */ /* 0x001fe20000000f00 */
        /* <DEDUP_REMOVED lines=9> */
.L_x_547:
[----:B------:R-:W-:Y:S05]  /*14270*/  BSYNC B1 ;  /* 0x0000000000017941 */ /* 0x000fea0003800000 */
.L_x_546:
[----:B------:R-:W-:Y:S05]  /*14280*/  @!P3 BRA `(.L_x_548) ;  /* 0x000000480044b947 */ /* 0x000fea0003800000 */
[----:B-----5:R-:W-:-:S05]  /*14290*/  HADD2.F32 R17, -RZ, R17.H0_H0 ;  /* 0x20000011ff117230 */ /* 0x020fca0000004100 */
[----:B------:R-:W-:-:S04]  /*142a0*/  FMUL R0, R17, R16 ;  /* 0x0000001011007220 */ /* 0x000fc80000400000 */
[----:B------:R-:W-:-:S05]  /*142b0*/  FFMA R0, R31, R2, R0 ;  /* 0x000000021f007223 */ /* 0x000fca0000000000 */
[----:B------:R-:W-:-:S05]  /*142c0*/  F2FP.F16.F32.PACK_AB R0, RZ, R0 ;  /* 0x00000000ff00723e */ /* 0x000fca00000000ff */
[----:B------:R0:W-:Y:S01]  /*142d0*/  STG.E.U16 desc[UR36][R12.64+0x152], R0 ;  /* 0x000152000c007986 */ /* 0x0001e2000c101524 */
[----:B------:R-:W-:Y:S05]  /*142e0*/  BRA `(.L_x_548) ;  /* 0x00000048002c7947 */ /* 0x000fea0003800000 */
.L_x_29:
[----:B------:R-:W2:Y:S01]  /*142f0*/  LDL.LU R3, [R1+0xc4] ;  /* 0x0000c40001037983 */ /* 0x000ea20000300800 */
[----:B------:R-:W-:-:S03]  /*14300*/  ULDC.64 UR4, c[0x0][0x5c0] ;  /* 0x0001700000047ab9 */ /* 0x000fc60000000a00 */
[----:B0-----:R-:W3:Y:S04]  /*14310*/  LDL.LU R6, [R1+0xc8] ;  /* 0x0000c80001067983 */ /* 0x001ee80000300800 */
[----:B------:R-:W4:Y:S04]  /*14320*/  LDL.LU R15, [R1+0xcc] ;  /* 0x0000cc00010f7983 */ /* 0x000f280000300800 */
[----:B------:R-:W5:Y:S04]  /*14330*/  LDL.LU R14, [R1+0xd0] ;  /* 0x0000d000010e7983 */ /* 0x000f680000300800 */
[----:B------:R-:W5:Y:S04]  /*14340*/  LDL.LU R7, [R1+0xc0] ;  /* 0x0000c00001077983 */ /* 0x000f680000300800 */
[----:B------:R-:W5:Y:S04]  /*14350*/  LDL.LU R18, [R1+0xd4] ;  /* 0x0000d40001127983 */ /* 0x000f680000300800 */
[----:B------:R-:W5:Y:S04]  /*14360*/  LDL.LU R10, [R1+0xd8] ;  /* 0x0000d800010a7983 */ /* 0x000f680000300800 */
[----:B------:R-:W5:Y:S04]  /*14370*/  LDL.LU R9, [R1+0xdc] ;  /* 0x0000dc0001097983 */ /* 0x000f680000300800 */
[----:B------:R-:W5:Y:S01]  /*14380*/  LDL.LU R23, [R1+0xa0] ;  /* 0x0000a00001177983 */ /* 0x000f620000300800 */
[C---:B------:R-:W-:Y:S01]  /*14390*/  LEA R12, P2, R4.reuse, UR4, 0x1 ;  /* 0x00000004040c7c11 */ /* 0x040fe2000f8408ff */
[----:B------:R-:W-:Y:S01]  /*143a0*/  USHF.L.U64.HI UR4, UR8, 0x4, UR9 ;  /* 0x0000000408047899 */ /* 0x000fe20008010209 */
[----:B------:R-:W-:Y:S01]  /*143b0*/  ISETP.GT.AND P5, PT, R17, 0x8, PT ;  /* 0x000000081100780c */ /* 0x000fe20003fa4270 */
[----:B------:R-:W5:Y:S01]  /*143c0*/  LDL.LU R22, [R1+0xa4] ;  /* 0x0000a40001167983 */ /* 0x000f620000300800 */
[----:B------:R-:W-:Y:S01]  /*143d0*/  LEA.HI.X R13, R4, UR5, R11, 0x1, P2 ;  /* 0x00000005040d7c11 */ /* 0x000fe200090f0c0b */
[----:B------:R-:W-:Y:S01]  /*143e0*/  USHF.L.U32 UR5, UR8, 0x4, URZ ;  /* 0x0000000408057899 */ /* 0x000fe2000800063f */
[----:B------:R-:W-:Y:S01]  /*143f0*/  ISETP.GT.AND P2, PT, R0, 0x1, P0 ;  /* 0x000000010000780c */ /* 0x000fe20000744270 */
[----:B------:R-:W5:Y:S04]  /*14400*/  LDL.LU R21, [R1+0xa8] ;  /* 0x0000a80001157983 */ /* 0x000f680000300800 */
[----:B------:R-:W5:Y:S04]  /*14410*/  LDL.LU R20, [R1+0xac] ;  /* 0x0000ac0001147983 */ /* 0x000f680000300800 */
[----:B------:R-:W5:Y:S01]  /*14420*/  LDL.LU R19, [R1+0xb0] ;  /* 0x0000b00001137983 */ /* 0x000f620000300800 */
[-C--:B--2---:R-:W-:Y:S01]  /*14430*/  FMUL R3, R3, R2.reuse ;  /* 0x0000000203037220 */ /* 0x084fe20000400000 */
[----:B---3--:R-:W-:-:S04]  /*14440*/  FMUL R6, R6, R2 ;  /* 0x0000000206067220 */ /* 0x008fc80000400000 */
[----:B------:R-:W-:Y:S01]  /*14450*/  F2FP.F16.F32.PACK_AB R3, RZ, R3 ;  /* 0x00000003ff03723e */ /* 0x000fe200000000ff */
[----:B----4-:R-:W-:-:S03]  /*14460*/  FMUL R5, R15, R2 ;  /* 0x000000020f057220 */ /* 0x010fc60000400000 */
[----:B------:R-:W-:Y:S02]  /*14470*/  PRMT R8, R3, 0x7610, R8 ;  /* 0x0000761003087816 */ /* 0x000fe40000000008 */
[----:B------:R-:W-:Y:S01]  /*14480*/  F2FP.F16.F32.PACK_AB R6, RZ, R6 ;  /* 0x00000006ff06723e */ /* 0x000fe200000000ff */
[-C--:B-----5:R-:W-:Y:S01]  /*14490*/  FMUL R4, R14, R2.reuse ;  /* 0x000000020e047220 */ /* 0x0a0fe20000400000 */
[----:B------:R-:W-:Y:S01]  /*144a0*/  IADD3 R14, P3, R12, UR5, RZ ;  /* 0x000000050c0e7c10 */ /* 0x000fe2000ff7e0ff */
[----:B------:R-:W-:Y:S01]  /*144b0*/  @P2 STG.E.U16 desc[UR36][R12.64+0x2], R8 ;  /* 0x000002080c002986 */ /* 0x000fe2000c101524 */
[----:B------:R-:W-:Y:S01]  /*144c0*/  F2FP.F16.F32.PACK_AB R5, RZ, R5 ;  /* 0x00000005ff05723e */ /* 0x000fe200000000ff */
[----:B------:R-:W-:Y:S01]  /*144d0*/  FMUL R7, R7, R2 ;  /* 0x0000000207077220 */ /* 0x000fe20000400000 */
[----:B------:R-:W-:Y:S02]  /*144e0*/  IADD3.X R15, R13, UR4, RZ, P3, !PT ;  /* 0x000000040d0f7c10 */ /* 0x000fe40009ffe4ff */
[----:B------:R-:W-:-:S02]  /*144f0*/  ISETP.GT.AND P2, PT, R0, RZ, P5 ;  /* 0x000000ff0000720c */ /* 0x000fc40002f44270 */
[----:B------:R-:W-:Y:S02]  /*14500*/  F2FP.F16.F32.PACK_AB R3, RZ, R7 ;  /* 0x00000007ff03723e */ /* 0x000fe400000000ff */
[----:B------:R-:W-:-:S03]  /*14510*/  F2FP.F16.F32.PACK_AB R4, RZ, R4 ;  /* 0x00000004ff04723e */ /* 0x000fc600000000ff */
[----:B------:R0:W-:Y:S01]  /*14520*/  @P1 STG.E.U16 desc[UR36][R12.64], R3 ;  /* 0x000000030c001986 */ /* 0x0001e2000c101524 */
[----:B------:R-:W-:-:S05]  /*14530*/  ISETP.GT.AND P1, PT, R0, 0x1, P5 ;  /* 0x000000010000780c */ /* 0x000fca0002f24270 */
[----:B------:R-:W-:Y:S01]  /*14540*/  @P2 STG.E.U16 desc[UR36][R14.64], R6 ;  /* 0x000000060e002986 */ /* 0x000fe2000c101524 */
[----:B0-----:R-:W-:-:S07]  /*14550*/  FMUL R3, R9, R2 ;  /* 0x0000000209037220 */ /* 0x001fce0000400000 */
[----:B------:R0:W-:Y:S01]  /*14560*/  @P1 STG.E.U16 desc[UR36][R14.64+0x2], R5 ;  /* 0x000002050e001986 */ /* 0x0001e2000c101524 */
[----:B------:R-:W-:Y:S01]  /*14570*/  ISETP.GT.AND P1, PT, R0, 0x8, P0 ;  /* 0x000000080000780c */ /* 0x000fe20000724270 */
[-C--:B0-----:R-:W-:Y:S02]  /*14580*/  FMUL R5, R18, R2.reuse ;  /* 0x0000000212057220 */ /* 0x081fe40000400000 */
[----:B------:R-:W2:Y:S10]  /*14590*/  LDL.LU R18, [R1+0xb4] ;  /* 0x0000b40001127983 */ /* 0x000eb40000300800 */
[----:B------:R0:W-:Y:S02]  /*145a0*/  @P1 STG.E.U16 desc[UR36][R12.64+0x10], R4 ;  /* 0x000010040c001986 */ /* 0x0001e4000c101524 */
[----:B0-----:R-:W-:-:S02]  /*145b0*/  FMUL R4, R10, R2 ;  /* 0x000000020a047220 */ /* 0x001fc40000400000 */
[----:B------:R-:W3:Y:S04]  /*145c0*/  LDL.LU R10, [R1+0xb8] ;  /* 0x0000b800010a7983 */ /* 0x000ee80000300800 */
[----:B------:R-:W4:Y:S01]  /*145d0*/  LDL.LU R9, [R1+0xbc] ;  /* 0x0000bc0001097983 */ /* 0x000f220000300800 */
[C---:B------:R-:W-:Y:S02]  /*145e0*/  ISETP.GT.AND P3, PT, R0.reuse, 0x9, P0 ;  /* 0x000000090000780c */ /* 0x040fe40000764270 */
[C---:B------:R-:W-:Y:S01]  /*145f0*/  ISETP.GT.AND P1, PT, R0.reuse, 0x8, P5 ;  /* 0x000000080000780c */ /* 0x040fe20002f24270 */
[----:B------:R-:W-:Y:S01]  /*14600*/  UIMAD UR7, UR9, 0xf0, URZ ;  /* 0x000000f0090778a4 */ /* 0x000fe2000f8e023f */
[----:B------:R-:W-:Y:S01]  /*14610*/  ISETP.GT.AND P2, PT, R0, 0x9, P5 ;  /* 0x000000090000780c */ /* 0x000fe20002f44270 */
[----:B------:R-:W5:Y:S01]  /*14620*/  LDL.LU R235, [R1+0x80] ;  /* 0x0000800001eb7983 */ /* 0x000f620000300800 */
[----:B------:R-:W-:-:S02]  /*14630*/  F2FP.F16.F32.PACK_AB R5, RZ, R5 ;  /* 0x00000005ff05723e */ /* 0x000fc400000000ff */
[----:B------:R-:W-:Y:S01]  /*14640*/  F2FP.F16.F32.PACK_AB R4, RZ, R4 ;  /* 0x00000004ff04723e */ /* 0x000fe200000000ff */
[----:B------:R-:W5:Y:S01]  /*14650*/  LDL.LU R234, [R1+0x84] ;  /* 0x0000840001ea7983 */ /* 0x000f620000300800 */
[----:B------:R-:W-:-:S03]  /*14660*/  F2FP.F16.F32.PACK_AB R3, RZ, R3 ;  /* 0x00000003ff03723e */ /* 0x000fc600000000ff */
[----:B------:R-:W-:Y:S04]  /*14670*/  @P3 STG.E.U16 desc[UR36][R12.64+0x12], R5 ;  /* 0x000012050c003986 */ /* 0x000fe8000c101524 */
[----:B------:R0:W-:Y:S01]  /*14680*/  @P1 STG.E.U16 desc[UR36][R14.64+0x10], R4 ;  /* 0x000010040e001986 */ /* 0x0001e2000c101524 */
[----:B------:R-:W-:-:S03]  /*14690*/  ISETP.GT.AND P1, PT, R17, 0x80, PT ;  /* 0x000000801100780c */ /* 0x000fc60003f24270 */
[----:B------:R1:W-:Y:S01]  /*146a0*/  @P2 STG.E.U16 desc[UR36][R14.64+0x12], R3 ;  /* 0x000012030e002986 */ /* 0x0003e2000c101524 */
[----:B------:R-:W-:Y:S01]  /*146b0*/  ISETP.GT.AND P2, PT, R0, RZ, P1 ;  /* 0x000000ff0000720c */ /* 0x000fe20000f44270 */
[----:B0-----:R-:W-:Y:S02]  /*146c0*/  IMAD.U32 R4, RZ, RZ, UR8 ;  /* 0x00000008ff047e24 */ /* 0x001fe4000f8e00ff */
[----:B-1----:R-:W-:Y:S02]  /*146d0*/  FMUL R3, R23, R2 ;  /* 0x0000000217037220 */ /* 0x002fe40000400000 */
[----:B------:R-:W-:-:S03]  /*146e0*/  IMAD.WIDE.U32 R4, R4, 0xf0, R14 ;  /* 0x000000f004047825 */ /* 0x000fc600078e000e */
[----:B------:R-:W-:Y:S01]  /*146f0*/  F2FP.F16.F32.PACK_AB R3, RZ, R3 ;  /* 0x00000003ff03723e */ /* 0x000fe200000000ff */
[----:B------:R-:W-:-:S05]  /*14700*/  VIADD R5, R5, UR7 ;  /* 0x0000000705057c36 */ /* 0x000fca0008000000 */
[----:B------:R0:W-:Y:S01]  /*14710*/  @P2 STG.E.U16 desc[UR36][R4.64], R3 ;  /* 0x0000000304002986 */ /* 0x0001e2000c101524 */
[----:B------:R-:W-:Y:S02]  /*14720*/  ISETP.GT.AND P2, PT, R0, 0x1, P1 ;  /* 0x000000010000780c */ /* 0x000fe40000f44270 */
[----:B------:R-:W-:Y:S01]  /*14730*/  ISETP.GT.AND P4, PT, R17, 0x88, PT ;  /* 0x000000881100780c */ /* 0x000fe20003f84270 */
[----:B0-----:R-:W-:-:S05]  /*14740*/  FMUL R3, R22, R2 ;  /* 0x0000000216037220 */ /* 0x001fca0000400000 */
[----:B------:R-:W-:-:S05]  /*14750*/  F2FP.F16.F32.PACK_AB R3, RZ, R3 ;  /* 0x00000003ff03723e */ /* 0x000fca00000000ff */
[----:B------:R0:W-:Y:S01]  /*14760*/  @P2 STG.E.U16 desc[UR36][R4.64+0x2], R3 ;  /* 0x0000020304002986 */ /* 0x0001e2000c101524 */
[----:B------:R-:W-:Y:S02]  /*14770*/  ISETP.GT.AND P2, PT, R0, RZ, P4 ;  /* 0x000000ff0000720c */ /* 0x000fe40002744270 */
[----:B------:R-:W-:-:S04]  /*14780*/  IADD3 R6, P3, R4, UR5, RZ ;  /* 0x0000000504067c10 */ /* 0x000fc8000ff7e0ff */
[----:B------:R-:W-:Y:S01]  /*14790*/  IADD3.X R7, R5, UR4, RZ, P3, !PT ;  /* 0x0000000405077c10 */ /* 0x000fe20009ffe4ff */
[----:B0-----:R-:W-:-:S05]  /*147a0*/  FMUL R3, R21, R2 ;  /* 0x0000000215037220 */ /* 0x001fca0000400000 */
[----:B------:R-:W-:-:S05]  /*147b0*/  F2FP.F16.F32.PACK_AB R3, RZ, R3 ;  /* 0x00000003ff03723e */ /* 0x000fca00000000ff */
[----:B------:R0:W-:Y:S01]  /*147c0*/  @P2 STG.E.U16 desc[UR36][R6.64], R3 ;  /* 0x0000000306002986 */ /* 0x0001e2000c101524 */
[----:B------:R-:W-:Y:S01]  /*147d0*/  ISETP.GT.AND P2, PT, R0, 0x1, P4 ;  /* 0x000000010000780c */ /* 0x000fe20002744270 */
[----:B0-----:R-:W-:-:S05]  /*147e0*/  FMUL R3, R20, R2 ;  /* 0x0000000214037220 */ /* 0x001fca0000400000 */
[----:B------:R-:W-:-:S07]  /*147f0*/  F2FP.F16.F32.PACK_AB R3, RZ, R3 ;  /* 0x00000003ff03723e */ /* 0x000fce00000000ff */
[----:B------:R0:W-:Y:S01]  /*14800*/  @P2 STG.E.U16 desc[UR36][R6.64+0x2], R3 ;  /* 0x0000020306002986 */ /* 0x0001e2000c101524 */
[----:B------:R-:W-:Y:S01]  /*14810*/  ISETP.GT.AND P2, PT, R0, 0x8, P1 ;  /* 0x000000080000780c */ /* 0x000fe20000f44270 */
[----:B0-----:R-:W-:-:S05]  /*14820*/  FMUL R3, R19, R2 ;  /* 0x0000000213037220 */ /* 0x001fca0000400000 */
[----:B------:R-:W-:-:S07]  /*14830*/  F2FP.F16.F32.PACK_AB R3, RZ, R3 ;  /* 0x00000003ff03723e */ /* 0x000fce00000000ff */
[----:B------:R2:W-:Y:S01]  /*14840*/  @P2 STG.E.U16 desc[UR36][R4.64+0x10], R3 ;  /* 0x0000100304002986 */ /* 0x0005e2000c101524 */
[----:B------:R-:W-:Y:S01]  /*14850*/  ISETP.GT.AND P2, PT, R0, 0x9, P1 ;  /* 0x000000090000780c */ /* 0x000fe20000f44270 */
[----:B--2---:R-:W-:-:S05]  /*14860*/  FMUL R3, R18, R2 ;  /* 0x0000000212037220 */ /* 0x004fca0000400000 */
[----:B------:R-:W-:-:S07]  /*14870*/  F2FP.F16.F32.PACK_AB R3, RZ, R3 ;  /* 0x00000003ff03723e */ /* 0x000fce00000000ff */
[----:B------:R3:W-:Y:S01]  /*14880*/  @P2 STG.E.U16 desc[UR36][R4.64+0x12], R3 ;  /* 0x0000120304002986 */ /* 0x0007e2000c101524 */
[----:B------:R-:W-:Y:S01]  /*14890*/  ISETP.GT.AND P2, PT, R0, 0x8, P4 ;  /* 0x000000080000780c */ /* 0x000fe20002744270 */
[----:B---3--:R-:W-:-:S05]  /*148a0*/  FMUL R3, R10, R2 ;  /* 0x000000020a037220 */ /* 0x008fca0000400000 */
[----:B------:R-:W-:-:S07]  /*148b0*/  F2FP.F16.F32.PACK_AB R3, RZ, R3 ;  /* 0x00000003ff03723e */ /* 0x000fce00000000ff */
[----:B------:R4:W-:Y:S02]  /*148c0*/  @P2 STG.E.U16 desc[UR36][R6.64+0x10], R3 ;  /* 0x0000100306002986 */ /* 0x0009e4000c101524 */
[----:B----4-:R-:W-:Y:S02]  /*148d0*/  FMUL R3, R9, R2 ;  /* 0x0000000209037220 */ /* 0x010fe40000400000 */
[----:B------:R-:W2:Y:S04]  /*148e0*/  LDL.LU R9, [R1+0x88] ;  /* 0x0000880001097983 */ /* 0x000ea80000300800 */
[----:B------:R-:W3:Y:S04]  /*148f0*/  LDL.LU R233, [R1+0x8c] ;  /* 0x00008c0001e97983 */ /* 0x000ee80000300800 */
[----:B------:R-:W4:Y:S04]  /*14900*/  LDL.LU R23, [R1+0x90] ;  /* 0x0000900001177983 */ /* 0x000f280000300800 */
[----:B------:R-:W4:Y:S04]  /*14910*/  LDL.LU R22, [R1+0x94] ;  /* 0x0000940001167983 */ /* 0x000f280000300800 */
[----:B------:R-:W4:Y:S04]  /*14920*/  LDL.LU R21, [R1+0x98] ;  /* 0x0000980001157983 */ /* 0x000f280000300800 */
[----:B------:R-:W4:Y:S01]  /*14930*/  LDL.LU R20, [R1+0x9c] ;  /* 0x00009c0001147983 */ /* 0x000f220000300800 */
[----:B------:R-:W-:-:S02]  /*14940*/  ISETP.GT.AND P2, PT, R0, 0x9, P4 ;  /* 0x000000090000780c */ /* 0x000fc40002744270 */
[----:B------:R-:W-:Y:S01]  /*14950*/  F2FP.F16.F32.PACK_AB R3, RZ, R3 ;  /* 0x00000003ff03723e */ /* 0x000fe200000000ff */
[----:B------:R-:W-:Y:S01]  /*14960*/  USHF.L.U32 UR14, UR8, 0x8, URZ ;  /* 0x00000008080e7899 */ /* 0x000fe2000800063f */
[----:B------:R-:W-:Y:S01]  /*14970*/  IMAD.U32 R18, RZ, RZ, UR5 ;  /* 0x00000005ff127e24 */ /* 0x000fe2000f8e00ff */
[----:B------:R-:W-:Y:S01]  /*14980*/  USHF.L.U64.HI UR13, UR8, 0x8, UR9 ;  /* 0x00000008080d7899 */ /* 0x000fe20008010209 */
[----:B------:R-:W-:Y:S01]  /*14990*/  IMAD.U32 R10, RZ, RZ, UR5 ;  /* 0x00000005ff0a7e24 */ /* 0x000fe2000f8e00ff */
[----:B------:R-:W4:Y:S06]  /*149a0*/  LDL.LU R232, [R1+0x6c] ;  /* 0x00006c0001e87983 */ /* 0x000f2c0000300800 */
[----:B------:R0:W-:Y:S01]  /*149b0*/  @P2 STG.E.U16 desc[UR36][R6.64+0x12], R3 ;  /* 0x0000120306002986 */ /* 0x0001e2000c101524 */
[----:B------:R-:W-:-:S02]  /*149c0*/  IADD3 R18, P2, P3, R18, UR14, R4 ;  /* 0x0000000e12127c10 */ /* 0x000fc4000fb5e004 */
[----:B0-----:R-:W-:Y:S01]  /*149d0*/  MOV R6, UR8 ;  /* 0x0000000800067c02 */ /* 0x001fe20008000f00 */
[----:B------:R-:W-:-:S04]  /*149e0*/  IMAD.U32 R3, RZ, RZ, UR4 ;  /* 0x00000004ff037e24 */ /* 0x000fc8000f8e00ff */
[----:B------:R-:W-:Y:S01]  /*149f0*/  IMAD.WIDE.U32 R6, R6, 0xf0, R14 ;  /* 0x000000f006067825 */ /* 0x000fe200078e000e */
[----:B------:R-:W-:-:S03]  /*14a00*/  IADD3.X R19, R3, UR13, R5, P2, P3 ;  /* 0x0000000d03137c10 */ /* 0x000fc600097e6405 */
[----:B------:R-:W-:Y:S01]  /*14a10*/  VIADD R7, R7, UR7 ;  /* 0x0000000707077c36 */ /* 0x000fe20008000000 */
[----:B------:R-:W-:-:S04]  /*14a20*/  IADD3 R10, P2, P3, R10, UR14, R6 ;  /* 0x0000000e0a0a7c10 */ /* 0x000fc8000fb5e006 */
[----:B------:R-:W-:Y:S02]  /*14a30*/  IADD3.X R11, R3, UR13, R7, P2, P3 ;  /* 0x0000000d030b7c10 */ /* 0x000fe400097e6407 */
[----:B------:R-:W-:Y:S02]  /*14a40*/  IADD3 R4, P2, R4, UR14, RZ ;  /* 0x0000000e04047c10 */ /* 0x000fe4000ff5e0ff */
[----:B------:R-:W-:Y:S02]  /*14a50*/  ISETP.GT.AND P3, PT, R17, 0x100, PT ;  /* 0x000001001100780c */ /* 0x000fe40003f64270 */
[----:B------:R-:W-:Y:S02]  /*14a60*/  IADD3.X R5, R5, UR13, RZ, P2, !PT ;  /* 0x0000000d05057c10 */ /* 0x000fe400097fe4ff */
[----:B------:R-:W-:Y:S01]  /*14a70*/  ISETP.GT.AND P2, PT, R0, RZ, P3 ;  /* 0x000000ff0000720c */ /* 0x000fe20001f44270 */
[----:B-----5:R-:W-:-:S05]  /*14a80*/  FMUL R3, R235, R2 ;  /* 0x00000002eb037220 */ /* 0x020fca0000400000 */
[----:B------:R-:W-:-:S07]  /*14a90*/  F2FP.F16.F32.PACK_AB R3, RZ, R3 ;  /* 0x00000003ff03723e */ /* 0x000fce00000000ff */
[----:B------:R0:W-:Y:S01]  /*14aa0*/  @P2 STG.E.U16 desc[UR36][R4.64], R3 ;  /* 0x0000000304002986 */ /* 0x0001e2000c101524 */
[----:B------:R-:W-:Y:S01]  /*14ab0*/  ISETP.GT.AND P2, PT, R0, 0x1, P3 ;  /* 0x000000010000780c */ /* 0x000fe20001f44270 */
[----:B0-----:R-:W-:-:S05]  /*14ac0*/  FMUL R3, R234, R2 ;  /* 0x00000002ea037220 */ /* 0x001fca0000400000 */
[----:B------:R-:W-:-:S07]  /*14ad0*/  F2FP.F16.F32.PACK_AB R3, RZ, R3 ;  /* 0x00000003ff03723e */ /* 0x000fce00000000ff */
[----:B------:R2:W-:Y:S01]  /*14ae0*/  @P2 STG.E.U16 desc[UR36][R4.64+0x2], R3 ;  /* 0x0000020304002986 */ /* 0x0005e2000c101524 */
[----:B------:R-:W-:Y:S01]  /*14af0*/  IADD3 R8, P2, R4, UR5, RZ ;  /* 0x0000000504087c10 */ /* 0x000fe2000ff5e0ff */
[----:B--2---:R-:W-:-:S03]  /*14b00*/  FMUL R3, R9, R2 ;  /* 0x0000000209037220 */ /* 0x004fc60000400000 */
[----:B------:R-:W-:Y:S02]  /*14b10*/  IADD3.X R9, R5, UR4, RZ, P2, !PT ;  /* 0x0000000405097c10 */ /* 0x000fe400097fe4ff */
[----:B------:R-:W-:Y:S02]  /*14b20*/  ISETP.GT.AND P2, PT, R17, 0x108, PT ;  /* 0x000001081100780c */ /* 0x000fe40003f44270 */
[----:B------:R-:W-:Y:S01]  /*14b30*/  F2FP.F16.F32.PACK_AB R3, RZ, R3 ;  /* 0x00000003ff03723e */ /* 0x000fe200000000ff */
[----:B------:R-:W2:Y:S01]  /*14b40*/  LDL.LU R17, [R1+0x68] ;  /* 0x0000680001117983 */ /* 0x000ea20000300800 */
[----:B------:R-:W-:-:S13]  /*14b50*/  ISETP.GT.AND P6, PT, R0, RZ, P2 ;  /* 0x000000ff0000720c */ /* 0x000fda00017c4270 */
[----:B------:R3:W-:Y:S01]  /*14b60*/  @P6 STG.E.U16 desc[UR36][R8.64], R3 ;  /* 0x0000000308006986 */ /* 0x0007e2000c101524 */
[----:B------:R-:W-:Y:S01]  /*14b70*/  ISETP.GT.AND P6, PT, R0, 0x1, P2 ;  /* 0x000000010000780c */ /* 0x000fe200017c4270 */
[----:B---3--:R-:W-:-:S05]  /*14b80*/  FMUL R3, R233, R2 ;  /* 0x00000002e9037220 */ /* 0x008fca0000400000 */
[----:B------:R-:W-:-:S07]  /*14b90*/  F2FP.F16.F32.PACK_AB R3, RZ, R3 ;  /* 0x00000003ff03723e */ /* 0x000fce00000000ff */
[----:B------:R0:W-:Y:S04]  /*14ba0*/  @P6 STG.E.U16 desc[UR36][R8.64+0x2], R3 ;  /* 0x0000020308006986 */ /* 0x0001e8000c101524 */
[----:B0-----:R-:W3:Y:S04]  /*14bb0*/  LDL.LU R8, [R1+0x60] ;  /* 0x0000600001087983 */ /* 0x001ee80000300800 */
[----:B------:R-:W5:Y:S01]  /*14bc0*/  LDL.LU R9, [R1+0x64] ;  /* 0x0000640001097983 */ /* 0x000f620000300800 */
[----:B------:R-:W-:Y:S01]  /*14bd0*/  ISETP.GT.AND P6, PT, R0, 0x8, P3 ;  /* 0x000000080000780c */ /* 0x000fe20001fc4270 */
[----:B----4-:R-:W-:-:S02]  /*14be0*/  FMUL R3, R23, R2 ;  /* 0x0000000217037220 */ /* 0x010fc40000400000 */
[----:B------:R-:W4:Y:S03]  /*14bf0*/  LDL.LU R23, [R1+0x70] ;  /* 0x0000700001177983 */ /* 0x000f260000300800 */
[----:B------:R-:W-:-:S07]  /*14c00*/  F2FP.F16.F32.PACK_AB R3, RZ, R3 ;  /* 0x00000003ff03723e */ /* 0x000fce00000000ff */
[----:B------:R0:W-:Y:S01]  /*14c10*/  @P6 STG.E.U16 desc[UR36][R4.64+0x10], R3 ;  /* 0x0000100304006986 */ /* 0x0001e2000c101524 */
[----:B------:R-:W-:Y:S01]  /*14c20*/  ISETP.GT.AND P6, PT, R0, 0x9, P3 ;  /* 0x000000090000780c */ /* 0x000fe20001fc4270 */
[----:B0-----:R-:W-:Y:S02]  /*14c30*/  FMUL R3, R22, R2 ;  /* 0x0000000216037220 */ /* 0x001fe40000400000 */
[----:B------:R-:W4:Y:S03]  /*14c40*/  LDL.LU R22, [R1+0x74] ;  /* 0x0000740001167983 */ /* 0x000f260000300800 */
[----:B------:R-:W-:-:S07]  /*14c50*/  F2FP.F16.F32.PACK_AB R3, RZ, R3 ;  /* 0x00000003ff03723e */ /* 0x000fce00000000ff */
[----:B------:R0:W-:Y:S02]  /*14c60*/  @P6 STG.E.U16 desc[UR36][R4.64+0x12], R3 ;  /* 0x0000120304006986 */ /* 0x0001e4000c101524 */
[----:B0-----:R-:W-:Y:S01]  /*14c70*/  IADD3 R4, P6, R4, UR5, RZ ;  /* 0x0000000504047c10 */ /* 0x001fe2000ffde0ff */
[----:B------:R-:W-:Y:S02]  /*14c80*/  FMUL R3, R21, R2 ;  /* 0x0000000215037220 */ /* 0x000fe40000400000 */
[----:B------:R-:W4:Y:S01]  /*14c90*/  LDL.LU R21, [R1+0x78] ;  /* 0x0000780001157983 */ /* 0x000f220000300800 */
[----:B------:R-:W-:Y:S02]  /*14ca0*/  IADD3.X R5, R5, UR4, RZ, P6, !PT ;  /* 0x0000000405057c10 */ /* 0x000fe4000b7fe4ff */
[----:B------:R-:W-:Y:S02]  /*14cb0*/  ISETP.GT.AND P6, PT, R0, 0x8, P2 ;  /* 0x000000080000780c */ /* 0x000fe400017c4270 */
[----:B------:R-:W-:-:S11]  /*14cc0*/  F2FP.F16.F32.PACK_AB R3, RZ, R3 ;  /* 0x00000003ff03723e */ /* 0x000fd600000000ff */
[----:B------:R0:W-:Y:S02]  /*14cd0*/  @P6 STG.E.U16 desc[UR36][R4.64+0x10], R3 ;  /* 0x0000100304006986 */ /* 0x0001e4000c101524 */
[-C--:B0-----:R-:W-:Y:S02]  /*14ce0*/  FMUL R3, R20, R2.reuse ;  /* 0x0000000214037220 */ /* 0x081fe40000400000 */
[----:B------:R-:W4:Y:S01]  /*14cf0*/  LDL.LU R20, [R1+0x7c] ;  /* 0x00007c0001147983 */ /* 0x000f220000300800 */
[C---:B------:R-:W-:Y:S02]  /*14d00*/  ISETP.GT.AND P6, PT, R0.reuse, 0x9, P2 ;  /* 0x000000090000780c */ /* 0x040fe400017c4270 */
[----:B------:R-:W-:Y:S01]  /*14d10*/  F2FP.F16.F32.PACK_AB R3, RZ, R3 ;  /* 0x00000003ff03723e */ /* 0x000fe200000000ff */
[----:B------:R-:W4:Y:S04]  /*14d20*/  LDL.LU R235, [R1+0x40] ;  /* 0x0000400001eb7983 */ /* 0x000f280000300800 */
[----:B------:R-:W4:Y:S04]  /*14d30*/  LDL.LU R234, [R1+0x44] ;  /* 0x0000440001ea7983 */ /* 0x000f280000300800 */
[----:B------:R-:W4:Y:S04]  /*14d40*/  LDL.LU R233, [R1+0x48] ;  /* 0x0000480001e97983 */ /* 0x000f280000300800 */
[----:B------:R3:W-:Y:S01]  /*14d50*/  @P6 STG.E.U16 desc[UR36][R18.64+0x12], R3 ;  /* 0x0000120312006986 */ /* 0x0007e2000c101524 */
[----:B------:R-:W-:Y:S01]  /*14d60*/  ISETP.GT.AND P6, PT, R0, 0x10, P0 ;  /* 0x000000100000780c */ /* 0x000fe200007c4270 */
[----:B---3--:R-:W-:-:S05]  /*14d70*/  FMUL R3, R8, R2 ;  /* 0x0000000208037220 */ /* 0x008fca0000400000 */
[----:B------:R-:W-:-:S07]  /*14d80*/  F2FP.F16.F32.PACK_AB R3, RZ, R3 ;  /* 0x00000003ff03723e */ /* 0x000fce00000000ff */
[----:B------:R5:W-:Y:S01]  /*14d90*/  @P6 STG.E.U16 desc[UR36][R12.64+0x20], R3 ;  /* 0x000020030c006986 */ /* 0x000be2000c101524 */
[----:B------:R-:W-:Y:S01]  /*14da0*/  ISETP.GT.AND P6, PT, R0, 0x11, P0 ;  /* 0x000000110000780c */ /* 0x000fe200007c4270 */
[----:B-----5:R-:W-:-:S05]  /*14db0*/  FMUL R3, R9, R2 ;  /* 0x0000000209037220 */ /* 0x020fca0000400000 */
[----:B------:R-:W-:-:S07]  /*14dc0*/  F2FP.F16.F32.PACK_AB R3, RZ, R3 ;  /* 0x00000003ff03723e */ /* 0x000fce00000000ff */
[----:B------:R2:W-:Y:S01]  /*14dd0*/  @P6 STG.E.U16 desc[UR36][R12.64+0x22], R3 ;  /* 0x000022030c006986 */ /* 0x0005e2000c101524 */
[----:B------:R-:W-:Y:S01]  /*14de0*/  ISETP.GT.AND P6, PT, R0, 0x10, P5 ;  /* 0x000000100000780c */ /* 0x000fe20002fc4270 */
[----:B--2---:R-:W-:-:S05]  /*14df0*/  FMUL R3, R17, R2 ;  /* 0x0000000211037220 */ /* 0x004fca0000400000 */
[----:B------:R-:W-:-:S07]  /*14e00*/  F2FP.F16.F32.PACK_AB R3, RZ, R3 ;  /* 0x00000003ff03723e */ /* 0x000fce00000000ff */
[----:B------:R0:W-:Y:S01]  /*14e10*/  @P6 STG.E.U16 desc[UR36][R14.64+0x20], R3 ;  /* 0x000020030e006986 */ /* 0x0001e2000c101524 */
[----:B------:R-:W-:Y:S01]  /*14e20*/  ISETP.GT.AND P6, PT, R0, 0x11, P5 ;  /* 0x000000110000780c */ /* 0x000fe20002fc4270 */
[----:B0-----:R-:W-:Y:S02]  /*14e30*/  FMUL R3, R232, R2 ;  /* 0x00000002e8037220 */ /* 0x001fe40000400000 */
[----:B------:R-:W2:Y:S03]  /*14e40*/  LDL.LU R232, [R1+0x4c] ;  /* 0x00004c0001e87983 */ /* 0x000ea60000300800 */
[----:B------:R-:W-:-:S07]  /*14e50*/  F2FP.F16.F32.PACK_AB R3, RZ, R3 ;  /* 0x00000003ff03723e */ /* 0x000fce00000000ff */
[----:B------:R4:W-:Y:S01]  /*14e60*/  @P6 STG.E.U16 desc[UR36][R14.64+0x22], R3 ;  /* 0x000022030e006986 */ /* 0x0009e2000c101524 */
[----:B------:R-:W-:Y:S01]  /*14e70*/  ISETP.GT.AND P6, PT, R0, 0x18, P0 ;  /* 0x000000180000780c */ /* 0x000fe200007c4270 */
[----:B----4-:R-:W-:Y:S02]  /*14e80*/  FMUL R3, R23, R2 ;  /* 0x0000000217037220 */ /* 0x010fe40000400000 */
[----:B------:R-:W3:Y:S03]  /*14e90*/  LDL.LU R23, [R1+0x50] ;  /* 0x0000500001177983 */ /* 0x000ee60000300800 */
[----:B------:R-:W-:-:S07]  /*14ea0*/  F2FP.F16.F32.PACK_AB R3, RZ, R3 ;  /* 0x00000003ff03723e */ /* 0x000fce00000000ff */
[----:B------:R0:W-:Y:S01]  /*14eb0*/  @P6 STG.E.U16 desc[UR36][R12.64+0x30], R3 ;  /* 0x000030030c006986 */ /* 0x0001e2000c101524 */
[----:B------:R-:W-:Y:S01]  /*14ec0*/  ISETP.GT.AND P6, PT, R0, 0x19, P0 ;  /* 0x000000190000780c */ /* 0x000fe200007c4270 */
[----:B0-----:R-:W-:Y:S02]  /*14ed0*/  FMUL R3, R22, R2 ;  /* 0x0000000216037220 */ /* 0x001fe40000400000 */
[----:B------:R-:W4:Y:S03]  /*14ee0*/  LDL.LU R22, [R1+0x54] ;  /* 0x0000540001167983 */ /* 0x000f260000300800 */
[----:B------:R-:W-:-:S07]  /*14ef0*/  F2FP.F16.F32.PACK_AB R3, RZ, R3 ;  /* 0x00000003ff03723e */ /* 0x000fce00000000ff */
[----:B------:R0:W-:Y:S01]  /*14f00*/  @P6 STG.E.U16 desc[UR36][R12.64+0x32], R3 ;  /* 0x000032030c006986 */ /* 0x0001e2000c101524 */
[----:B------:R-:W-:Y:S01]  /*14f10*/  ISETP.GT.AND P6, PT, R0, 0x18, P5 ;  /* 0x000000180000780c */ /* 0x000fe20002fc4270 */
[----:B0-----:R-:W-:Y:S02]  /*14f20*/  FMUL R3, R21, R2 ;  /* 0x0000000215037220 */ /* 0x001fe40000400000 */
[----:B------:R-:W5:Y:S03]  /*14f30*/  LDL.LU R21, [R1+0x58] ;  /* 0x0000580001157983 */ /* 0x000f660000300800 */
[----:B------:R-:W-:-:S07]  /*14f40*/  F2FP.F16.F32.PACK_AB R3, RZ, R3 ;  /* 0x00000003ff03723e */ /* 0x000fce00000000ff */
[----:B------:R0:W-:Y:S02]  /*14f50*/  @P6 STG.E.U16 desc[UR36][R14.64+0x30], R3 ;  /* 0x000030030e006986 */ /* 0x0001e4000c101524 */
[----:B0-----:R-:W-:Y:S02]  /*14f60*/  FMUL R3, R20, R2 ;  /* 0x0000000214037220 */ /* 0x001fe40000400000 */
[----:B------:R-:W5:Y:S04]  /*14f70*/  LDL.LU R20, [R1+0x5c] ;  /* 0x00005c0001147983 */ /* 0x000f680000300800 */
[----:B------:R-:W5:Y:S04]  /*14f80*/  LDL.LU R18, [R1+0x20] ;  /* 0x0000200001127983 */ /* 0x000f680000300800 */
[----:B------:R-:W5:Y:S01]  /*14f90*/  LDL.LU R19, [R1+0x24] ;  /* 0x0000240001137983 */ /* 0x000f620000300800 */
[----:B------:R-:W-:-:S02]  /*14fa0*/  ISETP.GT.AND P6, PT, R0, 0x19, P5 ;  /* 0x000000190000780c */ /* 0x000fc40002fc4270 */
[----:B------:R-:W-:Y:S01]  /*14fb0*/  F2FP.F16.F32.PACK_AB R3, RZ, R3 ;  /* 0x00000003ff03723e */ /* 0x000fe200000000ff */
[----:B------:R-:W5:Y:S10]  /*14fc0*/  LDL.LU R17, [R1+0x30] ;  /* 0x0000300001117983 */ /* 0x000f740000300800 */
[----:B------:R0:W-:Y:S01]  /*14fd0*/  @P6 STG.E.U16 desc[UR36][R14.64+0x32], R3 ;  /* 0x000032030e006986 */ /* 0x0001e2000c101524 */
[----:B------:R-:W-:-:S04]  /*14fe0*/  IADD3 R4, P6, R6, UR5, RZ ;  /* 0x0000000506047c10 */ /* 0x000fc8000ffde0ff */
[----:B------:R-:W-:Y:S02]  /*14ff0*/  IADD3.X R5, R7, UR4, RZ, P6, !PT ;  /* 0x0000000407057c10 */ /* 0x000fe4000b7fe4ff */
        /* <DEDUP_REMOVED lines=21> */
[----:B------:R4:W-:Y:S01]  /*15150*/  @P6 STG.E.U16 desc[UR36][R6.64+0x30], R3 ;  /* 0x0000300306006986 */ /* 0x0009e2000c101524 */
[----:B------:R-:W-:Y:S01]  /*15160*/  ISETP.GT.AND P6, PT, R0, 0x19, P1 ;  /* 0x000000190000780c */ /* 0x000fe20000fc4270 */
[----:B----4-:R-:W-:Y:S02]  /*15170*/  FMUL R3, R22, R2 ;  /* 0x0000000216037220 */ /* 0x010fe40000400000 */
[----:B------:R-:W2:Y:S03]  /*15180*/  LDL.LU R22, [R1+0x34] ;  /* 0x0000340001167983 */ /* 0x000ea60000300800 */
[----:B------:R-:W-:-:S07]  /*15190*/  F2FP.F16.F32.PACK_AB R3, RZ, R3 ;  /* 0x00000003ff03723e */ /* 0x000fce00000000ff */
[----:B------:R5:W-:Y:S01]  /*151a0*/  @P6 STG.E.U16 desc[UR36][R6.64+0x32], R3 ;  /* 0x0000320306006986 */ /* 0x000be2000c101524 */
[----:B------:R-:W-:Y:S01]  /*151b0*/  ISETP.GT.AND P6, PT, R0, 0x18, P4 ;  /* 0x000000180000780c */ /* 0x000fe200027c4270 */
[----:B-----5:R-:W-:Y:S02]  /*151c0*/  FMUL R3, R21, R2 ;  /* 0x0000000215037220 */ /* 0x020fe40000400000 */
[----:B------:R-:W3:Y:S03]  /*151d0*/  LDL.LU R21, [R1+0x38] ;  /* 0x0000380001157983 */ /* 0x000ee60000300800 */
[----:B------:R-:W-:-:S07]  /*151e0*/  F2FP.F16.F32.PACK_AB R3, RZ, R3 ;  /* 0x00000003ff03723e */ /* 0x000fce00000000ff */
[----:B------:R0:W-:Y:S01]  /*151f0*/  @P6 STG.E.U16 desc[UR36][R4.64+0x30], R3 ;  /* 0x0000300304006986 */ /* 0x0001e2000c101524 */
[----:B------:R-:W-:Y:S01]  /*15200*/  ISETP.GT.AND P6, PT, R0, 0x19, P4 ;  /* 0x000000190000780c */ /* 0x000fe200027c4270 */
[----:B0-----:R-:W-:Y:S02]  /*15210*/  FMUL R3, R20, R2 ;  /* 0x0000000214037220 */ /* 0x001fe40000400000 */
[----:B------:R-:W4:Y:S03]  /*15220*/  LDL.LU R20, [R1+0x3c] ;  /* 0x00003c0001147983 */ /* 0x000f260000300800 */
[----:B------:R-:W-:Y:S01]  /*15230*/  F2FP.F16.F32.PACK_AB R3, RZ, R3 ;  /* 0x00000003ff03723e */ /* 0x000fe200000000ff */
[----:B------:R-:W5:Y:S06]  /*15240*/  LDL.LU R235, [R1] ;  /* 0x0000000001eb7983 */ /* 0x000f6c0000300800 */
[----:B------:R0:W-:Y:S01]  /*15250*/  @P6 STG.E.U16 desc[UR36][R4.64+0x32], R3 ;  /* 0x0000320304006986 */ /* 0x0001e2000c101524 */
[----:B------:R-:W-:-:S03]  /*15260*/  ISETP.GT.AND P6, PT, R0, 0x10, P3 ;  /* 0x000000100000780c */ /* 0x000fc60001fc4270 */
[----:B------:R-:W5:Y:S04]  /*15270*/  LDL.LU R234, [R1+0x4] ;  /* 0x0000040001ea7983 */ /* 0x000f680000300800 */
[----:B------:R-:W5:Y:S01]  /*15280*/  LDL.LU R233, [R1+0x8] ;  /* 0x0000080001e97983 */ /* 0x000f620000300800 */
[----:B0-----:R-:W-:-:S03]  /*15290*/  FMUL R3, R18, R2 ;  /* 0x0000000212037220 */ /* 0x001fc60000400000 */
[----:B------:R-:W5:Y:S02]  /*152a0*/  LDL.LU R232, [R1+0xc] ;  /* 0x00000c0001e87983 */ /* 0x000f640000300800 */
[----:B------:R-:W-:Y:S02]  /*152b0*/  F2FP.F16.F32.PACK_AB R3, RZ, R3 ;  /* 0x00000003ff03723e */ /* 0x000fe400000000ff */
[----:B------:R-:W5:Y:S04]  /*152c0*/  LDL.LU R23, [R1+0x10] ;  /* 0x0000100001177983 */ /* 0x000f680000300800 */
[----:B------:R0:W-:Y:S01]  /*152d0*/  @P6 STG.E.U16 desc[UR36][R8.64+0x20], R3 ;  /* 0x0000200308006986 */ /* 0x0001e2000c101524 */
[----:B------:R-:W-:Y:S01]  /*152e0*/  ISETP.GT.AND P6, PT, R0, 0x11, P3 ;  /* 0x000000110000780c */ /* 0x000fe20001fc4270 */
[----:B0-----:R-:W-:-:S05]  /*152f0*/  FMUL R3, R19, R2 ;  /* 0x0000000213037220 */ /* 0x001fca0000400000 */
[----:B------:R-:W-:-:S07]  /*15300*/  F2FP.F16.F32.PACK_AB R3, RZ, R3 ;  /* 0x00000003ff03723e */ /* 0x000fce00000000ff */
[----:B------:R0:W-:Y:S04]  /*15310*/  @P6 STG.E.U16 desc[UR36][R8.64+0x22], R3 ;  /* 0x0000220308006986 */ /* 0x0001e8000c101524 */
[----:B0-----:R-:W2:Y:S01]  /*15320*/  LDL.LU R3, [R1+0x28] ;  /* 0x0000280001037983 */ /* 0x001ea20000300800 */
[----:B------:R-:W-:-:S04]  /*15330*/  IADD3 R18, P6, R8, UR5, RZ ;  /* 0x0000000508127c10 */ /* 0x000fc8000ffde0ff */
[----:B------:R-:W-:Y:S02]  /*15340*/  IADD3.X R19, R9, UR4, RZ, P6, !PT ;  /* 0x0000000409137c10 */ /* 0x000fe4000b7fe4ff */
[----:B------:R-:W-:Y:S01]  /*15350*/  ISETP.GT.AND P6, PT, R0, 0x10, P2 ;  /* 0x000000100000780c */ /* 0x000fe200017c4270 */
[----:B--2---:R-:W-:-:S05]  /*15360*/  FMUL R3, R3, R2 ;  /* 0x0000000203037220 */ /* 0x004fca0000400000 */
[----:B------:R-:W-:-:S07]  /*15370*/  F2FP.F16.F32.PACK_AB R3, RZ, R3 ;  /* 0x00000003ff03723e */ /* 0x000fce00000000ff */
[----:B------:R0:W-:Y:S04]  /*15380*/  @P6 STG.E.U16 desc[UR36][R18.64+0x20], R3 ;  /* 0x0000200312006986 */ /* 0x0001e8000c101524 */
[----:B0-----:R-:W2:Y:S01]  /*15390*/  LDL.LU R19, [R1+0x2c] ;  /* 0x00002c0001137983 */ /* 0x001ea20000300800 */
[----:B------:R-:W-:Y:S01]  /*153a0*/  ISETP.GT.AND P6, PT, R0, 0x11, P2 ;  /* 0x000000110000780c */ /* 0x000fe200017c4270 */
[----:B--2---:R-:W-:-:S05]  /*153b0*/  FMUL R3, R19, R2 ;  /* 0x0000000213037220 */ /* 0x004fca0000400000 */
[----:B------:R-:W-:-:S07]  /*153c0*/  F2FP.F16.F32.PACK_AB R3, RZ, R3 ;  /* 0x00000003ff03723e */ /* 0x000fce00000000ff */
[----:B------:R0:W-:Y:S01]  /*153d0*/  @P6 STG.E.U16 desc[UR36][R10.64+0x22], R3 ;  /* 0x000022030a006986 */ /* 0x0001e2000c101524 */
[----:B------:R-:W-:Y:S01]  /*153e0*/  ISETP.GT.AND P6, PT, R0, 0x18, P3 ;  /* 0x000000180000780c */ /* 0x000fe20001fc4270 */
[----:B0-----:R-:W-:-:S05]  /*153f0*/  FMUL R3, R17, R2 ;  /* 0x0000000211037220 */ /* 0x001fca0000400000 */
        /* <DEDUP_REMOVED lines=8> */
[----:B---3--:R-:W-:Y:S02]  /*15480*/  FMUL R3, R21, R2 ;  /* 0x0000000215037220 */ /* 0x008fe40000400000 */
[----:B------:R-:W3:Y:S03]  /*15490*/  LDL.LU R21, [R1+0x18] ;  /* 0x0000180001157983 */ /* 0x000ee60000300800 */
[----:B------:R-:W-:-:S07]  /*154a0*/  F2FP.F16.F32.PACK_AB R3, RZ, R3 ;  /* 0x00000003ff03723e */ /* 0x000fce00000000ff */
[----:B------:R4:W-:Y:S02]  /*154b0*/  @P6 STG.E.U16 desc[UR36][R10.64+0x30], R3 ;  /* 0x000030030a006986 */ /* 0x0009e4000c101524 */
[----:B----4-:R-:W-:Y:S02]  /*154c0*/  FMUL R3, R20, R2 ;  /* 0x0000000214037220 */ /* 0x010fe40000400000 */
[----:B------:R-:W4:Y:S01]  /*154d0*/  LDL.LU R20, [R1+0x1c] ;  /* 0x00001c0001147983 */ /* 0x000f220000300800 */
[----:B------:R-:W-:Y:S02]  /*154e0*/  ISETP.GT.AND P6, PT, R0, 0x19, P2 ;  /* 0x000000190000780c */ /* 0x000fe400017c4270 */
[----:B------:R-:W-:-:S11]  /*154f0*/  F2FP.F16.F32.PACK_AB R3, RZ, R3 ;  /* 0x00000003ff03723e */ /* 0x000fd600000000ff */
[----:B------:R5:W-:Y:S01]  /*15500*/  @P6 STG.E.U16 desc[UR36][R10.64+0x32], R3 ;  /* 0x000032030a006986 */ /* 0x000be2000c101524 */
[----:B------:R-:W-:Y:S01]  /*15510*/  ISETP.GT.AND P6, PT, R0, 0x20, P0 ;  /* 0x000000200000780c */ /* 0x000fe200007c4270 */
[----:B-----5:R-:W-:-:S05]  /*15520*/  FMUL R3, R235, R2 ;  /* 0x00000002eb037220 */ /* 0x020fca0000400000 */
[----:B------:R-:W-:-:S07]  /*15530*/  F2FP.F16.F32.PACK_AB R3, RZ, R3 ;  /* 0x00000003ff03723e */ /* 0x000fce00000000ff */
        /* <DEDUP_REMOVED lines=18> */
[----:B------:R-:W-:-:S05]  /*15660*/  FMUL R224, R224, R2 ;  /* 0x00000002e0e07220 */ /* 0x000fca0000400000 */
[----:B------:R-:W-:Y:S01]  /*15670*/  F2FP.F16.F32.PACK_AB R224, RZ, R224 ;  /* 0x000000e0ffe0723e */ /* 0x000fe200000000ff */
[----:B------:R-:W-:-:S05]  /*15680*/  FMUL R225, R225, R2 ;  /* 0x00000002e1e17220 */ /* 0x000fca0000400000 */
[----:B------:R-:W-:Y:S01]  /*15690*/  F2FP.F16.F32.PACK_AB R225, RZ, R225 ;  /* 0x000000e1ffe1723e */ /* 0x000fe200000000ff */
[----:B------:R-:W-:-:S05]  /*156a0*/  FMUL R226, R226, R2 ;  /* 0x00000002e2e27220 */ /* 0x000fca0000400000 */
[----:B------:R-:W-:Y:S01]  /*156b0*/  F2FP.F16.F32.PACK_AB R226, RZ, R226 ;  /* 0x000000e2ffe2723e */ /* 0x000fe200000000ff */
[----:B------:R-:W-:-:S05]  /*156c0*/  FMUL R227, R227, R2 ;  /* 0x00000002e3e37220 */ /* 0x000fca0000400000 */
[----:B------:R-:W-:Y:S01]  /*156d0*/  F2FP.F16.F32.PACK_AB R227, RZ, R227 ;  /* 0x000000e3ffe3723e */ /* 0x000fe200000000ff */
[-C--:B------:R-:W-:Y:S01]  /*156e0*/  FMUL R228, R228, R2.reuse ;  /* 0x00000002e4e47220 */ /* 0x080fe20000400000 */
[----:B--2---:R-:W-:-:S05]  /*156f0*/  FMUL R3, R22, R2 ;  /* 0x0000000216037220 */ /* 0x004fca0000400000 */
[----:B------:R-:W-:-:S05]  /*15700*/  F2FP.F16.F32.PACK_AB R3, RZ, R3 ;  /* 0x00000003ff03723e */ /* 0x000fca00000000ff */
[----:B------:R3:W-:Y:S01]  /*15710*/  @P6 STG.E.U16 desc[UR36][R12.64+0x52], R3 ;  /* 0x000052030c006986 */ /* 0x0007e2000c101524 */
[----:B------:R-:W-:Y:S01]  /*15720*/  ISETP.GT.AND P6, PT, R0, 0x28, P5 ;  /* 0x000000280000780c */ /* 0x000fe20002fc4270 */
[----:B---3--:R-:W-:-:S05]  /*15730*/  FMUL R3, R21, R2 ;  /* 0x0000000215037220 */ /* 0x008fca0000400000 */
[----:B------:R-:W-:-:S07]  /*15740*/  F2FP.F16.F32.PACK_AB R3, RZ, R3 ;  /* 0x00000003ff03723e */ /* 0x000fce00000000ff */
[----:B------:R0:W-:Y:S01]  /*15750*/  @P6 STG.E.U16 desc[UR36][R14.64+0x50], R3 ;  /* 0x000050030e006986 */ /* 0x0001e2000c101524 */
[----:B------:R-:W-:Y:S01]  /*15760*/  ISETP.GT.AND P6, PT, R0, 0x29, P5 ;  /* 0x000000290000780c */ /* 0x000fe20002fc4270 */
[----:B----4-:R-:W-:-:S05]  /*15770*/  FMUL R17, R20, R2 ;  /* 0x0000000214117220 */ /* 0x010fca0000400000 */
[----:B------:R-:W-:-:S07]  /*15780*/  F2FP.F16.F32.PACK_AB R17, RZ, R17 ;  /* 0x00000011ff11723e */ /* 0x000fce00000000ff */
[----:B------:R-:W-:Y:S01]  /*15790*/  @P6 STG.E.U16 desc[UR36][R14.64+0x52], R17 ;  /* 0x000052110e006986 */ /* 0x000fe2000c101524 */
[----:B------:R-:W-:Y:S02]  /*157a0*/  ISETP.GT.AND P6, PT, R0, 0x20, P1 ;  /* 0x000000200000780c */ /* 0x000fe40000fc4270 */
[----:B0-----:R-:W-:-:S11]  /*157b0*/  PRMT R3, R224, 0x7610, R3 ;  /* 0x00007610e0037816 */ /* 0x001fd60000000003 */
[----:B------:R-:W-:Y:S01]  /*157c0*/  @P6 STG.E.U16 desc[UR36][R6.64+0x40], R3 ;  /* 0x0000400306006986 */ /* 0x000fe2000c101524 */
[----:B------:R-:W-:-:S13]  /*157d0*/  ISETP.GT.AND P6, PT, R0, 0x21, P1 ;  /* 0x000000210000780c */ /* 0x000fda0000fc4270 */
[----:B------:R-:W-:Y:S01]  /*157e0*/  @P6 STG.E.U16 desc[UR36][R6.64+0x42], R225 ;  /* 0x000042e106006986 */ /* 0x000fe2000c101524 */
[----:B------:R-:W-:-:S13]  /*157f0*/  ISETP.GT.AND P6, PT, R0, 0x20, P4 ;  /* 0x000000200000780c */ /* 0x000fda00027c4270 */
[----:B------:R-:W-:Y:S01]  /*15800*/  @P6 STG.E.U16 desc[UR36][R4.64+0x40], R226 ;  /* 0x000040e204006986 */ /* 0x000fe2000c101524 */
[----:B------:R-:W-:Y:S02]  /*15810*/  ISETP.GT.AND P6, PT, R0, 0x21, P4 ;  /* 0x000000210000780c */ /* 0x000fe400027c4270 */
[----:B------:R-:W-:-:S11]  /*15820*/  F2FP.F16.F32.PACK_AB R228, RZ, R228 ;  /* 0x000000e4ffe4723e */ /* 0x000fd600000000ff */
[----:B------:R-:W-:Y:S01]  /*15830*/  @P6 STG.E.U16 desc[UR36][R4.64+0x42], R227 ;  /* 0x000042e304006986 */ /* 0x000fe2000c101524 */
[----:B------:R-:W-:Y:S01]  /*15840*/  ISETP.GT.AND P6, PT, R0, 0x28, P1 ;  /* 0x000000280000780c */ /* 0x000fe20000fc4270 */
[----:B------:R-:W-:-:S12]  /*15850*/  FMUL R229, R229, R2 ;  /* 0x00000002e5e57220 */ /* 0x000fd80000400000 */
[----:B------:R-:W-:Y:S01]  /*15860*/  @P6 STG.E.U16 desc[UR36][R6.64+0x50], R228 ;  /* 0x000050e406006986 */ /* 0x000fe2000c101524 */
[----:B------:R-:W-:Y:S02]  /*15870*/  ISETP.GT.AND P6, PT, R0, 0x29, P1 ;  /* 0x000000290000780c */ /* 0x000fe40000fc4270 */
[----:B------:R-:W-:Y:S01]  /*15880*/  F2FP.F16.F32.PACK_AB R229, RZ, R229 ;  /* 0x000000e5ffe5723e */ /* 0x000fe200000000ff */
[----:B------:R-:W-:-:S10]  /*15890*/  FMUL R230, R230, R2 ;  /* 0x00000002e6e67220 */ /* 0x000fd40000400000 */
        /* <DEDUP_REMOVED lines=729> */
[C---:B------:R-:W-:Y:S02]  /*18630*/  ISETP.GT.AND P6, PT, R0.reuse, 0xa8, P0 ;  /* 0x000000a80000780c */ /* 0x040fe400007c4270 */
[----:B------:R-:W-:Y:S02]  /*18640*/  ISETP.GT.AND P0, PT, R0, 0xa9, P0 ;  /* 0x000000a90000780c */ /* 0x000fe40000704270 */
[----:B------:R-:W-:Y:S01]  /*18650*/  F2FP.F16.F32.PACK_AB R45, RZ, R45 ;  /* 0x0000002dff2d723e */ /* 0x000fe200000000ff */
[-C--:B------:R-:W-:Y:S01]  /*18660*/  FMUL R44, R44, R2.reuse ;  /* 0x000000022c2c7220 */ /* 0x080fe20000400000 */
[----:B------:R-:W-:-:S09]  /*18670*/  FMUL R46, R46, R2 ;  /* 0x000000022e2e7220 */ /* 0x000fd20000400000 */
[----:B------:R-:W-:Y:S01]  /*18680*/  @P0 STG.E.U16 desc[UR36][R12.64+0x152], R45 ;  /* 0x0001522d0c000986 */ /* 0x000fe2000c101524 */
[C---:B------:R-:W-:Y:S02]  /*18690*/  ISETP.GT.AND P0, PT, R0.reuse, 0xa8, P5 ;  /* 0x000000a80000780c */ /* 0x040fe40002f04270 */
[----:B------:R-:W-:Y:S02]  /*186a0*/  F2FP.F16.F32.PACK_AB R44, RZ, R44 ;  /* 0x0000002cff2c723e */ /* 0x000fe400000000ff */
[----:B------:R-:W-:Y:S02]  /*186b0*/  F2FP.F16.F32.PACK_AB R46, RZ, R46 ;  /* 0x0000002eff2e723e */ /* 0x000fe400000000ff */
[----:B------:R-:W-:Y:S01]  /*186c0*/  ISETP.GT.AND P5, PT, R0, 0xa9, P5 ;  /* 0x000000a90000780c */ /* 0x000fe20002fa4270 */
[----:B------:R0:W-:Y:S01]  /*186d0*/  @P6 STG.E.U16 desc[UR36][R12.64+0x150], R44 ;  /* 0x0001502c0c006986 */ /* 0x0001e2000c101524 */
[-C--:B------:R-:W-:Y:S01]  /*186e0*/  FMUL R47, R47, R2.reuse ;  /* 0x000000022f2f7220 */ /* 0x080fe20000400000 */
[----:B------:R-:W-:-:S04]  /*186f0*/  FMUL R32, R32, R2 ;  /* 0x0000000220207220 */ /* 0x000fc80000400000 */
[----:B------:R-:W-:Y:S01]  /*18700*/  @P0 STG.E.U16 desc[UR36][R14.64+0x150], R46 ;  /* 0x0001502e0e000986 */ /* 0x000fe2000c101524 */
[----:B------:R-:W-:Y:S02]  /*18710*/  ISETP.GT.AND P0, PT, R0, 0xa0, P1 ;  /* 0x000000a00000780c */ /* 0x000fe40000f04270 */
[----:B------:R-:W-:Y:S02]  /*18720*/  F2FP.F16.F32.PACK_AB R47, RZ, R47 ;  /* 0x0000002fff2f723e */ /* 0x000fe400000000ff */
[----:B------:R-:W-:-:S03]  /*18730*/  F2FP.F16.F32.PACK_AB R32, RZ, R32 ;  /* 0x00000020ff20723e */ /* 0x000fc600000000ff */
[----:B------:R-:W-:Y:S01]  /*18740*/  @P5 STG.E.U16 desc[UR36][R14.64+0x152], R47 ;  /* 0x0001522f0e005986 */ /* 0x000fe2000c101524 */
[----:B------:R-:W-:Y:S01]  /*18750*/  ISETP.GT.AND P5, PT, R0, 0xa1, P1 ;  /* 0x000000a10000780c */ /* 0x000fe20000fa4270 */
[----:B------:R-:W-:-:S04]  /*18760*/  FMUL R33, R33, R2 ;  /* 0x0000000221217220 */ /* 0x000fc80000400000 */
[----:B------:R-:W-:Y:S01]  /*18770*/  @P0 STG.E.U16 desc[UR36][R6.64+0x140], R32 ;  /* 0x0001402006000986 */ /* 0x000fe2000c101524 */
[----:B------:R-:W-:Y:S01]  /*18780*/  ISETP.GT.AND P0, PT, R0, 0xa0, P4 ;  /* 0x000000a00000780c */ /* 0x000fe20002704270 */
[----:B------:R-:W-:Y:S01]  /*18790*/  FMUL R34, R34, R2 ;  /* 0x0000000222227220 */ /* 0x000fe20000400000 */
[----:B------:R-:W-:-:S04]  /*187a0*/  F2FP.F16.F32.PACK_AB R33, RZ, R33 ;  /* 0x00000021ff21723e */ /* 0x000fc800000000ff */
[----:B------:R-:W-:Y:S01]  /*187b0*/  F2FP.F16.F32.PACK_AB R34, RZ, R34 ;  /* 0x00000022ff22723e */ /* 0x000fe200000000ff */
[----:B------:R-:W-:Y:S01]  /*187c0*/  @P5 STG.E.U16 desc[UR36][R6.64+0x142], R33 ;  /* 0x0001422106005986 */ /* 0x000fe2000c101524 */
[----:B------:R-:W-:Y:S01]  /*187d0*/  ISETP.GT.AND P5, PT, R0, 0xa1, P4 ;  /* 0x000000a10000780c */ /* 0x000fe200027a4270 */
[----:B------:R-:W-:-:S04]  /*187e0*/  FMUL R35, R35, R2 ;  /* 0x0000000223237220 */ /* 0x000fc80000400000 */
[----:B------:R-:W-:Y:S01]  /*187f0*/  @P0 STG.E.U16 desc[UR36][R4.64+0x140], R34 ;  /* 0x0001402204000986 */ /* 0x000fe2000c101524 */
[C---:B------:R-:W-:Y:S02]  /*18800*/  ISETP.GT.AND P0, PT, R0.reuse, 0xa8, P1 ;  /* 0x000000a80000780c */ /* 0x040fe40000f04270 */
[----:B------:R-:W-:Y:S01]  /*18810*/  ISETP.GT.AND P1, PT, R0, 0xa9, P1 ;  /* 0x000000a90000780c */ /* 0x000fe20000f24270 */
[-C--:B------:R-:W-:Y:S01]  /*18820*/  FMUL R36, R36, R2.reuse ;  /* 0x0000000224247220 */ /* 0x080fe20000400000 */
[----:B------:R-:W-:Y:S01]  /*18830*/  F2FP.F16.F32.PACK_AB R35, RZ, R35 ;  /* 0x00000023ff23723e */ /* 0x000fe200000000ff */
[----:B------:R-:W-:-:S03]  /*18840*/  FMUL R37, R37, R2 ;  /* 0x0000000225257220 */ /* 0x000fc60000400000 */
[----:B------:R-:W-:Y:S01]  /*18850*/  F2FP.F16.F32.PACK_AB R36, RZ, R36 ;  /* 0x00000024ff24723e */ /* 0x000fe200000000ff */
[----:B------:R-:W-:Y:S01]  /*18860*/  @P5 STG.E.U16 desc[UR36][R4.64+0x142], R35 ;  /* 0x0001422304005986 */ /* 0x000fe2000c101524 */
[----:B------:R-:W-:Y:S02]  /*18870*/  F2FP.F16.F32.PACK_AB R37, RZ, R37 ;  /* 0x00000025ff25723e */ /* 0x000fe400000000ff */
[----:B------:R-:W-:-:S03]  /*18880*/  ISETP.GT.AND P5, PT, R0, 0xa8, P4 ;  /* 0x000000a80000780c */ /* 0x000fc600027a4270 */
[----:B0-----:R-:W-:Y:S01]  /*18890*/  @P1 IMAD.MOV.U32 R12, RZ, RZ, R6 ;  /* 0x000000ffff0c1224 */ /* 0x001fe200078e0006 */
[----:B------:R-:W-:Y:S01]  /*188a0*/  @P1 MOV R13, R7 ;  /* 0x00000007000d1202 */ /* 0x000fe20000000f00 */
[----:B------:R-:W-:Y:S01]  /*188b0*/  FMUL R38, R38, R2 ;  /* 0x0000000226267220 */ /* 0x000fe20000400000 */
[----:B------:R-:W-:Y:S01]  /*188c0*/  @P0 STG.E.U16 desc[UR36][R6.64+0x150], R36 ;  /* 0x0001502406000986 */ /* 0x000fe2000c101524 */
[----:B------:R-:W-:-:S03]  /*188d0*/  ISETP.GT.AND P4, PT, R0, 0xa9, P4 ;  /* 0x000000a90000780c */ /* 0x000fc60002784270 */
[----:B------:R-:W-:Y:S01]  /*188e0*/  @P1 STG.E.U16 desc[UR36][R12.64+0x152], R37 ;  /* 0x000152250c001986 */ /* 0x000fe2000c101524 */
[----:B------:R-:W-:Y:S01]  /*188f0*/  ISETP.GT.AND P1, PT, R0, 0xa0, P3 ;  /* 0x000000a00000780c */ /* 0x000fe20001f24270 */
[----:B------:R-:W-:Y:S01]  /*18900*/  FMUL R39, R39, R2 ;  /* 0x0000000227277220 */ /* 0x000fe20000400000 */
[----:B------:R-:W-:Y:S01]  /*18910*/  F2FP.F16.F32.PACK_AB R38, RZ, R38 ;  /* 0x00000026ff26723e */ /* 0x000fe200000000ff */
[----:B------:R-:W-:Y:S01]  /*18920*/  FMUL R24, R24, R2 ;  /* 0x0000000218187220 */ /* 0x000fe20000400000 */
[C---:B------:R-:W-:Y:S02]  /*18930*/  ISETP.GT.AND P0, PT, R0.reuse, 0xa1, P3 ;  /* 0x000000a10000780c */ /* 0x040fe40001f04270 */
[----:B------:R-:W-:Y:S01]  /*18940*/  F2FP.F16.F32.PACK_AB R39, RZ, R39 ;  /* 0x00000027ff27723e */ /* 0x000fe200000000ff */
[----:B------:R-:W-:Y:S01]  /*18950*/  @P5 STG.E.U16 desc[UR36][R4.64+0x150], R38 ;  /* 0x0001502604005986 */ /* 0x000fe2000c101524 */
[----:B------:R-:W-:Y:S02]  /*18960*/  F2FP.F16.F32.PACK_AB R24, RZ, R24 ;  /* 0x00000018ff18723e */ /* 0x000fe400000000ff */
[----:B------:R-:W-:Y:S01]  /*18970*/  ISETP.GT.AND P5, PT, R0, 0xa0, P2 ;  /* 0x000000a00000780c */ /* 0x000fe200017a4270 */
[-C--:B------:R-:W-:Y:S01]  /*18980*/  FMUL R25, R25, R2.reuse ;  /* 0x0000000219197220 */ /* 0x080fe20000400000 */
[----:B------:R0:W-:Y:S01]  /*18990*/  @P4 STG.E.U16 desc[UR36][R4.64+0x152], R39 ;  /* 0x0001522704004986 */ /* 0x0001e2000c101524 */
[----:B------:R-:W-:-:S03]  /*189a0*/  FMUL R26, R26, R2 ;  /* 0x000000021a1a7220 */ /* 0x000fc60000400000 */
[----:B------:R-:W-:Y:S01]  /*189b0*/  @P1 STG.E.U16 desc[UR36][R8.64+0x140], R24 ;  /* 0x0001401808001986 */ /* 0x000fe2000c101524 */
[C---:B------:R-:W-:Y:S02]  /*189c0*/  ISETP.GT.AND P1, PT, R0.reuse, 0xa1, P2 ;  /* 0x000000a10000780c */ /* 0x040fe40001724270 */
[----:B------:R-:W-:Y:S02]  /*189d0*/  F2FP.F16.F32.PACK_AB R25, RZ, R25 ;  /* 0x00000019ff19723e */ /* 0x000fe400000000ff */
[C---:B------:R-:W-:Y:S01]  /*189e0*/  ISETP.GT.AND P4, PT, R0.reuse, 0xa8, P2 ;  /* 0x000000a80000780c */ /* 0x040fe20001784270 */
[----:B------:R-:W-:Y:S01]  /*189f0*/  FMUL R27, R27, R2 ;  /* 0x000000021b1b7220 */ /* 0x000fe20000400000 */
[----:B------:R-:W-:Y:S01]  /*18a00*/  F2FP.F16.F32.PACK_AB R26, RZ, R26 ;  /* 0x0000001aff1a723e */ /* 0x000fe200000000ff */
[----:B0-----:R-:W-:Y:S01]  /*18a10*/  @P5 IMAD.MOV.U32 R4, RZ, RZ, R10 ;  /* 0x000000ffff045224 */ /* 0x001fe200078e000a */
[----:B------:R-:W-:Y:S01]  /*18a20*/  @P0 STG.E.U16 desc[UR36][R8.64+0x142], R25 ;  /* 0x0001421908000986 */ /* 0x000fe2000c101524 */
[----:B------:R-:W-:Y:S01]  /*18a30*/  @P5 IMAD.MOV.U32 R5, RZ, RZ, R11 ;  /* 0x000000ffff055224 */ /* 0x000fe200078e000b */
[----:B------:R-:W-:-:S02]  /*18a40*/  ISETP.GT.AND P0, PT, R0, 0xa8, P3 ;  /* 0x000000a80000780c */ /* 0x000fc40001f04270 */
[----:B------:R-:W-:Y:S01]  /*18a50*/  ISETP.GT.AND P3, PT, R0, 0xa9, P3 ;  /* 0x000000a90000780c */ /* 0x000fe20001f64270 */
[-C--:B------:R-:W-:Y:S01]  /*18a60*/  FMUL R28, R28, R2.reuse ;  /* 0x000000021c1c7220 */ /* 0x080fe20000400000 */
[----:B------:R-:W-:Y:S01]  /*18a70*/  ISETP.GT.AND P2, PT, R0, 0xa9, P2 ;  /* 0x000000a90000780c */ /* 0x000fe20001744270 */
[----:B------:R0:W-:Y:S01]  /*18a80*/  @P5 STG.E.U16 desc[UR36][R4.64+0x140], R26 ;  /* 0x0001401a04005986 */ /* 0x0001e2000c101524 */
[-C--:B------:R-:W-:Y:S01]  /*18a90*/  FMUL R29, R29, R2.reuse ;  /* 0x000000021d1d7220 */ /* 0x080fe20000400000 */
[----:B------:R-:W-:Y:S01]  /*18aa0*/  F2FP.F16.F32.PACK_AB R27, RZ, R27 ;  /* 0x0000001bff1b723e */ /* 0x000fe200000000ff */
[-C--:B------:R-:W-:Y:S01]  /*18ab0*/  FMUL R30, R30, R2.reuse ;  /* 0x000000021e1e7220 */ /* 0x080fe20000400000 */
[----:B------:R-:W-:Y:S01]  /*18ac0*/  FMUL R31, R31, R2 ;  /* 0x000000021f1f7220 */ /* 0x000fe20000400000 */
[----:B------:R-:W-:Y:S02]  /*18ad0*/  F2FP.F16.F32.PACK_AB R28, RZ, R28 ;  /* 0x0000001cff1c723e */ /* 0x000fe400000000ff */
[----:B------:R-:W-:Y:S01]  /*18ae0*/  F2FP.F16.F32.PACK_AB R29, RZ, R29 ;  /* 0x0000001dff1d723e */ /* 0x000fe200000000ff */
[----:B0-----:R-:W-:-:S02]  /*18af0*/  @P1 IMAD.MOV.U32 R4, RZ, RZ, R10 ;  /* 0x000000ffff041224 */ /* 0x001fc400078e000a */
[--C-:B------:R-:W-:Y:S01]  /*18b00*/  @P1 IMAD.MOV.U32 R5, RZ, RZ, R11.reuse ;  /* 0x000000ffff051224 */ /* 0x100fe200078e000b */
[----:B------:R-:W-:Y:S02]  /*18b10*/  F2FP.F16.F32.PACK_AB R30, RZ, R30 ;  /* 0x0000001eff1e723e */ /* 0x000fe400000000ff */
[----:B------:R-:W-:Y:S02]  /*18b20*/  F2FP.F16.F32.PACK_AB R31, RZ, R31 ;  /* 0x0000001fff1f723e */ /* 0x000fe400000000ff */
[----:B------:R0:W-:Y:S04]  /*18b30*/  @P1 STG.E.U16 desc[UR36][R4.64+0x142], R27 ;  /* 0x0001421b04001986 */ /* 0x0001e8000c101524 */
[----:B------:R1:W-:Y:S04]  /*18b40*/  @P0 STG.E.U16 desc[UR36][R8.64+0x150], R28 ;  /* 0x0001501c08000986 */ /* 0x0003e8000c101524 */
[----:B------:R1:W-:Y:S01]  /*18b50*/  @P3 STG.E.U16 desc[UR36][R8.64+0x152], R29 ;  /* 0x0001521d08003986 */ /* 0x0003e2000c101524 */
[----:B0-----:R-:W-:Y:S01]  /*18b60*/  @P4 MOV R4, R10 ;  /* 0x0000000a00044202 */ /* 0x001fe20000000f00 */
[----:B------:R-:W-:-:S05]  /*18b70*/  @P4 IMAD.MOV.U32 R5, RZ, RZ, R11 ;  /* 0x000000ffff054224 */ /* 0x000fca00078e000b */
[----:B------:R1:W-:Y:S04]  /*18b80*/  @P4 STG.E.U16 desc[UR36][R4.64+0x150], R30 ;  /* 0x0001501e04004986 */ /* 0x0003e8000c101524 */
[----:B------:R1:W-:Y:S02]  /*18b90*/  @P2 STG.E.U16 desc[UR36][R10.64+0x152], R31 ;  /* 0x0001521f0a002986 */ /* 0x0003e4000c101524 */
.L_x_548:
[----:B------:R-:W-:Y:S05]  /*18ba0*/  BSYNC B0 ;  /* 0x0000000000007941 */ /* 0x000fea0003800000 */
.L_x_28:
[----:B01----:R-:W2:Y:S04]  /*18bb0*/  LDL.LU R5, [R1+0x114] ;  /* 0x0001140001057983 */ /* 0x003ea80000300800 */
[----:B------:R-:W2:Y:S01]  /*18bc0*/  LDL.LU R4, [R1+0x118] ;  /* 0x0001180001047983 */ /* 0x000ea20000300800 */
[----:B------:R-:W-:Y:S01]  /*18bd0*/  ULDC UR4, c[0x0][0xc] ;  /* 0x0000030000047ab9 */ /* 0x000fe20000000800 */
[----:B------:R-:W-:Y:S01]  /*18be0*/  ULDC UR5, c[0x0][0x10] ;  /* 0x0000040000057ab9 */ /* 0x000fe20000000800 */
[----:B------:R-:W2:Y:S01]  /*18bf0*/  LDC R3, c[0x0][0x14] ;  /* 0x00000500ff037b82 */ /* 0x000ea20000000800 */
[----:B------:R-:W-:Y:S01]  /*18c00*/  UIMAD.WIDE.U32 UR4, UR4, UR5, URZ ;  /* 0x00000005040472a5 */ /* 0x000fe2000f8e003f */
[----:B------:R-:W-:-:S05]  /*18c10*/  PRMT R0, RZ, 0x7610, R0 ;  /* 0x00007610ff007816 */ /* 0x000fca0000000000 */
[----:B--2---:R-:W-:-:S04]  /*18c20*/  IMAD.WIDE.U32 R4, R3, UR4, R4 ;  /* 0x0000000403047c25 */ /* 0x004fc8000f8e0004 */
[----:B------:R-:W-:Y:S01]  /*18c30*/  IMAD R3, R3, UR5, RZ ;  /* 0x0000000503037c24 */ /* 0x000fe2000f8e02ff */
[----:B------:R-:W-:Y:S01]  /*18c40*/  ULDC.64 UR4, c[0x0][0x650] ;  /* 0x0001940000047ab9 */ /* 0x000fe20000000a00 */
[----:B----4-:R-:W-:Y:S01]  /*18c50*/  IMAD.MOV.U32 R21, RZ, RZ, R4 ;  /* 0x000000ffff157224 */ /* 0x010fe200078e0004 */
[----:B------:R-:W-:Y:S01]  /*18c60*/  ISETP.GE.U32.AND P0, PT, R4, UR4, PT ;  /* 0x0000000404007c0c */ /* 0x000fe2000bf06070 */
[----:B------:R-:W-:Y:S01]  /*18c70*/  IMAD.IADD R23, R5, 0x1, R3 ;  /* 0x0000000105177824 */ /* 0x000fe200078e0203 */
[----:B------:R-:W-:Y:S02]  /*18c80*/  UMOV UR4, 0xffffffff ;  /* 0xffffffff00047882 */ /* 0x000fe40000000000 */
[----:B------:R-:W-:Y:S02]  /*18c90*/  IMAD.U32 R3, RZ, RZ, UR4 ;  /* 0x00000004ff037e24 */ /* 0x000fe4000f8e00ff */
[----:B------:R0:W-:Y:S01]  /*18ca0*/  STL [R1+0x114], R23 ;  /* 0x0001141701007387 */ /* 0x0001e20000100800 */
[----:B------:R-:W-:Y:S01]  /*18cb0*/  ISETP.GE.U32.AND.EX P0, PT, R23, UR5, PT, P0 ;  /* 0x0000000517007c0c */ /* 0x000fe2000bf06100 */
[----:B------:R-:W-:-:S02]  /*18cc0*/  UMOV UR5, 0xffffffff ;  /* 0xffffffff00057882 */ /* 0x000fc40000000000 */
[----:B------:R0:W-:Y:S01]  /*18cd0*/  STL [R1+0x118], R21 ;  /* 0x0001181501007387 */ /* 0x0001e20000100800 */
[----:B-----5:R-:W-:-:S03]  /*18ce0*/  MOV R17, UR5 ;  /* 0x0000000500117c02 */ /* 0x020fc60008000f00 */
[----:B------:R0:W-:Y:S06]  /*18cf0*/  STL [R1+0x108], R3 ;  /* 0x0001080301007387 */ /* 0x0001ec0000100800 */
[----:B------:R-:W-:Y:S05]  /*18d00*/  @P0 BRA `(.L_x_549) ;  /* 0x0000000400840947 */ /* 0x000fea0003800000 */
[----:B------:R-:W1:Y:S01]  /*18d10*/  S2R R17, SR_CTAID.X ;  /* 0x0000000000117919 */ /* 0x000e620000002500 */
[----:B------:R-:W2:Y:S01]  /*18d20*/  LDC.64 R10, c[0x0][0x628] ;  /* 0x00018a00ff0a7b82 */ /* 0x000ea20000000a00 */
[----:B------:R-:W-:Y:S01]  /*18d30*/  ULDC UR4, c[0x0][0x150] ;  /* 0x0000540000047ab9 */ /* 0x000fe20000000800 */
[----:B------:R-:W-:Y:S01]  /*18d40*/  IMAD.MOV.U32 R8, RZ, RZ, R21 ;  /* 0x000000ffff087224 */ /* 0x000fe200078e0015 */
[----:B------:R-:W4:Y:S01]  /*18d50*/  S2R R19, SR_CTAID.Y ;  /* 0x0000000000137919 */ /* 0x000f220000002600 */
[----:B------:R-:W-:-:S04]  /*18d60*/  IMAD.MOV.U32 R9, RZ, RZ, R23 ;  /* 0x000000ffff097224 */ /* 0x000fc800078e0017 */
[----:B------:R-:W0:Y:S08]  /*18d70*/  LDC R20, c[0x0][0x144] ;  /* 0x00005100ff147b82 */ /* 0x000e300000000800 */
[----:B------:R-:W0:Y:S08]  /*18d80*/  LDC R12, c[0x0][0x630] ;  /* 0x00018c00ff0c7b82 */ /* 0x000e300000000800 */
[----:B------:R-:W0:Y:S01]  /*18d90*/  LDC.64 R14, c[0x0][0x620] ;  /* 0x00018800ff0e7b82 */ /* 0x000e220000000a00 */
[----:B--2---:R-:W-:-:S04]  /*18da0*/  ISETP.NE.U32.AND P0, PT, R10, RZ, PT ;  /* 0x000000ff0a00720c */ /* 0x004fc80003f05070 */
[----:B------:R-:W-:Y:S02]  /*18db0*/  ISETP.NE.AND.EX P0, PT, R11, RZ, PT, P0 ;  /* 0x000000ff0b00720c */ /* 0x000fe40003f05300 */
[----:B-1----:R-:W-:-:S05]  /*18dc0*/  I2FP.F32.U32 R0, R17 ;  /* 0x0000001100007245 */ /* 0x002fca0000201000 */
[----:B------:R-:W-:-:S04]  /*18dd0*/  FMUL R0, R0, UR4 ;  /* 0x0000000400007c20 */ /* 0x000fc80008400000 */
[----:B------:R1:W2:Y:S02]  /*18de0*/  F2I.U32.TRUNC.NTZ R18, R0 ;  /* 0x0000000000127305 */ /* 0x0002a4000020f000 */
[----:B----4-:R-:W-:Y:S05]  /*18df0*/  @!P0 BRA `(.L_x_550) ;  /* 0x0000000000288947 */ /* 0x010fea0003800000 */
[----:B-1----:R-:W0:Y:S02]  /*18e00*/  LDC R0, c[0x0][0x634] ;  /* 0x00018d00ff007b82 */ /* 0x002e240000000800 */
[----:B0-----:R-:W-:-:S05]  /*18e10*/  IADD3 R3, P0, R21, R0, RZ ;  /* 0x0000000015037210 */ /* 0x001fca0007f1e0ff */
[----:B------:R-:W-:-:S04]  /*18e20*/  IMAD.X R13, RZ, RZ, R23, P0 ;  /* 0x000000ffff0d7224 */ /* 0x000fc800000e0617 */
[----:B------:R-:W-:-:S04]  /*18e30*/  IMAD.WIDE.U32 R4, R13, R10, RZ ;  /* 0x0000000a0d047225 */ /* 0x000fc800078e00ff */
[----:B------:R-:W-:-:S04]  /*18e40*/  IMAD.WIDE.U32 R6, P0, R3, R11, R4 ;  /* 0x0000000b03067225 */ /* 0x000fc80007800004 */
[----:B------:R-:W-:Y:S01]  /*18e50*/  IMAD.WIDE.U32 R4, R3, R10, RZ ;  /* 0x0000000a03047225 */ /* 0x000fe200078e00ff */
[----:B------:R-:W-:-:S03]  /*18e60*/  MOV R8, R7 ;  /* 0x0000000700087202 */ /* 0x000fc60000000f00 */
[----:B------:R-:W-:Y:S01]  /*18e70*/  IMAD.X R9, RZ, RZ, RZ, P0 ;  /* 0x000000ffff097224 */ /* 0x000fe200000e06ff */
[----:B------:R-:W-:-:S05]  /*18e80*/  IADD3 RZ, P0, R5, R6, RZ ;  /* 0x0000000605ff7210 */ /* 0x000fca0007f1e0ff */
[----:B------:R-:W-:-:S08]  /*18e90*/  IMAD.WIDE.U32.X R8, R13, R11, R8, P0 ;  /* 0x0000000b0d087225 */ /* 0x000fd000000e0408 */
.L_x_550:
[-CC-:B0-----:R-:W-:Y:S01]  /*18ea0*/  SHF.R.U64 R27, R8, R12.reuse, R9.reuse ;  /* 0x0000000c081b7219 */ /* 0x181fe20000001209 */
[----:B------:R-:W0:Y:S01]  /*18eb0*/  LDC.64 R24, c[0x0][0x640] ;  /* 0x00019000ff187b82 */ /* 0x000e220000000a00 */
[----:B-1----:R-:W-:Y:S01]  /*18ec0*/  SHF.R.U32.HI R0, RZ, R12, R9 ;  /* 0x0000000cff007219 */ /* 0x002fe20000011609 */
[----:B------:R-:W-:Y:S01]  /*18ed0*/  IMAD.MOV.U32 R4, RZ, RZ, R21 ;  /* 0x000000ffff047224 */ /* 0x000fe200078e0015 */
[----:B------:R-:W-:Y:S01]  /*18ee0*/  IADD3 R3, P0, RZ, -R27, RZ ;  /* 0x8000001bff037210 */ /* 0x000fe20007f1e0ff */
[----:B--2---:R-:W-:Y:S01]  /*18ef0*/  IMAD.MOV R18, RZ, RZ, -R18 ;  /* 0x000000ffff127224 */ /* 0x004fe200078e0a12 */
[----:B------:R-:W-:Y:S01]  /*18f00*/  ULDC UR4, c[0x0][0x154] ;  /* 0x0000550000047ab9 */ /* 0x000fe20000000800 */
[----:B------:R-:W-:Y:S02]  /*18f10*/  IMAD.MOV.U32 R7, RZ, RZ, 0x1 ;  /* 0x00000001ff077424 */ /* 0x000fe400078e00ff */
[----:B------:R-:W1:Y:S01]  /*18f20*/  LDC R6, c[0x0][0x618] ;  /* 0x00018600ff067b82 */ /* 0x000e620000000800 */
[----:B------:R-:W-:-:S02]  /*18f30*/  IMAD.X R5, RZ, RZ, ~R0, P0 ;  /* 0x000000ffff057224 */ /* 0x000fc400000e0e00 */
[----:B------:R-:W-:Y:S02]  /*18f40*/  IMAD R17, R20, R18, R17 ;  /* 0x0000001214117224 */ /* 0x000fe400078e0211 */
[-C--:B------:R-:W-:Y:S02]  /*18f50*/  IMAD R0, R5, R14.reuse, RZ ;  /* 0x0000000e05007224 */ /* 0x080fe400078e02ff */
[----:B------:R-:W-:Y:S01]  /*18f60*/  IMAD.MOV.U32 R5, RZ, RZ, R23 ;  /* 0x000000ffff057224 */ /* 0x000fe200078e0017 */
[----:B------:R-:W2:Y:S01]  /*18f70*/  LDC R8, c[0x0][0x608] ;  /* 0x00018200ff087b82 */ /* 0x000ea20000000800 */
[----:B------:R-:W-:-:S04]  /*18f80*/  IMAD.WIDE.U32 R4, R3, R14, R4 ;  /* 0x0000000e03047225 */ /* 0x000fc800078e0004 */
[----:B------:R-:W-:-:S03]  /*18f90*/  IMAD R3, R3, R15, R0 ;  /* 0x0000000f03037224 */ /* 0x000fc600078e0200 */
[----:B------:R-:W4:Y:S01]  /*18fa0*/  LDC R22, c[0x0][0x658] ;  /* 0x00019600ff167b82 */ /* 0x000f220000000800 */
[----:B------:R-:W-:Y:S02]  /*18fb0*/  I2FP.F32.U32 R0, R19 ;  /* 0x0000001300007245 */ /* 0x000fe40000201000 */
[----:B0-----:R-:W-:Y:S02]  /*18fc0*/  ISETP.NE.U32.AND P0, PT, R24, RZ, PT ;  /* 0x000000ff1800720c */ /* 0x001fe40003f05070 */
[----:B------:R-:W-:Y:S01]  /*18fd0*/  IADD3 R3, R5, R3, RZ ;  /* 0x0000000305037210 */ /* 0x000fe20007ffe0ff */
[----:B------:R-:W-:Y:S01]  /*18fe0*/  FMUL R0, R0, UR4 ;  /* 0x0000000400007c20 */ /* 0x000fe20008400000 */
[----:B------:R-:W-:Y:S01]  /*18ff0*/  ISETP.NE.AND.EX P0, PT, R25, RZ, PT, P0 ;  /* 0x000000ff1900720c */ /* 0x000fe20003f05300 */
[----:B------:R-:W0:Y:S01]  /*19000*/  LDC R18, c[0x0][0x148] ;  /* 0x00005200ff127b82 */ /* 0x000e220000000800 */
[-CC-:B-1----:R-:W-:Y:S01]  /*19010*/  SHF.R.U64 R12, R4, R6.reuse, R3.reuse ;  /* 0x00000006040c7219 */ /* 0x182fe20000001203 */
[----:B------:R1:W0:Y:S01]  /*19020*/  F2I.U32.TRUNC.NTZ R13, R0 ;  /* 0x00000000000d7305 */ /* 0x000222000020f000 */
[----:B------:R-:W-:Y:S01]  /*19030*/  SHF.R.U32.HI R3, RZ, R6, R3 ;  /* 0x00000006ff037219 */ /* 0x000fe20000011603 */
[----:B------:R-:W-:-:S04]  /*19040*/  IMAD.MOV.U32 R5, RZ, RZ, -0x1 ;  /* 0xffffffffff057424 */ /* 0x000fc800078e00ff */
[----:B------:R-:W0:Y:S01]  /*19050*/  LDC R15, c[0x0][0x600] ;  /* 0x00018000ff0f7b82 */ /* 0x000e220000000800 */
[-CC-:B--2---:R-:W-:Y:S02]  /*19060*/  SHF.R.U64 R10, R12, R8.reuse, R3.reuse ;  /* 0x000000080c0a7219 */ /* 0x184fe40000001203 */
[----:B------:R-:W-:-:S05]  /*19070*/  SHF.R.U32.HI R3, RZ, R8, R3 ;  /* 0x00000008ff037219 */ /* 0x000fca0000011603 */
[----:B------:R-:W2:Y:S01]  /*19080*/  LDC R20, c[0x0][0x648] ;  /* 0x00019200ff147b82 */ /* 0x000ea20000000800 */
[-C--:B----4-:R-:W-:Y:S02]  /*19090*/  SHF.L.U32 R4, R5, R22.reuse, RZ ;  /* 0x0000001605047219 */ /* 0x090fe400000006ff */
[-CC-:B------:R-:W-:Y:S02]  /*190a0*/  SHF.R.U64 R14, R10, R22.reuse, R3.reuse ;  /* 0x000000160a0e7219 */ /* 0x180fe40000001203 */
[----:B------:R-:W-:Y:S02]  /*190b0*/  SHF.R.U32.HI R5, RZ, R22, R3 ;  /* 0x00000016ff057219 */ /* 0x000fe40000011603 */
[----:B------:R-:W-:Y:S01]  /*190c0*/  LOP3.LUT R21, RZ, R4, RZ, 0x33, !PT ;  /* 0x00000004ff157212 */ /* 0x000fe200078e33ff */
[----:B------:R-:W4:Y:S01]  /*190d0*/  LDC R23, c[0x0][0x638] ;  /* 0x00018e00ff177b82 */ /* 0x000f220000000800 */
[----:B------:R-:W-:Y:S01]  /*190e0*/  SHF.L.U32 R22, R7, R22, RZ ;  /* 0x0000001607167219 */ /* 0x000fe200000006ff */
[----:B------:R-:W-:-:S06]  /*190f0*/  IMAD.MOV.U32 R4, RZ, RZ, R14 ;  /* 0x000000ffff047224 */ /* 0x000fcc00078e000e */
[----:B------:R-:W0:Y:S01]  /*19100*/  LDC R26, c[0x0][0x610] ;  /* 0x00018400ff1a7b82 */ /* 0x000e220000000800 */
[----:B-1----:R-:W-:Y:S05]  /*19110*/  @!P0 BRA `(.L_x_551) ;  /* 0x0000000000288947 */ /* 0x002fea0003800000 */
[----:B------:R-:W1:Y:S02]  /*19120*/  LDC R3, c[0x0][0x64c] ;  /* 0x00019300ff037b82 */ /* 0x000e640000000800 */
[----:B-1----:R-:W-:-:S05]  /*19130*/  IADD3 R3, P0, R14, R3, RZ ;  /* 0x000000030e037210 */ /* 0x002fca0007f1e0ff */
[----:B------:R-:W-:-:S04]  /*19140*/  IMAD.X R11, RZ, RZ, R5, P0 ;  /* 0x000000ffff0b7224 */ /* 0x000fc800000e0605 */
[----:B------:R-:W-:-:S04]  /*19150*/  IMAD.WIDE.U32 R4, R11, R24, RZ ;  /* 0x000000180b047225 */ /* 0x000fc800078e00ff */
[----:B------:R-:W-:-:S04]  /*19160*/  IMAD.WIDE.U32 R6, P0, R3, R25, R4 ;  /* 0x0000001903067225 */ /* 0x000fc80007800004 */
[----:B------:R-:W-:Y:S01]  /*19170*/  IMAD.WIDE.U32 R4, R3, R24, RZ ;  /* 0x0000001803047225 */ /* 0x000fe200078e00ff */
[----:B------:R-:W-:-:S03]  /*19180*/  IADD3.X R9, RZ, RZ, RZ, P0, !PT ;  /* 0x000000ffff097210 */ /* 0x000fc600007fe4ff */
[----:B------:R-:W-:Y:S01]  /*19190*/  IMAD.MOV.U32 R8, RZ, RZ, R7 ;  /* 0x000000ffff087224 */ /* 0x000fe200078e0007 */
[----:B------:R-:W-:-:S05]  /*191a0*/  IADD3 RZ, P0, R5, R6, RZ ;  /* 0x0000000605ff7210 */ /* 0x000fca0007f1e0ff */
[----:B------:R-:W-:-:S08]  /*191b0*/  IMAD.WIDE.U32.X R4, R11, R25, R8, P0 ;  /* 0x000000190b047225 */ /* 0x000fd000000e0408 */
.L_x_551:
[----:B------:R-:W1:Y:S01]  /*191c0*/  LDC R3, c[0x0][0x65c] ;  /* 0x00019700ff037b82 */ /* 0x000e620000000800 */
[----:B--2---:R-:W-:Y:S01]  /*191d0*/  SHF.R.U64 R0, R4, R20, R5 ;  /* 0x0000001404007219 */ /* 0x004fe20000001205 */
[----:B0-----:R-:W-:Y:S01]  /*191e0*/  VIADD R7, R15, 0xffffffff ;  /* 0xffffffff0f077836 */ /* 0x001fe20000000000 */
[----:B------:R-:W-:Y:S01]  /*191f0*/  LOP3.LUT R5, R10, R21, RZ, 0xc0, !PT ;  /* 0x000000150a057212 */ /* 0x000fe200078ec0ff */
[----:B------:R-:W-:Y:S01]  /*19200*/  IMAD.MOV R13, RZ, RZ, -R13 ;  /* 0x000000ffff0d7224 */ /* 0x000fe200078e0a0d */
[----:B------:R-:W-:Y:S02]  /*19210*/  R2UR UR5, R27 ;  /* 0x000000001b0572ca */ /* 0x000fe400000e0000 */
[----:B------:R-:W-:Y:S02]  /*19220*/  LOP3.LUT R12, R12, R7, RZ, 0xc0, !PT ;  /* 0x000000070c0c7212 */ /* 0x000fe400078ec0ff */
[----:B-1----:R-:W-:Y:S01]  /*19230*/  ISETP.NE.AND P0, PT, R3, 0x1, PT ;  /* 0x000000010300780c */ /* 0x002fe20003f05270 */
[----:B------:R-:W-:-:S02]  /*19240*/  IMAD.MOV R3, RZ, RZ, -R0 ;  /* 0x000000ffff037224 */ /* 0x000fc400078e0a00 */
[----:B------:R-:W-:Y:S02]  /*19250*/  IMAD R0, R22, R0, R5 ;  /* 0x0000000016007224 */ /* 0x000fe400078e0205 */
[----:B----4-:R-:W-:-:S04]  /*19260*/  IMAD R3, R3, R23, R14 ;  /* 0x0000001703037224 */ /* 0x010fc800078e020e */
[----:B------:R-:W-:-:S04]  /*19270*/  IMAD R3, R3, R15, R12 ;  /* 0x0000000f03037224 */ /* 0x000fc800078e020c */
[----:B------:R-:W-:-:S04]  /*19280*/  @P0 IMAD R17, R18, R13, R19 ;  /* 0x0000000d12110224 */ /* 0x000fc800078e0213 */
[----:B------:R-:W-:-:S05]  /*19290*/  IMAD R0, R0, R26, R17 ;  /* 0x0000001a00007224 */ /* 0x000fca00078e0211 */
[----:B------:R-:W-:Y:S02]  /*192a0*/  SEL R4, R3, R0, !P0 ;  /* 0x0000000003047207 */ /* 0x000fe40004000000 */
[----:B------:R-:W-:Y:S02]  /*192b0*/  SEL R0, R0, R3, !P0 ;  /* 0x0000000300007207 */ /* 0x000fe40004000000 */
[----:B------:R-:W-:Y:S02]  /*192c0*/  MOV R3, UR5 ;  /* 0x0000000500037c02 */ /* 0x000fe40008000f00 */
[----:B------:R-:W-:Y:S02]  /*192d0*/  R2UR UR4, R4 ;  /* 0x00000000040472ca */ /* 0x000fe400000e0000 */
[----:B------:R-:W-:Y:S01]  /*192e0*/  R2UR UR6, R0 ;  /* 0x00000000000672ca */ /* 0x000fe200000e0000 */
[----:B------:R1:W-:Y:S01]  /*192f0*/  STL [R1+0x108], R3 ;  /* 0x0001080301007387 */ /* 0x0003e20000100800 */
[----:B------:R-:W-:-:S09]  /*19300*/  IMAD.MOV.U32 R0, RZ, RZ, 0x1 ;  /* 0x00000001ff007424 */ /* 0x000fd200078e00ff */
[----:B-1----:R-:W-:-:S07]  /*19310*/  IMAD.U32 R17, RZ, RZ, UR4 ;  /* 0x00000004ff117e24 */ /* 0x002fce000f8e00ff */
.L_x_549:
[----:B------:R-:W-:Y:S01]  /*19320*/  LOP3.LUT P0, RZ, R0, 0xff, RZ, 0xc0, !PT ;  /* 0x000000ff00ff7812 */ /* 0x000fe2000780c0ff */
[----:B------:R-:W-:-:S12]  /*19330*/  IMAD.U32 R18, RZ, RZ, UR6 ;  /* 0x00000006ff127e24 */ /* 0x000fd8000f8e00ff */
[----:B------:R-:W-:Y:S05]  /*19340*/  @P0 BRA `(.L_x_552) ;  /* 0xfffffe7c007c0947 */ /* 0x000fea000383ffff */
[----:B------:R-:W-:Y:S05]  /*19350*/  EXIT ;  /* 0x000000000000794d */ /* 0x000fea0003800000 */
.L_x_3:
[----:B------:R-:W2:Y:S01]  /*19360*/  LDL R17, [R1+0x118] ;  /* 0x0001180001117983 */ /* 0x000ea20000100800 */
[----:B---3--:R-:W-:-:S03]  /*19370*/  ULDC.64 UR4, c[0x0][0x650] ;  /* 0x0001940000047ab9 */ /* 0x008fc60000000a00 */
[----:B------:R-:W3:Y:S01]  /*19380*/  LDL R18, [R1+0x114] ;  /* 0x0001140001127983 */ /* 0x000ee20000100800 */
[----:B------:R-:W-:Y:S01]  /*19390*/  PRMT R6, RZ, 0x7610, R6 ;  /* 0x00007610ff067816 */ /* 0x000fe20000000006 */
[----:B------:R-:W-:Y:S01]  /*193a0*/  IMAD.MOV.U32 R5, RZ, RZ, -0x1 ;  /* 0xffffffffff057424 */ /* 0x000fe200078e00ff */
[----:B------:R-:W-:Y:S01]  /*193b0*/  MOV R4, 0xffffffff ;  /* 0xffffffff00047802 */ /* 0x000fe20000000f00 */
[----:B------:R-:W-:Y:S01]  /*193c0*/  IMAD.MOV.U32 R9, RZ, RZ, -0x1 ;  /* 0xffffffffff097424 */ /* 0x000fe200078e00ff */
[----:B--2---:R-:W-:-:S04]  /*193d0*/  ISETP.GE.U32.AND P0, PT, R17, UR4, PT ;  /* 0x0000000411007c0c */ /* 0x004fc8000bf06070 */
[----:B---3--:R-:W-:-:S13]  /*193e0*/  ISETP.GE.U32.AND.EX P0, PT, R18, UR5, PT, P0 ;  /* 0x0000000512007c0c */ /* 0x008fda000bf06100 */
[----:B------:R-:W-:Y:S05]  /*193f0*/  @P0 BRA `(.L_x_553) ;  /* 0x0000000400680947 */ /* 0x000fea0003800000 */
[----:B------:R-:W0:Y:S01]  /*19400*/  LDC.64 R10, c[0x0][0x628] ;  /* 0x00018a00ff0a7b82 */ /* 0x000e220000000a00 */
[----:B------:R-:W-:Y:S02]  /*19410*/  IMAD.MOV.U32 R8, RZ, RZ, R17 ;  /* 0x000000ffff087224 */ /* 0x000fe400078e0011 */
[----:B------:R-:W-:-:S05]  /*19420*/  IMAD.MOV.U32 R9, RZ, RZ, R18 ;  /* 0x000000ffff097224 */ /* 0x000fca00078e0012 */
[----:B------:R-:W1:Y:S08]  /*19430*/  LDC R12, c[0x0][0x630] ;  /* 0x00018c00ff0c7b82 */ /* 0x000e700000000800 */
[----:B------:R-:W2:Y:S01]  /*19440*/  LDC.64 R14, c[0x0][0x620] ;  /* 0x00018800ff0e7b82 */ /* 0x000ea20000000a00 */
[----:B0-----:R-:W-:-:S04]  /*19450*/  ISETP.NE.U32.AND P0, PT, R10, RZ, PT ;  /* 0x000000ff0a00720c */ /* 0x001fc80003f05070 */
[----:B------:R-:W-:-:S13]  /*19460*/  ISETP.NE.AND.EX P0, PT, R11, RZ, PT, P0 ;  /* 0x000000ff0b00720c */ /* 0x000fda0003f05300 */
[----:B-12---:R-:W-:Y:S05]  /*19470*/  @!P0 BRA `(.L_x_554) ;  /* 0x0000000000288947 */ /* 0x006fea0003800000 */
[----:B------:R-:W0:Y:S02]  /*19480*/  LDC R4, c[0x0][0x634] ;  /* 0x00018d00ff047b82 */ /* 0x000e240000000800 */
[----:B0-----:R-:W-:-:S05]  /*19490*/  IADD3 R9, P0, R17, R4, RZ ;  /* 0x0000000411097210 */ /* 0x001fca0007f1e0ff */
        /* <DEDUP_REMOVED lines=8> */
.L_x_554:
[--C-:B------:R-:W-:Y:S01]  /*19520*/  SHF.R.U64 R10, R8, R12, R9.reuse ;  /* 0x0000000c080a7219 */ /* 0x100fe20000001209 */
[----:B------:R-:W-:Y:S01]  /*19530*/  IMAD.MOV.U32 R5, RZ, RZ, R18 ;  /* 0x000000ffff057224 */ /* 0x000fe200078e0012 */
[----:B------:R-:W-:Y:S01]  /*19540*/  I2FP.F32.U32 R6, R2 ;  /* 0x0000000200067245 */ /* 0x000fe20000201000 */
[----:B------:R-:W0:Y:S01]  /*19550*/  LDC R16, c[0x0][0x618] ;  /* 0x00018600ff107b82 */ /* 0x000e220000000800 */
[----:B------:R-:W-:Y:S01]  /*19560*/  SHF.R.U32.HI R3, RZ, R12, R9 ;  /* 0x0000000cff037219 */ /* 0x000fe20000011609 */
[----:B------:R-:W-:Y:S01]  /*19570*/  ULDC UR4, c[0x0][0x150] ;  /* 0x0000540000047ab9 */ /* 0x000fe20000000800 */
[----:B------:R-:W-:Y:S01]  /*19580*/  IADD3 R7, P0, RZ, -R10, RZ ;  /* 0x8000000aff077210 */ /* 0x000fe20007f1e0ff */
[----:B------:R-:W-:Y:S01]  /*19590*/  FMUL R9, R6, UR4 ;  /* 0x0000000406097c20 */ /* 0x000fe20008400000 */
[----:B------:R-:W-:Y:S01]  /*195a0*/  IMAD.MOV.U32 R4, RZ, RZ, R17 ;  /* 0x000000ffff047224 */ /* 0x000fe200078e0011 */
[----:B------:R-:W-:Y:S02]  /*195b0*/  ULDC UR4, c[0x0][0x154] ;  /* 0x0000550000047ab9 */ /* 0x000fe40000000800 */
[----:B------:R-:W1:Y:S01]  /*195c0*/  LDC.64 R18, c[0x0][0x640] ;  /* 0x00019000ff127b82 */ /* 0x000e620000000a00 */
[----:B------:R-:W-:Y:S01]  /*195d0*/  IMAD.X R3, RZ, RZ, ~R3, P0 ;  /* 0x000000ffff037224 */ /* 0x000fe200000e0e03 */
[----:B------:R-:W2:Y:S01]  /*195e0*/  F2I.U32.TRUNC.NTZ R9, R9 ;  /* 0x0000000900097305 */ /* 0x000ea2000020f000 */
[----:B------:R-:W-:-:S04]  /*195f0*/  IMAD.WIDE.U32 R4, R7, R14, R4 ;  /* 0x0000000e07047225 */ /* 0x000fc800078e0004 */
[----:B------:R-:W-:Y:S01]  /*19600*/  IMAD R6, R3, R14, RZ ;  /* 0x0000000e03067224 */ /* 0x000fe200078e02ff */
[----:B------:R-:W3:Y:S03]  /*19610*/  LDC R11, c[0x0][0x144] ;  /* 0x00005100ff0b7b82 */ /* 0x000ee60000000800 */
[----:B------:R-:W-:Y:S02]  /*19620*/  IMAD R3, R7, R15, R6 ;  /* 0x0000000f07037224 */ /* 0x000fe400078e0206 */
[----:B------:R-:W-:-:S03]  /*19630*/  IMAD.MOV.U32 R6, RZ, RZ, -0x1 ;  /* 0xffffffffff067424 */ /* 0x000fc600078e00ff */
[----:B------:R-:W4:Y:S01]  /*19640*/  LDC R12, c[0x0][0x608] ;  /* 0x00018200ff0c7b82 */ /* 0x000f220000000800 */
[----:B------:R-:W-:Y:S02]  /*19650*/  IADD3 R3, R5, R3, RZ ;  /* 0x0000000305037210 */ /* 0x000fe40007ffe0ff */
[----:B------:R-:W-:Y:S02]  /*19660*/  I2FP.F32.U32 R5, R0 ;  /* 0x0000000000057245 */ /* 0x000fe40000201000 */
[-C--:B0-----:R-:W-:Y:S01]  /*19670*/  SHF.R.U64 R8, R4, R16.reuse, R3 ;  /* 0x0000001004087219 */ /* 0x081fe20000001203 */
[----:B--2---:R-:W-:Y:S01]  /*19680*/  IMAD.MOV R4, RZ, RZ, -R9 ;  /* 0x000000ffff047224 */ /* 0x004fe200078e0a09 */
[----:B------:R-:W-:Y:S01]  /*19690*/  SHF.R.U32.HI R3, RZ, R16, R3 ;  /* 0x00000010ff037219 */ /* 0x000fe20000011603 */
[----:B------:R-:W0:Y:S01]  /*196a0*/  LDC R7, c[0x0][0x658] ;  /* 0x00019600ff077b82 */ /* 0x000e220000000800 */
[----:B-1----:R-:W-:Y:S01]  /*196b0*/  ISETP.NE.U32.AND P0, PT, R18, RZ, PT ;  /* 0x000000ff1200720c */ /* 0x002fe20003f05070 */
[----:B------:R-:W-:-:S03]  /*196c0*/  FMUL R5, R5, UR4 ;  /* 0x0000000405057c20 */ /* 0x000fc60008400000 */
[----:B------:R-:W-:-:S03]  /*196d0*/  ISETP.NE.AND.EX P0, PT, R19, RZ, PT, P0 ;  /* 0x000000ff1300720c */ /* 0x000fc60003f05300 */
[----:B------:R-:W1:Y:S01]  /*196e0*/  LDC R15, c[0x0][0x148] ;  /* 0x00005200ff0f7b82 */ /* 0x000e620000000800 */
[----:B---3--:R-:W-:Y:S02]  /*196f0*/  IMAD R17, R11, R4, R2 ;  /* 0x000000040b117224 */ /* 0x008fe400078e0202 */
[----:B------:R-:W-:-:S05]  /*19700*/  IMAD.MOV.U32 R4, RZ, RZ, 0x1 ;  /* 0x00000001ff047424 */ /* 0x000fca00078e00ff */
[----:B------:R-:W2:Y:S01]  /*19710*/  LDC R14, c[0x0][0x600] ;  /* 0x00018000ff0e7b82 */ /* 0x000ea20000000800 */
[-CC-:B----4-:R-:W-:Y:S02]  /*19720*/  SHF.R.U64 R11, R8, R12.reuse, R3.reuse ;  /* 0x0000000c080b7219 */ /* 0x190fe40000001203 */
[----:B------:R-:W-:Y:S02]  /*19730*/  SHF.R.U32.HI R2, RZ, R12, R3 ;  /* 0x0000000cff027219 */ /* 0x000fe40000011603 */
[----:B------:R3:W4:Y:S03]  /*19740*/  F2I.U32.TRUNC.NTZ R12, R5 ;  /* 0x00000005000c7305 */ /* 0x000726000020f000 */
[----:B------:R-:W1:Y:S01]  /*19750*/  LDC R20, c[0x0][0x648] ;  /* 0x00019200ff147b82 */ /* 0x000e620000000800 */
[-C--:B0-----:R-:W-:Y:S02]  /*19760*/  SHF.R.U64 R13, R11, R7.reuse, R2 ;  /* 0x000000070b0d7219 */ /* 0x081fe40000001202 */
[----:B------:R-:W-:-:S02]  /*19770*/  SHF.L.U32 R6, R6, R7, RZ ;  /* 0x0000000706067219 */ /* 0x000fc400000006ff */
[-C--:B------:R-:W-:Y:S01]  /*19780*/  SHF.R.U32.HI R3, RZ, R7.reuse, R2 ;  /* 0x00000007ff037219 */ /* 0x080fe20000011602 */
[----:B------:R-:W-:Y:S01]  /*19790*/  IMAD.MOV.U32 R2, RZ, RZ, R13 ;  /* 0x000000ffff027224 */ /* 0x000fe200078e000d */
[----:B------:R-:W-:Y:S01]  /*197a0*/  SHF.L.U32 R16, R4, R7, RZ ;  /* 0x0000000704107219 */ /* 0x000fe200000006ff */
[----:B------:R-:W0:Y:S01]  /*197b0*/  LDC R21, c[0x0][0x638] ;  /* 0x00018e00ff157b82 */ /* 0x000e220000000800 */
[----:B------:R-:W-:-:S07]  /*197c0*/  LOP3.LUT R22, RZ, R6, RZ, 0x33, !PT ;  /* 0x00000006ff167212 */ /* 0x000fce00078e33ff */
[----:B------:R-:W0:Y:S01]  /*197d0*/  LDC R23, c[0x0][0x610] ;  /* 0x00018400ff177b82 */ /* 0x000e220000000800 */
[----:B---34-:R-:W-:Y:S05]  /*197e0*/  @!P0 BRA `(.L_x_555) ;  /* 0x0000000000288947 */ /* 0x018fea0003800000 */
[----:B------:R-:W3:Y:S02]  /*197f0*/  LDC R2, c[0x0][0x64c] ;  /* 0x00019300ff027b82 */ /* 0x000ee40000000800 */
[----:B---3--:R-:W-:-:S04]  /*19800*/  IADD3 R7, P0, R13, R2, RZ ;  /* 0x000000020d077210 */ /* 0x008fc80007f1e0ff */
[----:B------:R-:W-:-:S05]  /*19810*/  IADD3.X R9, RZ, R3, RZ, P0, !PT ;  /* 0x00000003ff097210 */ /* 0x000fca00007fe4ff */
[----:B------:R-:W-:-:S04]  /*19820*/  IMAD.WIDE.U32 R2, R9, R18, RZ ;  /* 0x0000001209027225 */ /* 0x000fc800078e00ff */
[----:B------:R-:W-:-:S04]  /*19830*/  IMAD.WIDE.U32 R4, P0, R7, R19, R2 ;  /* 0x0000001307047225 */ /* 0x000fc80007800002 */
[----:B------:R-:W-:-:S04]  /*19840*/  IMAD.WIDE.U32 R2, R7, R18, RZ ;  /* 0x0000001207027225 */ /* 0x000fc800078e00ff */
[----:B------:R-:W-:Y:S01]  /*19850*/  IMAD.X R7, RZ, RZ, RZ, P0 ;  /* 0x000000ffff077224 */ /* 0x000fe200000e06ff */
[----:B------:R-:W-:Y:S01]  /*19860*/  IADD3 RZ, P0, R3, R4, RZ ;  /* 0x0000000403ff7210 */ /* 0x000fe20007f1e0ff */
[----:B------:R-:W-:-:S04]  /*19870*/  IMAD.MOV.U32 R6, RZ, RZ, R5 ;  /* 0x000000ffff067224 */ /* 0x000fc800078e0005 */
[----:B------:R-:W-:-:S08]  /*19880*/  IMAD.WIDE.U32.X R2, R9, R19, R6, P0 ;  /* 0x0000001309027225 */ /* 0x000fd000000e0406 */
.L_x_555:
[----:B------:R-:W3:Y:S01]  /*19890*/  LDC R4, c[0x0][0x65c] ;  /* 0x00019700ff047b82 */ /* 0x000ee20000000800 */
[----:B-1----:R-:W-:Y:S01]  /*198a0*/  SHF.R.U64 R3, R2, R20, R3 ;  /* 0x0000001402037219 */ /* 0x002fe20000001203 */
[----:B------:R-:W-:Y:S01]  /*198b0*/  IMAD.MOV R12, RZ, RZ, -R12 ;  /* 0x000000ffff0c7224 */ /* 0x000fe200078e0a0c */
[----:B------:R-:W-:Y:S01]  /*198c0*/  LOP3.LUT R2, R11, R22, RZ, 0xc0, !PT ;  /* 0x000000160b027212 */ /* 0x000fe200078ec0ff */
[----:B------:R-:W-:Y:S01]  /*198d0*/  IMAD.MOV.U32 R6, RZ, RZ, 0x1 ;  /* 0x00000001ff067424 */ /* 0x000fe200078e00ff */
[----:B--2---:R-:W-:Y:S01]  /*198e0*/  IADD3 R5, R14, -0x1, RZ ;  /* 0xffffffff0e057810 */ /* 0x004fe20007ffe0ff */
[----:B------:R-:W-:Y:S02]  /*198f0*/  IMAD.MOV.U32 R9, RZ, RZ, R10 ;  /* 0x000000ffff097224 */ /* 0x000fe400078e000a */
[----:B------:R-:W-:Y:S01]  /*19900*/  IMAD R2, R16, R3, R2 ;  /* 0x0000000310027224 */ /* 0x000fe200078e0202 */
[----:B---3--:R-:W-:Y:S01]  /*19910*/  ISETP.NE.AND P0, PT, R4, 0x1, PT ;  /* 0x000000010400780c */ /* 0x008fe20003f05270 */
[----:B------:R-:W-:Y:S01]  /*19920*/  IMAD.MOV R4, RZ, RZ, -R3 ;  /* 0x000000ffff047224 */ /* 0x000fe200078e0a03 */
[----:B------:R-:W-:-:S11]  /*19930*/  LOP3.LUT R3, R8, R5, RZ, 0xc0, !PT ;  /* 0x0000000508037212 */ /* 0x000fd600078ec0ff */
[----:B------:R-:W-:Y:S02]  /*19940*/  @P0 IMAD R17, R15, R12, R0 ;  /* 0x0000000c0f110224 */ /* 0x000fe400078e0200 */
[----:B0-----:R-:W-:Y:S02]  /*19950*/  IMAD R0, R4, R21, R13 ;  /* 0x0000001504007224 */ /* 0x001fe400078e020d */
[----:B------:R-:W-:Y:S02]  /*19960*/  IMAD R5, R2, R23, R17 ;  /* 0x0000001702057224 */ /* 0x000fe400078e0211 */
[----:B------:R-:W-:-:S05]  /*19970*/  IMAD R0, R0, R14, R3 ;  /* 0x0000000e00007224 */ /* 0x000fca00078e0203 */
[----:B------:R-:W-:Y:S02]  /*19980*/  SEL R4, R0, R5, !P0 ;  /* 0x0000000500047207 */ /* 0x000fe40004000000 */
[----:B------:R-:W-:-:S07]  /*19990*/  SEL R5, R5, R0, !P0 ;  /* 0x0000000005057207 */ /* 0x000fce0004000000 */
.L_x_553:
[----:B------:R-:W-:-:S08]  /*199a0*/  NOP ;  /* 0x0000000000007918 */ /* 0x000fd00000000000 */
[----:B------:R-:W0:-:S00]  /*199b0*/  USETMAXREG.DEALLOC.CTAPOOL 0x18 ;  /* 0x00000018000079c8 */ /* 0x000e0000080e0500 */
[----:B------:R-:W-:-:S13]  /*199c0*/  ISETP.NE.AND P0, PT, RZ, UR8, PT ;  /* 0x00000008ff007c0c */ /* 0x000fda000bf05270 */
[----:B------:R-:W-:Y:S05]  /*199d0*/  @P0 EXIT ;  /* 0x000000000000094d */ /* 0x000fea0003800000 */
[----:B0-----:R-:W-:Y:S01]  /*199e0*/  LOP3.LUT P0, RZ, R6, 0xff, RZ, 0xc0, !PT ;  /* 0x000000ff06ff7812 */ /* 0x001fe2000780c0ff */
[----:B------:R-:W-:Y:S01]  /*199f0*/  IMAD.MOV.U32 R6, RZ, RZ, RZ ;  /* 0x000000ffff067224 */ /* 0x000fe200078e00ff */
[----:B------:R-:W-:-:S11]  /*19a00*/  MOV R0, 0x1 ;  /* 0x0000000100007802 */ /* 0x000fd60000000f00 */
[----:B------:R-:W-:Y:S05]  /*19a10*/  @!P0 BRA `(.L_x_556) ;  /* 0x0000000c00648947 */ /* 0x000fea0003800000 */
[----:B------:R-:W2:Y:S01]  /*19a20*/  LDL R3, [R1+0x104] ;  /* 0x0001040001037983 */ /* 0x000ea20000100800 */
[----:B------:R-:W-:Y:S01]  /*19a30*/  ULDC UR4, c[0x0][0x28c] ;  /* 0x0000a30000047ab9 */ /* 0x000fe20000000800 */
[----:B------:R-:W-:Y:S01]  /*19a40*/  ULDC UR6, c[0x0][0x658] ;  /* 0x0001960000067ab9 */ /* 0x000fe20000000800 */
[----:B------:R-:W-:Y:S01]  /*19a50*/  UMOV UR7, 0xffffffff ;  /* 0xffffffff00077882 */ /* 0x000fe20000000000 */
[----:B------:R-:W0:Y:S01]  /*19a60*/  S2R R2, SR_TID.X ;  /* 0x0000000000027919 */ /* 0x000e220000002100 */
[----:B------:R-:W-:Y:S01]  /*19a70*/  ULDC UR5, c[0x0][0x600] ;  /* 0x0001800000057ab9 */ /* 0x000fe20000000800 */
[----:B------:R-:W-:Y:S01]  /*19a80*/  UMOV UR9, 0x1 ;  /* 0x0000000100097882 */ /* 0x000fe20000000000 */
[----:B------:R-:W-:Y:S01]  /*19a90*/  USHF.L.U32 UR7, UR7, UR6, URZ ;  /* 0x0000000607077299 */ /* 0x000fe2000800063f */
[----:B------:R-:W-:Y:S01]  /*19aa0*/  BSSY B0, `(.L_x_556) ;  /* 0x00000d0000007945 */ /* 0x000fe20003800000 */
[----:B------:R-:W-:Y:S01]  /*19ab0*/  ULDC UR8, c[0x0][0xc] ;  /* 0x0000030000087ab9 */ /* 0x000fe20000000800 */
[----:B------:R-:W-:Y:S01]  /*19ac0*/  IMAD.MOV.U32 R8, RZ, RZ, 0x1 ;  /* 0x00000001ff087424 */ /* 0x000fe200078e00ff */
[----:B------:R-:W-:Y:S01]  /*19ad0*/  MOV R6, RZ ;  /* 0x000000ff00067202 */ /* 0x000fe20000000f00 */
[----:B------:R-:W-:Y:S01]  /*19ae0*/  IMAD.MOV.U32 R0, RZ, RZ, 0x1 ;  /* 0x00000001ff007424 */ /* 0x000fe200078e00ff */
[----:B------:R-:W-:Y:S01]  /*19af0*/  ULDC.64 UR24, c[0x0][0x198] ;  /* 0x0000660000187ab9 */ /* 0x000fe20000000a00 */
[----:B0-----:R-:W-:-:S02]  /*19b00*/  LOP3.LUT P2, RZ, R2, 0x7f, RZ, 0xc0, !PT ;  /* 0x0000007f02ff7812 */ /* 0x001fc4000784c0ff */
[----:B------:R-:W-:-:S04]  /*19b10*/  LOP3.LUT P0, RZ, R2, 0x1f, RZ, 0xc0, !PT ;  /* 0x0000001f02ff7812 */ /* 0x000fc8000780c0ff */
[----:B------:R-:W-:Y:S02]  /*19b20*/  PLOP3.LUT P0, PT, P0, P2, PT, 0x8a, 0x0 ;  /* 0x000000000000781c */ /* 0x000fe40000705172 */
[----:B--2---:R-:W-:-:S13]  /*19b30*/  R2UR UR10, R3 ;  /* 0x00000000030a72ca */ /* 0x004fda00000e0000 */
[----:B------:R-:W-:Y:S02]  /*19b40*/  ULOP3.LUT UR21, UR10, 0x2, URZ, 0xfc, !UPT ;  /* 0x000000020a157892 */ /* 0x000fe4000f8efc3f */
[----:B------:R-:W-:Y:S02]  /*19b50*/  UIADD3 UR10, UR4, 0x1f, URZ ;  /* 0x0000001f040a7890 */ /* 0x000fe4000fffe03f */
[----:B------:R-:W-:Y:S02]  /*19b60*/  UIADD3 UR4, UR5, -0x1, URZ ;  /* 0xffffffff05047890 */ /* 0x000fe4000fffe03f */
[----:B------:R-:W-:Y:S02]  /*19b70*/  USHF.R.S32.HI UR11, URZ, 0x1f, UR10 ;  /* 0x0000001f3f0b7899 */ /* 0x000fe4000801140a */
[----:B------:R-:W-:Y:S02]  /*19b80*/  USHF.L.U32 UR5, UR9, UR6, URZ ;  /* 0x0000000609057299 */ /* 0x000fe4000800063f */
[----:B------:R-:W-:Y:S01]  /*19b90*/  ULEA.HI UR11, UR11, UR10, URZ, 0x5 ;  /* 0x0000000a0b0b7291 */ /* 0x000fe2000f8f283f */
[----:B------:R-:W-:Y:S01]  /*19ba0*/  ULDC UR9, c[0x0][0x10] ;  /* 0x0000040000097ab9 */ /* 0x000fe20000000800 */
[----:B------:R-:W-:-:S02]  /*19bb0*/  ULOP3.LUT UR6, URZ, UR7, URZ, 0x33, !UPT ;  /* 0x000000073f067292 */ /* 0x000fc4000f8e333f */
[----:B------:R-:W-:Y:S01]  /*19bc0*/  UIMAD.WIDE.U32 UR8, UR8, UR9, URZ ;  /* 0x00000009080872a5 */ /* 0x000fe2000f8e003f */
[----:B------:R-:W-:Y:S01]  /*19bd0*/  ULDC UR7, c[0x0][0x14] ;  /* 0x0000050000077ab9 */ /* 0x000fe20000000800 */
[----:B------:R-:W-:Y:S02]  /*19be0*/  USHF.R.S32.HI UR19, URZ, 0x5, UR11 ;  /* 0x000000053f137899 */ /* 0x000fe4000801140b */
[----:B------:R-:W-:Y:S02]  /*19bf0*/  UIMAD.WIDE.U32 UR22, UR8, UR7, URZ ;  /* 0x00000007081672a5 */ /* 0x000fe4000f8e003f */
[----:B------:R-:W-:Y:S02]  /*19c00*/  UIMAD UR13, UR9, UR7, URZ ;  /* 0x00000007090d72a4 */ /* 0x000fe4000f8e023f */
[----:B------:R-:W-:Y:S02]  /*19c10*/  UIADD3 UR26, UR19, 0x1, URZ ;  /* 0x00000001131a7890 */ /* 0x000fe4000fffe03f */
[----:B------:R-:W-:-:S12]  /*19c20*/  UIADD3 UR13, UR23, UR13, URZ ;  /* 0x0000000d170d7290 */ /* 0x000fd8000fffe03f */
.L_x_568:
[----:B------:R-:W-:-:S03]  /*19c30*/  UMOV UR7, 0xffffffff ;  /* 0xffffffff00077882 */ /* 0x000fc60000000000 */
[----:B------:R-:W-:Y:S05]  /*19c40*/  BRA.DIV UR7, `(.L_x_557) ;  /* 0x0000001207187947 */ /* 0x000fea000b800000 */
[----:B------:R-:W-:-:S13]  /*19c50*/  ELECT P6, URZ, PT ;  /* 0x00000000003f782f */ /* 0x000fda00038c0000 */
.L_x_581:
[----:B------:R-:W0:Y:S01]  /*19c60*/  LDC R2, c[0x0][0x28c] ;  /* 0x0000a300ff027b82 */ /* 0x000e220000000800 */
[----:B------:R-:W-:Y:S01]  /*19c70*/  BSSY B1, `(.L_x_558) ;  /* 0x0000038000017945 */ /* 0x000fe20003800000 */
[----:B0-----:R-:W-:-:S13]  /*19c80*/  ISETP.LT.OR P6, PT, R2, 0x1, !P6 ;  /* 0x000000010200780c */ /* 0x001fda00077c1670 */
[----:B------:R-:W-:Y:S05]  /*19c90*/  @P6 BRA `(.L_x_559) ;  /* 0x0000000000d46947 */ /* 0x000fea0003800000 */
[----:B------:R-:W-:Y:S01]  /*19ca0*/  IMAD R3, R5, 0x180, RZ ;  /* 0x0000018005037824 */ /* 0x000fe200078e02ff */
[----:B------:R-:W-:Y:S01]  /*19cb0*/  MOV R5, R6 ;  /* 0x0000000600057202 */ /* 0x000fe20000000f00 */
[----:B------:R-:W-:Y:S02]  /*19cc0*/  IMAD R4, R4, 0xb0, RZ ;  /* 0x000000b004047824 */ /* 0x000fe400078e02ff */
[----:B------:R-:W-:Y:S02]  /*19cd0*/  IMAD.MOV.U32 R13, RZ, RZ, RZ ;  /* 0x000000ffff0d7224 */ /* 0x000fe400078e00ff */
[----:B------:R-:W-:Y:S02]  /*19ce0*/  IMAD.U32 R11, RZ, RZ, UR26 ;  /* 0x0000001aff0b7e24 */ /* 0x000fe4000f8e00ff */
[----:B------:R-:W-:-:S07]  /*19cf0*/  IMAD.MOV.U32 R2, RZ, RZ, R0 ;  /* 0x000000ffff027224 */ /* 0x000fce00078e0000 */
.L_x_563:
[----:B------:R-:W0:Y:S01]  /*19d00*/  S2R R10, SR_CgaCtaId ;  /* 0x00000000000a7919 */ /* 0x000e220000008800 */
[----:B------:R-:W-:-:S04]  /*19d10*/  MOV R7, 0x400 ;  /* 0x0000040000077802 */ /* 0x000fc80000000f00 */
[----:B0-----:R-:W-:Y:S02]  /*19d20*/  LEA R14, R10, R7, 0x18 ;  /* 0x000000070a0e7211 */ /* 0x001fe400078ec0ff */
[----:B------:R-:W-:Y:S01]  /*19d30*/  SHF.L.U32 R7, R2, 0x1f, RZ ;  /* 0x0000001f02077819 */ /* 0x000fe200000006ff */
[----:B------:R-:W0:Y:S02]  /*19d40*/  @!P2 LDC R10, c[0x0][0x500] ;  /* 0x00014000ff0aab82 */ /* 0x000e240000000800 */
[----:B------:R-:W-:-:S04]  /*19d50*/  IMAD R12, R5, 0x8, R14 ;  /* 0x00000008050c7824 */ /* 0x000fc800078e020e */
[----:B------:R-:W1:Y:S02]  /*19d60*/  SYNCS.PHASECHK.TRANS64.TRYWAIT P1, [R12+URZ+0x30], R7 ;  /* 0x000030070c0075a7 */ /* 0x000e64000802017f */
[----:B-1----:R-:W-:Y:S05]  /*19d70*/  @!P1 BRA `(.L_x_560) ;  /* 0x0000000c00ec9947 */ /* 0x002fea0003800000 */
.L_x_582:
[----:B------:R-:W-:Y:S01]  /*19d80*/  UPRMT UR7, UR21, 0x9910, URZ ;  /* 0x0000991015077896 */ /* 0x000fe2000800003f */
[----:B0-----:R0:W-:Y:S03]  /*19d90*/  @!P2 SYNCS.ARRIVE.TRANS64 RZ, [R12+URZ], R10 ;  /* 0x0000000a0cffa9a7 */ /* 0x0011e6000800003f */
[----:B------:R-:W-:-:S06]  /*19da0*/  UISETP.NE.AND UP0, UPT, UR7, 0x2, UPT ;  /* 0x000000020700788c */ /* 0x000fcc000bf05270 */
[----:B------:R-:W-:-:S13]  /*19db0*/  PLOP3.LUT P1, PT, PT, PT, UP0, 0x80, 0x0 ;  /* 0x000000000000781c */ /* 0x000fda0003f2f008 */
[----:B0-----:R-:W-:Y:S05]  /*19dc0*/  @P1 BRA `(.L_x_561) ;  /* 0x0000000000041947 */ /* 0x001fea0003800000 */
[----:B------:R-:W-:Y:S01]  /*19dd0*/  BPT.TRAP 0x1 ;  /* 0x000000040000795c */ /* 0x000fe20000300000 */
.L_x_561:
[----:B------:R-:W-:Y:S05]  /*19de0*/  @P0 BRA `(.L_x_562) ;  /* 0x0000000000040947 */ /* 0x000fea0003800000 */
[----:B------:R-:W-:Y:S01]  /*19df0*/  BPT.TRAP 0x1 ;  /* 0x000000040000795c */ /* 0x000fe20000300000 */
.L_x_562:
[C-C-:B-1----:R-:W-:Y:S01]  /*19e00*/  IMAD R7, R5.reuse, 0x6000, R14.reuse ;  /* 0x0000600005077824 */ /* 0x142fe200078e020e */
[----:B------:R-:W-:Y:S01]  /*19e10*/  R2UR UR9, R12 ;  /* 0x000000000c0972ca */ /* 0x000fe200000e0000 */
[----:B------:R-:W-:Y:S01]  /*19e20*/  IMAD R14, R5, 0x2c00, R14 ;  /* 0x00002c00050e7824 */ /* 0x000fe200078e020e */
[----:B------:R-:W-:Y:S01]  /*19e30*/  UIADD3 UR14, UP0, UR24, 0xf0, URZ ;  /* 0x000000f0180e7890 */ /* 0x000fe2000ff1e03f */
[----:B------:R-:W-:Y:S01]  /*19e40*/  VIADD R11, R11, 0xffffffff ;  /* 0xffffffff0b0b7836 */ /* 0x000fe20000000000 */
[----:B------:R-:W-:Y:S01]  /*19e50*/  R2UR UR7, R7 ;  /* 0x00000000070772ca */ /* 0x000fe200000e0000 */
[----:B------:R-:W-:Y:S01]  /*19e60*/  UIADD3 UR28, UP1, UR24, 0x1f0, URZ ;  /* 0x000001f0181c7890 */ /* 0x000fe2000ff3e03f */
[----:B------:R-:W-:Y:S01]  /*19e70*/  R2UR UR8, R14 ;  /* 0x000000000e0872ca */ /* 0x000fe200000e0000 */
[----:B------:R-:W-:Y:S01]  /*19e80*/  UIADD3.X UR15, URZ, UR25, URZ, UP0, !UPT ;  /* 0x000000193f0f7290 */ /* 0x000fe200087fe43f */
[----:B------:R-:W-:Y:S01]  /*19e90*/  R2UR UR11, R3 ;  /* 0x00000000030b72ca */ /* 0x000fe200000e0000 */
[----:B------:R-:W-:Y:S01]  /*19ea0*/  VIADD R5, R5, 0x1 ;  /* 0x0000000105057836 */ /* 0x000fe20000000000 */
[----:B------:R-:W-:Y:S01]  /*19eb0*/  R2UR UR10, R13 ;  /* 0x000000000d0a72ca */ /* 0x000fe200000e0000 */
[----:B------:R-:W-:Y:S01]  /*19ec0*/  UIADD3.X UR29, URZ, UR25, URZ, UP1, !UPT ;  /* 0x000000193f1d7290 */ /* 0x000fe20008ffe43f */
[----:B------:R-:W-:Y:S01]  /*19ed0*/  R2UR UR12, R9 ;  /* 0x00000000090c72ca */ /* 0x000fe200000e0000 */
[----:B------:R-:W-:Y:S01]  /*19ee0*/  UMOV UR16, 0x0 ;  /* 0x0000000000107882 */ /* 0x000fe20000000000 */
[----:B------:R-:W-:Y:S01]  /*19ef0*/  R2UR UR20, R4 ;  /* 0x00000000041472ca */ /* 0x000fe200000e0000 */
[----:B------:R-:W-:Y:S01]  /*19f00*/  UMOV UR17, 0x10000000 ;  /* 0x1000000000117882 */ /* 0x000fe20000000000 */
[----:B------:R-:W-:Y:S01]  /*19f10*/  ISETP.GT.AND P3, PT, R11, 0x1, PT ;  /* 0x000000010b00780c */ /* 0x000fe20003f64270 */
[----:B------:R-:W-:Y:S01]  /*19f20*/  UIADD3 UR7, UR7, 0x180, URZ ;  /* 0x0000018007077890 */ /* 0x000fe2000fffe03f */
[----:B------:R-:W-:Y:S01]  /*19f30*/  ISETP.NE.AND P1, PT, R5, 0x6, PT ;  /* 0x000000060500780c */ /* 0x000fe20003f25270 */
[----:B------:R-:W-:Y:S01]  /*19f40*/  UIADD3 UR18, UR8, 0x24180, URZ ;  /* 0x0002418008127890 */ /* 0x000fe2000fffe03f */
[----:B------:R-:W-:-:S02]  /*19f50*/  IADD3 R13, R13, 0x20, RZ ;  /* 0x000000200d0d7810 */ /* 0x000fc40007ffe0ff */
[----:B------:R-:W-:Y:S02]  /*19f60*/  SEL R7, RZ, 0x1, P1 ;  /* 0x00000001ff077807 */ /* 0x000fe40000800000 */
[----:B------:R-:W-:Y:S01]  /*19f70*/  UMOV UR8, UR7 ;  /* 0x0000000700087c82 */ /* 0x000fe20008000000 */
[----:B------:R-:W-:Y:S01]  /*19f80*/  SEL R5, R5, RZ, P1 ;  /* 0x000000ff05057207 */ /* 0x000fe20000800000 */
[----:B------:R0:W-:Y:S01]  /*19f90*/  UTMALDG.3D [UR8], [UR14], desc[UR16] ;  /* 0x000010080e0075b4 */ /* 0x0001e20008011000 */
[----:B------:R-:W-:Y:S01]  /*19fa0*/  LOP3.LUT R2, R2, R7, RZ, 0x3c, !PT ;  /* 0x0000000702027212 */ /* 0x000fe200078e3cff */
[----:B0-----:R-:W-:Y:S01]  /*19fb0*/  UMOV UR8, UR18 ;  /* 0x0000001200087c82 */ /* 0x001fe20008000000 */
[----:B------:R-:W-:Y:S02]  /*19fc0*/  UMOV UR11, UR20 ;  /* 0x00000014000b7c82 */ /* 0x000fe40008000000 */
[----:B------:R0:W-:Y:S02]  /*19fd0*/  UTMALDG.3D [UR8], [UR28], desc[UR16] ;  /* 0x000010081c0075b4 */ /* 0x0001e40008011000 */
[----:B0-----:R-:W-:Y:S05]  /*19fe0*/  @P3 BRA `(.L_x_563) ;  /* 0xfffffffc00443947 */ /* 0x001fea000383ffff */
.L_x_559:
[----:B------:R-:W-:Y:S05]  /*19ff0*/  BSYNC B1 ;  /* 0x0000000000017941 */ /* 0x000fea0003800000 */
.L_x_558:
[----:B------:R-:W2:Y:S01]  /*1a000*/  LDL.LU R14, [R1+0x114] ;  /* 0x00011400010e7983 */ /* 0x000ea20000300800 */
[----:B------:R-:W-:Y:S01]  /*1a010*/  LOP3.LUT P1, RZ, R8, 0xff, RZ, 0xc0, !PT ;  /* 0x000000ff08ff7812 */ /* 0x000fe2000782c0ff */
[----:B------:R-:W-:Y:S01]  /*1a020*/  VIADD R6, R6, UR19 ;  /* 0x0000001306067c36 */ /* 0x000fe20008000000 */
[----:B------:R-:W-:Y:S01]  /*1a030*/  ULDC.64 UR8, c[0x0][0x650] ;  /* 0x0001940000087ab9 */ /* 0x000fe20000000a00 */
[----:B------:R-:W3:Y:S01]  /*1a040*/  LDL.LU R12, [R1+0x118] ;  /* 0x00011800010c7983 */ /* 0x000ee20000300800 */
[----:B------:R-:W-:Y:S01]  /*1a050*/  UISETP.GE.U32.AND UP0, UPT, UR19, 0x6, UPT ;  /* 0x000000061300788c */ /* 0x000fe2000bf06070 */
[----:B------:R-:W-:Y:S01]  /*1a060*/  BSSY B1, `(.L_x_564) ;  /* 0x0000071000017945 */ /* 0x000fe20003800000 */
[----:B------:R-:W-:Y:S01]  /*1a070*/  MOV R4, 0xffffffff ;  /* 0xffffffff00047802 */ /* 0x000fe20000000f00 */
[----:B------:R-:W-:Y:S01]  /*1a080*/  IMAD.MOV.U32 R9, RZ, RZ, -0x1 ;  /* 0xffffffffff097424 */ /* 0x000fe200078e00ff */
[----:B------:R-:W-:Y:S02]  /*1a090*/  PRMT R8, RZ, 0x7610, R8 ;  /* 0x00007610ff087816 */ /* 0x000fe40000000008 */
[----:B------:R-:W-:-:S03]  /*1a0a0*/  PLOP3.LUT P3, PT, PT, PT, UP0, 0x80, 0x0 ;  /* 0x000000000000781c */ /* 0x000fc60003f6f008 */
[----:B------:R-:W0:Y:S01]  /*1a0b0*/  @P1 S2R R3, SR_CgaCtaId ;  /* 0x0000000000031919 */ /* 0x000e220000008800 */
[----:B------:R-:W-:-:S04]  /*1a0c0*/  @P1 MOV R2, 0x400 ;  /* 0x0000040000021802 */ /* 0x000fc80000000f00 */
[----:B0-----:R-:W-:-:S04]  /*1a0d0*/  @P1 LEA R2, R3, R2, 0x18 ;  /* 0x0000000203021211 */ /* 0x001fc800078ec0ff */
[----:B------:R0:W-:Y:S01]  /*1a0e0*/  @P1 SYNCS.ARRIVE.TRANS64.A1T0 RZ, [R2+URZ+0x78], RZ ;  /* 0x000078ff02ff19a7 */ /* 0x0001e2000810003f */
[----:B------:R-:W-:Y:S01]  /*1a0f0*/  ISETP.GT.U32.AND P1, PT, R6, 0x5, PT ;  /* 0x000000050600780c */ /* 0x000fe20003f24070 */
[----:B0-----:R-:W-:-:S05]  /*1a100*/  IMAD.U32 R2, RZ, RZ, UR19 ;  /* 0x00000013ff027e24 */ /* 0x001fca000f8e00ff */
[----:B------:R-:W-:Y:S01]  /*1a110*/  ISETP.LT.U32.AND P1, PT, R2, 0x6, P1 ;  /* 0x000000060200780c */ /* 0x000fe20000f21070 */
[----:B------:R-:W-:-:S05]  /*1a120*/  IMAD.WIDE.U32 R2, R6, -0x55555555, RZ ;  /* 0xaaaaaaab06027825 */ /* 0x000fca00078e00ff */
[----:B------:R-:W-:Y:S02]  /*1a130*/  SHF.R.U32.HI R5, RZ, 0x2, R3 ;  /* 0x00000002ff057819 */ /* 0x000fe40000011603 */
[----:B------:R-:W-:Y:S02]  /*1a140*/  SEL R3, RZ, 0x1, !P1 ;  /* 0x00000001ff037807 */ /* 0x000fe40004800000 */
[----:B------:R-:W-:Y:S01]  /*1a150*/  PRMT R2, RZ, 0x7610, R2 ;  /* 0x00007610ff027816 */ /* 0x000fe20000000002 */
[----:B------:R-:W-:Y:S01]  /*1a160*/  IMAD R6, R5, -0x6, R6 ;  /* 0xfffffffa05067824 */ /* 0x000fe200078e0206 */
[----:B------:R-:W-:-:S04]  /*1a170*/  LOP3.LUT R0, R0, R3, RZ, 0x3c, !PT ;  /* 0x0000000300007212 */ /* 0x000fc800078e3cff */
[----:B------:R-:W-:Y:S01]  /*1a180*/  @P3 LOP3.LUT R0, R0, 0x1, R5, 0x78, !PT ;  /* 0x0000000100003812 */ /* 0x000fe200078e7805 */
[----:B------:R-:W-:Y:S01]  /*1a190*/  IMAD.MOV.U32 R5, RZ, RZ, -0x1 ;  /* 0xffffffffff057424 */ /* 0x000fe200078e00ff */
[----:B---3--:R-:W-:-:S04]  /*1a1a0*/  IADD3 R12, P1, R12, UR22, RZ ;  /* 0x000000160c0c7c10 */ /* 0x008fc8000ff3e0ff */
[----:B--2---:R-:W-:Y:S01]  /*1a1b0*/  IADD3.X R14, R14, UR13, RZ, P1, !PT ;  /* 0x0000000d0e0e7c10 */ /* 0x004fe20008ffe4ff */
[----:B------:R0:W-:Y:S01]  /*1a1c0*/  STL [R1+0x118], R12 ;  /* 0x0001180c01007387 */ /* 0x0001e20000100800 */
[----:B------:R-:W-:-:S03]  /*1a1d0*/  ISETP.GE.U32.AND P1, PT, R12, UR8, PT ;  /* 0x000000080c007c0c */ /* 0x000fc6000bf26070 */
[----:B------:R0:W-:Y:S01]  /*1a1e0*/  STL [R1+0x114], R14 ;  /* 0x0001140e01007387 */ /* 0x0001e20000100800 */
[----:B------:R-:W-:-:S13]  /*1a1f0*/  ISETP.GE.U32.AND.EX P1, PT, R14, UR9, PT, P1 ;  /* 0x000000090e007c0c */ /* 0x000fda000bf26110 */
[----:B0-----:R-:W-:Y:S05]  /*1a200*/  @P1 BRA `(.L_x_565) ;  /* 0x0000000400581947 */ /* 0x001fea0003800000 */
[----:B------:R-:W0:Y:S01]  /*1a210*/  S2R R7, SR_CTAID.X ;  /* 0x0000000000077919 */ /* 0x000e220000002500 */
[----:B------:R-:W1:Y:S01]  /*1a220*/  LDC R15, c[0x0][0x65c] ;  /* 0x00019700ff0f7b82 */ /* 0x000e620000000800 */
[----:B------:R-:W-:Y:S01]  /*1a230*/  ULDC UR7, c[0x0][0x150] ;  /* 0x0000540000077ab9 */ /* 0x000fe20000000800 */
[----:B------:R-:W-:Y:S01]  /*1a240*/  ULDC.64 UR8, c[0x0][0x628] ;  /* 0x00018a0000087ab9 */ /* 0x000fe20000000a00 */
[----:B------:R-:W2:Y:S01]  /*1a250*/  S2R R5, SR_CTAID.Y ;  /* 0x0000000000057919 */ /* 0x000ea20000002600 */
[----:B------:R-:W-:Y:S01]  /*1a260*/  ISETP.NE.U32.AND P1, PT, RZ, UR8, PT ;  /* 0x00000008ff007c0c */ /* 0x000fe2000bf25070 */
[----:B------:R-:W-:-:S03]  /*1a270*/  ULDC UR10, c[0x0][0x630] ;  /* 0x00018c00000a7ab9 */ /* 0x000fc60000000800 */
[----:B------:R-:W3:Y:S01]  /*1a280*/  LDC R4, c[0x0][0x144] ;  /* 0x00005100ff047b82 */ /* 0x000ee20000000800 */
[----:B------:R-:W-:-:S07]  /*1a290*/  ISETP.NE.AND.EX P1, PT, RZ, UR9, PT, P1 ;  /* 0x00000009ff007c0c */ /* 0x000fce000bf25310 */
[----:B------:R-:W4:Y:S01]  /*1a2a0*/  LDC R10, c[0x0][0x148] ;  /* 0x00005200ff0a7b82 */ /* 0x000f220000000800 */
[----:B-1----:R-:W-:Y:S02]  /*1a2b0*/  ISETP.NE.AND P4, PT, R15, 0x1, PT ;  /* 0x000000010f00780c */ /* 0x002fe40003f85270 */
[----:B0-----:R-:W-:Y:S02]  /*1a2c0*/  I2FP.F32.U32 R2, R7 ;  /* 0x0000000700027245 */ /* 0x001fe40000201000 */
[----:B--2---:R-:W-:-:S03]  /*1a2d0*/  I2FP.F32.U32 R3, R5 ;  /* 0x0000000500037245 */ /* 0x004fc60000201000 */
[----:B------:R-:W-:Y:S01]  /*1a2e0*/  FMUL R2, R2, UR7 ;  /* 0x0000000702027c20 */ /* 0x000fe20008400000 */
[----:B------:R-:W-:Y:S02]  /*1a2f0*/  ULDC UR7, c[0x0][0x154] ;  /* 0x0000550000077ab9 */ /* 0x000fe40000000800 */
[----:B------:R-:W-:-:S03]  /*1a300*/  FMUL R9, R3, UR7 ;  /* 0x0000000703097c20 */ /* 0x000fc60008400000 */
[----:B------:R-:W0:Y:S08]  /*1a310*/  F2I.U32.TRUNC.NTZ R2, R2 ;  /* 0x0000000200027305 */ /* 0x000e30000020f000 */
[----:B------:R-:W1:Y:S01]  /*1a320*/  F2I.U32.TRUNC.NTZ R9, R9 ;  /* 0x0000000900097305 */ /* 0x000e62000020f000 */
[----:B0-----:R-:W-:Y:S01]  /*1a330*/  IMAD.MOV R3, RZ, RZ, -R2 ;  /* 0x000000ffff037224 */ /* 0x001fe200078e0a02 */
[----:B------:R-:W-:-:S03]  /*1a340*/  MOV R2, R12 ;  /* 0x0000000c00027202 */ /* 0x000fc60000000f00 */
[----:B---3--:R-:W-:Y:S02]  /*1a350*/  IMAD R7, R4, R3, R7 ;  /* 0x0000000304077224 */ /* 0x008fe400078e0207 */
[----:B-1----:R-:W-:-:S04]  /*1a360*/  IMAD.MOV R3, RZ, RZ, -R9 ;  /* 0x000000ffff037224 */ /* 0x002fc800078e0a09 */
[----:B----4-:R-:W-:Y:S02]  /*1a370*/  @P4 IMAD R7, R10, R3, R5 ;  /* 0x000000030a074224 */ /* 0x010fe400078e0205 */
[----:B------:R-:W-:Y:S01]  /*1a380*/  IMAD.MOV.U32 R3, RZ, RZ, R14 ;  /* 0x000000ffff037224 */ /* 0x000fe200078e000e */
[----:B------:R-:W-:Y:S06]  /*1a390*/  @!P1 BRA `(.L_x_566) ;  /* 0x0000000000289947 */ /* 0x000fec0003800000 */
[----:B------:R-:W-:Y:S02]  /*1a3a0*/  ULDC UR7, c[0x0][0x634] ;  /* 0x00018d0000077ab9 */ /* 0x000fe40000000800 */
[----:B------:R-:W-:-:S05]  /*1a3b0*/  IADD3 R3, P1, R12, UR7, RZ ;  /* 0x000000070c037c10 */ /* 0x000fca000ff3e0ff */
[----:B------:R-:W-:-:S04]  /*1a3c0*/  IMAD.X R9, RZ, RZ, R14, P1 ;  /* 0x000000ffff097224 */ /* 0x000fc800008e060e */
[----:B------:R-:W-:-:S04]  /*1a3d0*/  IMAD.WIDE.U32 R4, R9, UR8, RZ ;  /* 0x0000000809047c25 */ /* 0x000fc8000f8e00ff */
[----:B------:R-:W-:-:S04]  /*1a3e0*/  IMAD.WIDE.U32 R4, P1, R3, UR9, R4 ;  /* 0x0000000903047c25 */ /* 0x000fc8000f820004 */
[----:B------:R-:W-:Y:S01]  /*1a3f0*/  IMAD.WIDE.U32 R2, R3, UR8, RZ ;  /* 0x0000000803027c25 */ /* 0x000fe2000f8e00ff */
[----:B------:R-:W-:-:S04]  /*1a400*/  MOV R2, R5 ;  /* 0x0000000500027202 */ /* 0x000fc80000000f00 */
[----:B------:R-:W-:Y:S01]  /*1a410*/  IADD3 RZ, P3, R3, R4, RZ ;  /* 0x0000000403ff7210 */ /* 0x000fe20007f7e0ff */
[----:B------:R-:W-:-:S04]  /*1a420*/  IMAD.X R3, RZ, RZ, RZ, P1 ;  /* 0x000000ffff037224 */ /* 0x000fc800008e06ff */
[----:B------:R-:W-:-:S08]  /*1a430*/  IMAD.WIDE.U32.X R2, R9, UR9, R2, P3 ;  /* 0x0000000909027c25 */ /* 0x000fd000098e0402 */
.L_x_566:
[--C-:B------:R-:W-:Y:S01]  /*1a440*/  SHF.R.U64 R9, R2, UR10, R3.reuse ;  /* 0x0000000a02097c19 */ /* 0x100fe20008001203 */
[----:B------:R-:W-:Y:S01]  /*1a450*/  ULDC.64 UR8, c[0x0][0x620] ;  /* 0x0001880000087ab9 */ /* 0x000fe20000000a00 */
[----:B------:R-:W-:Y:S01]  /*1a460*/  SHF.R.U32.HI R2, RZ, UR10, R3 ;  /* 0x0000000aff027c19 */ /* 0x000fe20008011603 */
[----:B------:R-:W-:Y:S01]  /*1a470*/  IMAD.MOV.U32 R3, RZ, RZ, R14 ;  /* 0x000000ffff037224 */ /* 0x000fe200078e000e */
[----:B------:R-:W-:Y:S01]  /*1a480*/  IADD3 R11, P1, RZ, -R9, RZ ;  /* 0x80000009ff0b7210 */ /* 0x000fe20007f3e0ff */
[----:B------:R-:W-:-:S04]  /*1a490*/  ULDC UR7, c[0x0][0x618] ;  /* 0x0001860000077ab9 */ /* 0x000fc80000000800 */
[----:B------:R-:W-:-:S04]  /*1a4a0*/  IMAD.X R2, RZ, RZ, ~R2, P1 ;  /* 0x000000ffff027224 */ /* 0x000fc800008e0e02 */
[----:B------:R-:W-:-:S04]  /*1a4b0*/  IMAD R2, R2, UR8, RZ ;  /* 0x0000000802027c24 */ /* 0x000fc8000f8e02ff */
[----:B------:R-:W-:Y:S02]  /*1a4c0*/  IMAD R5, R11, UR9, R2 ;  /* 0x000000090b057c24 */ /* 0x000fe4000f8e0202 */
[----:B------:R-:W-:-:S04]  /*1a4d0*/  IMAD.MOV.U32 R2, RZ, RZ, R12 ;  /* 0x000000ffff027224 */ /* 0x000fc800078e000c */
[----:B------:R-:W-:Y:S01]  /*1a4e0*/  IMAD.WIDE.U32 R2, R11, UR8, R2 ;  /* 0x000000080b027c25 */ /* 0x000fe2000f8e0002 */
[----:B------:R-:W-:Y:S02]  /*1a4f0*/  ULDC.64 UR8, c[0x0][0x640] ;  /* 0x0001900000087ab9 */ /* 0x000fe40000000a00 */
[----:B------:R-:W-:Y:S02]  /*1a500*/  ISETP.NE.U32.AND P1, PT, RZ, UR8, PT ;  /* 0x00000008ff007c0c */ /* 0x000fe4000bf25070 */
[----:B------:R-:W-:Y:S02]  /*1a510*/  IADD3 R3, R3, R5, RZ ;  /* 0x0000000503037210 */ /* 0x000fe40007ffe0ff */
[----:B------:R-:W-:Y:S02]  /*1a520*/  ISETP.NE.AND.EX P1, PT, RZ, UR9, PT, P1 ;  /* 0x00000009ff007c0c */ /* 0x000fe4000bf25310 */
[--C-:B------:R-:W-:Y:S02]  /*1a530*/  SHF.R.U64 R10, R2, UR7, R3.reuse ;  /* 0x00000007020a7c19 */ /* 0x100fe40008001203 */
[----:B------:R-:W-:Y:S01]  /*1a540*/  SHF.R.U32.HI R3, RZ, UR7, R3 ;  /* 0x00000007ff037c19 */ /* 0x000fe20008011603 */
[----:B------:R-:W-:-:S03]  /*1a550*/  ULDC UR7, c[0x0][0x608] ;  /* 0x0001820000077ab9 */ /* 0x000fc60000000800 */
[--C-:B------:R-:W-:Y:S02]  /*1a560*/  SHF.R.U64 R11, R10, UR7, R3.reuse ;  /* 0x000000070a0b7c19 */ /* 0x100fe40008001203 */
[----:B------:R-:W-:Y:S01]  /*1a570*/  SHF.R.U32.HI R2, RZ, UR7, R3 ;  /* 0x00000007ff027c19 */ /* 0x000fe20008011603 */
[----:B------:R-:W-:-:S03]  /*1a580*/  ULDC UR7, c[0x0][0x658] ;  /* 0x0001960000077ab9 */ /* 0x000fc60000000800 */
[--C-:B------:R-:W-:Y:S02]  /*1a590*/  SHF.R.U64 R12, R11, UR7, R2.reuse ;  /* 0x000000070b0c7c19 */ /* 0x100fe40008001202 */
[----:B------:R-:W-:-:S03]  /*1a5a0*/  SHF.R.U32.HI R13, RZ, UR7, R2 ;  /* 0x00000007ff0d7c19 */ /* 0x000fc60008011602 */
[----:B------:R-:W-:Y:S02]  /*1a5b0*/  IMAD.MOV.U32 R2, RZ, RZ, R12 ;  /* 0x000000ffff027224 */ /* 0x000fe400078e000c */
[----:B------:R-:W-:Y:S01]  /*1a5c0*/  IMAD.MOV.U32 R3, RZ, RZ, R13 ;  /* 0x000000ffff037224 */ /* 0x000fe200078e000d */
[----:B------:R-:W-:Y:S06]  /*1a5d0*/  @!P1 BRA `(.L_x_567) ;  /* 0x0000000000289947 */ /* 0x000fec0003800000 */
[----:B------:R-:W-:Y:S02]  /*1a5e0*/  ULDC UR7, c[0x0][0x64c] ;  /* 0x0001930000077ab9 */ /* 0x000fe40000000800 */
[----:B------:R-:W-:-:S05]  /*1a5f0*/  IADD3 R3, P1, R12, UR7, RZ ;  /* 0x000000070c037c10 */ /* 0x000fca000ff3e0ff */
[----:B------:R-:W-:-:S04]  /*1a600*/  IMAD.X R13, RZ, RZ, R13, P1 ;  /* 0x000000ffff0d7224 */ /* 0x000fc800008e060d */
[----:B------:R-:W-:-:S04]  /*1a610*/  IMAD.WIDE.U32 R4, R13, UR8, RZ ;  /* 0x000000080d047c25 */ /* 0x000fc8000f8e00ff */
[----:B------:R-:W-:-:S04]  /*1a620*/  IMAD.WIDE.U32 R4, P1, R3, UR9, R4 ;  /* 0x0000000903047c25 */ /* 0x000fc8000f820004 */
[----:B------:R-:W-:-:S04]  /*1a630*/  IMAD.WIDE.U32 R2, R3, UR8, RZ ;  /* 0x0000000803027c25 */ /* 0x000fc8000f8e00ff */
[----:B------:R-:W-:Y:S01]  /*1a640*/  IMAD.MOV.U32 R2, RZ, RZ, R5 ;  /* 0x000000ffff027224 */ /* 0x000fe200078e0005 */
[----:B------:R-:W-:Y:S02]  /*1a650*/  IADD3 RZ, P3, R3, R4, RZ ;  /* 0x0000000403ff7210 */ /* 0x000fe40007f7e0ff */
[----:B------:R-:W-:-:S03]  /*1a660*/  IADD3.X R3, RZ, RZ, RZ, P1, !PT ;  /* 0x000000ffff037210 */ /* 0x000fc60000ffe4ff */
[----:B------:R-:W-:-:S08]  /*1a670*/  IMAD.WIDE.U32.X R2, R13, UR9, R2, P3 ;  /* 0x000000090d027c25 */ /* 0x000fd000098e0402 */
.L_x_567:
[----:B------:R-:W-:Y:S01]  /*1a680*/  ULDC UR7, c[0x0][0x648] ;  /* 0x0001920000077ab9 */ /* 0x000fe20000000800 */
[----:B------:R-:W-:Y:S02]  /*1a690*/  LOP3.LUT R11, R11, UR6, RZ, 0xc0, !PT ;  /* 0x000000060b0b7c12 */ /* 0x000fe4000f8ec0ff */
[----:B------:R-:W-:Y:S01]  /*1a6a0*/  SHF.R.U64 R2, R2, UR7, R3 ;  /* 0x0000000702027c19 */ /* 0x000fe20008001203 */
[----:B------:R-:W-:-:S04]  /*1a6b0*/  ULDC UR7, c[0x0][0x638] ;  /* 0x00018e0000077ab9 */ /* 0x000fc80000000800 */
[----:B------:R-:W-:Y:S02]  /*1a6c0*/  IMAD.MOV R3, RZ, RZ, -R2 ;  /* 0x000000ffff037224 */ /* 0x000fe400078e0a02 */
[----:B------:R-:W-:Y:S02]  /*1a6d0*/  IMAD R4, R2, UR5, R11 ;  /* 0x0000000502047c24 */ /* 0x000fe4000f8e020b */
[----:B------:R-:W-:Y:S01]  /*1a6e0*/  IMAD R12, R3, UR7, R12 ;  /* 0x00000007030c7c24 */ /* 0x000fe2000f8e020c */
[----:B------:R-:W-:Y:S01]  /*1a6f0*/  ULDC UR7, c[0x0][0x610] ;  /* 0x0001840000077ab9 */ /* 0x000fe20000000800 */
[----:B------:R-:W-:Y:S01]  /*1a700*/  LOP3.LUT R3, R10, UR4, RZ, 0xc0, !PT ;  /* 0x000000040a037c12 */ /* 0x000fe2000f8ec0ff */
[----:B------:R-:W-:Y:S01]  /*1a710*/  IMAD R7, R4, UR7, R7 ;  /* 0x0000000704077c24 */ /* 0x000fe2000f8e0207 */
[----:B------:R-:W-:Y:S01]  /*1a720*/  ULDC UR7, c[0x0][0x600] ;  /* 0x0001800000077ab9 */ /* 0x000fe20000000800 */
[----:B------:R-:W-:Y:S02]  /*1a730*/  IMAD.MOV.U32 R2, RZ, RZ, 0x1 ;  /* 0x00000001ff027424 */ /* 0x000fe400078e00ff */
[----:B------:R-:W-:-:S05]  /*1a740*/  IMAD R12, R12, UR7, R3 ;  /* 0x000000070c0c7c24 */ /* 0x000fca000f8e0203 */
[----:B------:R-:W-:Y:S02]  /*1a750*/  SEL R4, R12, R7, !P4 ;  /* 0x000000070c047207 */ /* 0x000fe40006000000 */
[----:B------:R-:W-:-:S07]  /*1a760*/  SEL R5, R7, R12, !P4 ;  /* 0x0000000c07057207 */ /* 0x000fce0006000000 */
.L_x_565:
[----:B------:R-:W-:Y:S05]  /*1a770*/  BSYNC B1 ;  /* 0x0000000000017941 */ /* 0x000fea0003800000 */
.L_x_564:
[----:B------:R-:W-:-:S13]  /*1a780*/  LOP3.LUT P1, RZ, R2, 0xff, RZ, 0xc0, !PT ;  /* 0x000000ff02ff7812 */ /* 0x000fda000782c0ff */
[----:B------:R-:W-:Y:S05]  /*1a790*/  @P1 BRA `(.L_x_568) ;  /* 0xfffffff400241947 */ /* 0x000fea000383ffff */
[----:B------:R-:W-:Y:S05]  /*1a7a0*/  BSYNC B0 ;  /* 0x0000000000007941 */ /* 0x000fea0003800000 */
.L_x_556:
[----:B------:R-:W-:-:S03]  /*1a7b0*/  UMOV UR7, 0xffffffff ;  /* 0xffffffff00077882 */ /* 0x000fc60000000000 */
[----:B------:R-:W-:Y:S05]  /*1a7c0*/  BRA.DIV UR7, `(.L_x_569) ;  /* 0x00000006076c7947 */ /* 0x000fea000b800000 */
[----:B------:R-:W-:-:S13]  /*1a7d0*/  ELECT P6, URZ, PT ;  /* 0x00000000003f782f */ /* 0x000fda00038c0000 */
.L_x_585:
[----:B------:R-:W-:Y:S04]  /*1a7e0*/  BSSY B0, `(.L_x_570) ;  /* 0x0000040000007945 */ /* 0x000fe80003800000 */
[----:B------:R-:W-:Y:S05]  /*1a7f0*/  @!P6 BRA `(.L_x_571) ;  /* 0x0000000000f8e947 */ /* 0x000fea0003800000 */
[----:B------:R-:W2:Y:S02]  /*1a800*/  LDL R2, [R1+0x104] ;  /* 0x0001040001027983 */ /* 0x000ea40000100800 */
[----:B--2---:R-:W-:-:S13]  /*1a810*/  R2UR UR7, R2 ;  /* 0x00000000020772ca */ /* 0x004fda00000e0000 */
[----:B------:R-:W-:-:S04]  /*1a820*/  ULOP3.LUT UR7, UR7, 0x2, URZ, 0xfc, !UPT ;  /* 0x0000000207077892 */ /* 0x000fc8000f8efc3f */
[----:B------:R-:W-:-:S06]  /*1a830*/  UISETP.NE.AND UP0, UPT, UR7, 0x3, UPT ;  /* 0x000000030700788c */ /* 0x000fcc000bf05270 */
[----:B------:R-:W-:-:S13]  /*1a840*/  PLOP3.LUT P0, PT, PT, PT, UP0, 0x80, 0x0 ;  /* 0x000000000000781c */ /* 0x000fda0003f0f008 */
[----:B------:R-:W-:Y:S05]  /*1a850*/  @!P0 BRA `(.L_x_572) ;  /* 0x0000000000048947 */ /* 0x000fea0003800000 */
[----:B------:R-:W-:Y:S01]  /*1a860*/  BPT.TRAP 0x1 ;  /* 0x000000040000795c */ /* 0x000fe20000300000 */
.L_x_572:
[----:B------:R-:W0:Y:S01]  /*1a870*/  S2R R3, SR_CgaCtaId ;  /* 0x0000000000037919 */ /* 0x000e220000008800 */
[----:B------:R-:W-:-:S04]  /*1a880*/  MOV R2, 0x400 ;  /* 0x0000040000027802 */ /* 0x000fc80000000f00 */
[----:B0-----:R-:W-:Y:S02]  /*1a890*/  LEA R3, R3, R2, 0x18 ;  /* 0x0000000203037211 */ /* 0x001fe400078ec0ff */
[----:B------:R-:W-:Y:S02]  /*1a8a0*/  SHF.L.U32 R2, R0, 0x1f, RZ ;  /* 0x0000001f00027819 */ /* 0x000fe400000006ff */
[----:B------:R-:W-:-:S05]  /*1a8b0*/  IADD3 R3, R3, 0x30, RZ ;  /* 0x0000003003037810 */ /* 0x000fca0007ffe0ff */
[----:B------:R-:W-:-:S04]  /*1a8c0*/  IMAD R5, R6, 0x8, R3 ;  /* 0x0000000806057824 */ /* 0x000fc800078e0203 */
[----:B------:R-:W0:Y:S02]  /*1a8d0*/  SYNCS.PHASECHK.TRANS64.TRYWAIT P0, [R5+URZ], R2 ;  /* 0x00000002050075a7 */ /* 0x000e24000800017f */
[----:B0-----:R-:W-:Y:S05]  /*1a8e0*/  @!P0 BRA `(.L_x_573) ;  /* 0x0000000400448947 */ /* 0x001fea0003800000 */
.L_x_586:
[----:B------:R-:W-:-:S05]  /*1a8f0*/  VIADD R6, R6, 0x1 ;  /* 0x0000000106067836 */ /* 0x000fca0000000000 */
[----:B------:R-:W-:-:S04]  /*1a900*/  ISETP.NE.AND P0, PT, R6, 0x6, PT ;  /* 0x000000060600780c */ /* 0x000fc80003f05270 */
[----:B0-----:R-:W-:Y:S02]  /*1a910*/  SEL R5, RZ, 0x1, P0 ;  /* 0x00000001ff057807 */ /* 0x001fe40000000000 */
[----:B------:R-:W-:Y:S02]  /*1a920*/  SEL R6, R6, RZ, P0 ;  /* 0x000000ff06067207 */ /* 0x000fe40000000000 */
[----:B------:R-:W-:-:S03]  /*1a930*/  LOP3.LUT R5, R0, R5, RZ, 0x3c, !PT ;  /* 0x0000000500057212 */ /* 0x000fc600078e3cff */
[----:B------:R-:W-:Y:S01]  /*1a940*/  IMAD R7, R6, 0x8, R3 ;  /* 0x0000000806077824 */ /* 0x000fe200078e0203 */
[----:B------:R-:W-:-:S04]  /*1a950*/  SHF.L.U32 R0, R5, 0x1f, RZ ;  /* 0x0000001f05007819 */ /* 0x000fc800000006ff */
[----:B------:R-:W0:Y:S02]  /*1a960*/  SYNCS.PHASECHK.TRANS64.TRYWAIT P0, [R7+URZ], R0 ;  /* 0x00000000070075a7 */ /* 0x000e24000800017f */
[----:B0-----:R-:W-:Y:S05]  /*1a970*/  @!P0 BRA `(.L_x_574) ;  /* 0x0000000400348947 */ /* 0x001fea0003800000 */
.L_x_587:
[----:B0-----:R-:W-:-:S04]  /*1a980*/  IADD3 R0, R6, 0x1, RZ ;  /* 0x0000000106007810 */ /* 0x001fc80007ffe0ff */
[----:B------:R-:W-:-:S04]  /*1a990*/  ISETP.NE.AND P0, PT, R0, 0x6, PT ;  /* 0x000000060000780c */ /* 0x000fc80003f05270 */
[----:B------:R-:W-:Y:S02]  /*1a9a0*/  SEL R2, RZ, 0x1, P0 ;  /* 0x00000001ff027807 */ /* 0x000fe40000000000 */
[----:B------:R-:W-:Y:S02]  /*1a9b0*/  SEL R4, R0, RZ, P0 ;  /* 0x000000ff00047207 */ /* 0x000fe40000000000 */
[----:B------:R-:W-:-:S03]  /*1a9c0*/  LOP3.LUT R5, R5, R2, RZ, 0x3c, !PT ;  /* 0x0000000205057212 */ /* 0x000fc600078e3cff */
[----:B------:R-:W-:Y:S01]  /*1a9d0*/  IMAD R7, R4, 0x8, R3 ;  /* 0x0000000804077824 */ /* 0x000fe200078e0203 */
[----:B------:R-:W-:-:S04]  /*1a9e0*/  SHF.L.U32 R0, R5, 0x1f, RZ ;  /* 0x0000001f05007819 */ /* 0x000fc800000006ff */
[----:B------:R-:W0:Y:S02]  /*1a9f0*/  SYNCS.PHASECHK.TRANS64.TRYWAIT P0, [R7+URZ], R0 ;  /* 0x00000000070075a7 */ /* 0x000e24000800017f */
[----:B0-----:R-:W-:Y:S05]  /*1aa00*/  @!P0 BRA `(.L_x_575) ;  /* 0x0000000400248947 */ /* 0x001fea0003800000 */
.L_x_588:
[----:B0-----:R-:W-:-:S05]  /*1aa10*/  VIADD R0, R4, 0x1 ;  /* 0x0000000104007836 */ /* 0x001fca0000000000 */
        /* <DEDUP_REMOVED lines=8> */
.L_x_589:
        /* <DEDUP_REMOVED lines=9> */
.L_x_590:
[----:B0-----:R-:W-:-:S05]  /*1ab30*/  VIADD R0, R4, 0x1 ;  /* 0x0000000104007836 */ /* 0x001fca0000000000 */
[----:B------:R-:W-:-:S04]  /*1ab40*/  ISETP.NE.AND P0, PT, R0, 0x6, PT ;  /* 0x000000060000780c */ /* 0x000fc80003f05270 */
[----:B------:R-:W-:Y:S02]  /*1ab50*/  SEL R2, RZ, 0x1, P0 ;  /* 0x00000001ff027807 */ /* 0x000fe40000000000 */
[----:B------:R-:W-:Y:S02]  /*1ab60*/  SEL R0, R0, RZ, P0 ;  /* 0x000000ff00007207 */ /* 0x000fe40000000000 */
[----:B------:R-:W-:-:S03]  /*1ab70*/  LOP3.LUT R2, R5, R2, RZ, 0x3c, !PT ;  /* 0x0000000205027212 */ /* 0x000fc600078e3cff */
[----:B------:R-:W-:Y:S01]  /*1ab80*/  IMAD R3, R0, 0x8, R3 ;  /* 0x0000000800037824 */ /* 0x000fe200078e0203 */
[----:B------:R-:W-:-:S07]  /*1ab90*/  SHF.L.U32 R0, R2, 0x1f, RZ ;  /* 0x0000001f02007819 */ /* 0x000fce00000006ff */
.L_x_578:
[----:B0-----:R0:W1:Y:S02]  /*1aba0*/  SYNCS.PHASECHK.TRANS64.TRYWAIT P0, [R3+URZ], R0 ;  /* 0x00000000030075a7 */ /* 0x001064000800017f */
[----:B-1----:R-:W-:Y:S05]  /*1abb0*/  @!P0 NANOSLEEP.SYNCS 0x989680 ;  /* 0x009896800000895d */ /* 0x002fea0003900000 */
[----:B------:R-:W1:Y:S02]  /*1abc0*/  @!P0 SYNCS.PHASECHK.TRANS64 P0, [R3+URZ], R0 ;  /* 0x00000000030085a7 */ /* 0x000e64000800007f */
[----:B-1----:R-:W-:Y:S05]  /*1abd0*/  @!P0 BRA `(.L_x_578) ;  /* 0xfffffffc00f08947 */ /* 0x002fea000383ffff */
.L_x_571:
[----:B------:R-:W-:Y:S05]  /*1abe0*/  BSYNC B0 ;  /* 0x0000000000007941 */ /* 0x000fea0003800000 */
.L_x_570:
[----:B------:R-:W-:Y:S05]  /*1abf0*/  EXIT ;  /* 0x000000000000794d */ /* 0x000fea0003800000 */
.L_x_17:
[----:B-1----:R1:W2:Y:S02]  /*1ac00*/  SYNCS.PHASECHK.TRANS64.TRYWAIT P1, [R3+URZ], R0 ;  /* 0x00000000030075a7 */ /* 0x0022a4000802017f */
[----:B--2---:R-:W-:Y:S05]  /*1ac10*/  @!P1 NANOSLEEP.SYNCS 0x989680 ;  /* 0x009896800000995d */ /* 0x004fea0003900000 */
[----:B------:R-:W2:Y:S02]  /*1ac20*/  @!P1 SYNCS.PHASECHK.TRANS64 P1, [R3+URZ], R0 ;  /* 0x00000000030095a7 */ /* 0x000ea4000802007f */
[----:B--2---:R-:W-:Y:S05]  /*1ac30*/  @!P1 BRA `(.L_x_17) ;  /* 0xfffffffc00f09947 */ /* 0x004fea000383ffff */
[----:B------:R-:W-:Y:S05]  /*1ac40*/  BRA `(.L_x_16) ;  /* 0xfffffe6800187947 */ /* 0x000fea000383ffff */
.L_x_22:
[----:B-1----:R-:W-:-:S04]  /*1ac50*/  MOV R6, UR5 ;  /* 0x0000000500067c02 */ /* 0x002fc80008000f00 */
[----:B------:R1:W2:Y:S03]  /*1ac60*/  SYNCS.PHASECHK.TRANS64.TRYWAIT P1, [R6+URZ], R4 ;  /* 0x00000004060075a7 */ /* 0x0002a6000802017f */
[----:B--2---:R-:W-:Y:S05]  /*1ac70*/  @!P1 NANOSLEEP.SYNCS 0x989680 ;  /* 0x009896800000995d */ /* 0x004fea0003900000 */
[----:B------:R-:W2:Y:S02]  /*1ac80*/  @!P1 SYNCS.PHASECHK.TRANS64 P1, [R6+URZ], R4 ;  /* 0x00000004060095a7 */ /* 0x000ea4000802007f */
[----:B--2---:R-:W-:Y:S05]  /*1ac90*/  @!P1 BRA `(.L_x_22) ;  /* 0xfffffffc00ec9947 */ /* 0x004fea000383ffff */
[----:B------:R-:W-:Y:S05]  /*1aca0*/  BRA `(.L_x_21) ;  /* 0xfffffe9000287947 */ /* 0x000fea000383ffff */
.L_x_557:
[----:B------:R-:W-:Y:S01]  /*1acb0*/  BSSY B1, `(.L_x_579) ;  /* 0x0000006000017945 */ /* 0x000fe20003800000 */
[----:B------:R-:W-:-:S07]  /*1acc0*/  IMAD.MOV.U32 R15, RZ, RZ, -0x1 ;  /* 0xffffffffff0f7424 */ /* 0x000fce00078e00ff */
[----:B------:R-:W-:Y:S05]  /*1acd0*/  WARPSYNC.COLLECTIVE R15, `(.L_x_580) ;  /* 0x000000000f0c7348 */ /* 0x000fea0003c00000 */
[----:B------:R-:W-:Y:S02]  /*1ace0*/  ELECT P6, UR62, PT ;  /* 0x00000000003e782f */ /* 0x000fe400038c0000 */
[----:B------:R-:W-:Y:S01]  /*1acf0*/  MOV R14, UR62 ;  /* 0x0000003e000e7c02 */ /* 0x000fe20008000f00 */
[----:B------:R-:W-:Y:S10]  /*1ad00*/  ENDCOLLECTIVE ;  /* 0x000000000000791b */ /* 0x000ff40003800000 */
.L_x_580:
[----:B------:R-:W-:Y:S05]  /*1ad10*/  BSYNC B1 ;  /* 0x0000000000017941 */ /* 0x000fea0003800000 */
.L_x_579:
[----:B------:R-:W-:Y:S05]  /*1ad20*/  BRA `(.L_x_581) ;  /* 0xffffffec00cc7947 */ /* 0x000fea000383ffff */
.L_x_560:
[----:B-1----:R1:W2:Y:S02]  /*1ad30*/  SYNCS.PHASECHK.TRANS64.TRYWAIT P1, [R12+URZ+0x30], R7 ;  /* 0x000030070c0075a7 */ /* 0x0022a4000802017f */
[----:B--2---:R-:W-:Y:S05]  /*1ad40*/  @!P1 NANOSLEEP.SYNCS 0x989680 ;  /* 0x009896800000995d */ /* 0x004fea0003900000 */
[----:B------:R-:W2:Y:S02]  /*1ad50*/  @!P1 SYNCS.PHASECHK.TRANS64 P1, [R12+URZ+0x30], R7 ;  /* 0x000030070c0095a7 */ /* 0x000ea4000802007f */
[----:B--2---:R-:W-:Y:S05]  /*1ad60*/  @!P1 BRA `(.L_x_560) ;  /* 0xfffffffc00f09947 */ /* 0x004fea000383ffff */
[----:B------:R-:W-:Y:S05]  /*1ad70*/  BRA `(.L_x_582) ;  /* 0xfffffff000007947 */ /* 0x000fea000383ffff */
.L_x_569:
[----:B------:R-:W-:Y:S01]  /*1ad80*/  BSSY B0, `(.L_x_583) ;  /* 0x0000006000007945 */ /* 0x000fe20003800000 */
[----:B------:R-:W-:-:S07]  /*1ad90*/  IMAD.MOV.U32 R15, RZ, RZ, -0x1 ;  /* 0xffffffffff0f7424 */ /* 0x000fce00078e00ff */
[----:B------:R-:W-:Y:S05]  /*1ada0*/  WARPSYNC.COLLECTIVE R15, `(.L_x_584) ;  /* 0x000000000f0c7348 */ /* 0x000fea0003c00000 */
[----:B------:R-:W-:Y:S02]  /*1adb0*/  ELECT P6, UR62, PT ;  /* 0x00000000003e782f */ /* 0x000fe400038c0000 */
[----:B------:R-:W-:Y:S01]  /*1adc0*/  MOV R14, UR62 ;  /* 0x0000003e000e7c02 */ /* 0x000fe20008000f00 */
[----:B------:R-:W-:Y:S10]  /*1add0*/  ENDCOLLECTIVE ;  /* 0x000000000000791b */ /* 0x000ff40003800000 */
.L_x_584:
[----:B------:R-:W-:Y:S05]  /*1ade0*/  BSYNC B0 ;  /* 0x0000000000007941 */ /* 0x000fea0003800000 */
.L_x_583:
[----:B------:R-:W-:Y:S05]  /*1adf0*/  BRA `(.L_x_585) ;  /* 0xfffffff800787947 */ /* 0x000fea000383ffff */
.L_x_573:
[----:B0-----:R0:W1:Y:S02]  /*1ae00*/  SYNCS.PHASECHK.TRANS64.TRYWAIT P0, [R5+URZ], R2 ;  /* 0x00000002050075a7 */ /* 0x001064000800017f */
[----:B-1----:R-:W-:Y:S05]  /*1ae10*/  @!P0 NANOSLEEP.SYNCS 0x989680 ;  /* 0x009896800000895d */ /* 0x002fea0003900000 */
[----:B------:R-:W1:Y:S02]  /*1ae20*/  @!P0 SYNCS.PHASECHK.TRANS64 P0, [R5+URZ], R2 ;  /* 0x00000002050085a7 */ /* 0x000e64000800007f */
[----:B-1----:R-:W-:Y:S05]  /*1ae30*/  @!P0 BRA `(.L_x_573) ;  /* 0xfffffffc00f08947 */ /* 0x002fea000383ffff */
[----:B------:R-:W-:Y:S05]  /*1ae40*/  BRA `(.L_x_586) ;  /* 0xfffffff800a87947 */ /* 0x000fea000383ffff */
.L_x_574:
[----:B0-----:R0:W1:Y:S02]  /*1ae50*/  SYNCS.PHASECHK.TRANS64.TRYWAIT P0, [R7+URZ], R0 ;  /* 0x00000000070075a7 */ /* 0x001064000800017f */
[----:B-1----:R-:W-:Y:S05]  /*1ae60*/  @!P0 NANOSLEEP.SYNCS 0x989680 ;  /* 0x009896800000895d */ /* 0x002fea0003900000 */
[----:B------:R-:W1:Y:S02]  /*1ae70*/  @!P0 SYNCS.PHASECHK.TRANS64 P0, [R7+URZ], R0 ;  /* 0x00000000070085a7 */ /* 0x000e64000800007f */
[----:B-1----:R-:W-:Y:S05]  /*1ae80*/  @!P0 BRA `(.L_x_574) ;  /* 0xfffffffc00f08947 */ /* 0x002fea000383ffff */
[----:B------:R-:W-:Y:S05]  /*1ae90*/  BRA `(.L_x_587) ;  /* 0xfffffff800b87947 */ /* 0x000fea000383ffff */
.L_x_575:
[----:B0-----:R0:W1:Y:S02]  /*1aea0*/  SYNCS.PHASECHK.TRANS64.TRYWAIT P0, [R7+URZ], R0 ;  /* 0x00000000070075a7 */ /* 0x001064000800017f */
[----:B-1----:R-:W-:Y:S05]  /*1aeb0*/  @!P0 NANOSLEEP.SYNCS 0x989680 ;  /* 0x009896800000895d */ /* 0x002fea0003900000 */
[----:B------:R-:W1:Y:S02]  /*1aec0*/  @!P0 SYNCS.PHASECHK.TRANS64 P0, [R7+URZ], R0 ;  /* 0x00000000070085a7 */ /* 0x000e64000800007f */
[----:B-1----:R-:W-:Y:S05]  /*1aed0*/  @!P0 BRA `(.L_x_575) ;  /* 0xfffffffc00f08947 */ /* 0x002fea000383ffff */
[----:B------:R-:W-:Y:S05]  /*1aee0*/  BRA `(.L_x_588) ;  /* 0xfffffff800c87947 */ /* 0x000fea000383ffff */
.L_x_576:
[----:B0-----:R0:W1:Y:S02]  /*1aef0*/  SYNCS.PHASECHK.TRANS64.TRYWAIT P0, [R7+URZ], R0 ;  /* 0x00000000070075a7 */ /* 0x001064000800017f */
[----:B-1----:R-:W-:Y:S05]  /*1af00*/  @!P0 NANOSLEEP.SYNCS 0x989680 ;  /* 0x009896800000895d */ /* 0x002fea0003900000 */
[----:B------:R-:W1:Y:S02]  /*1af10*/  @!P0 SYNCS.PHASECHK.TRANS64 P0, [R7+URZ], R0 ;  /* 0x00000000070085a7 */ /* 0x000e64000800007f */
[----:B-1----:R-:W-:Y:S05]  /*1af20*/  @!P0 BRA `(.L_x_576) ;  /* 0xfffffffc00f08947 */ /* 0x002fea000383ffff */
[----:B------:R-:W-:Y:S05]  /*1af30*/  BRA `(.L_x_589) ;  /* 0xfffffff800d87947 */ /* 0x000fea000383ffff */
.L_x_577:
[----:B0-----:R0:W1:Y:S02]  /*1af40*/  SYNCS.PHASECHK.TRANS64.TRYWAIT P0, [R7+URZ], R0 ;  /* 0x00000000070075a7 */ /* 0x001064000800017f */
[----:B-1----:R-:W-:Y:S05]  /*1af50*/  @!P0 NANOSLEEP.SYNCS 0x989680 ;  /* 0x009896800000895d */ /* 0x002fea0003900000 */
[----:B------:R-:W1:Y:S02]  /*1af60*/  @!P0 SYNCS.PHASECHK.TRANS64 P0, [R7+URZ], R0 ;  /* 0x00000000070085a7 */ /* 0x000e64000800007f */
[----:B-1----:R-:W-:Y:S05]  /*1af70*/  @!P0 BRA `(.L_x_577) ;  /* 0xfffffffc00f08947 */ /* 0x002fea000383ffff */
[----:B------:R-:W-:Y:S05]  /*1af80*/  BRA `(.L_x_590) ;  /* 0xfffffff800e87947 */ /* 0x000fea000383ffff */
.L_x_591:
[----:B------:R-:W-:-:S00]  /*1af90*/  BRA `(.L_x_591) ;  /* 0xfffffffc00fc7947 */ /* 0x000fc0000383ffff */
[----:B------:R-:W-:-:S00]  /*1afa0*/  NOP ;  /* 0x0000000000007918 */ /* 0x000fc00000000000 */
        /* <DEDUP_REMOVED lines=13> */
.L_x_592:


//--------------------- .nv.global.init           --------------------------
	.section	.nv.global.init,"aw",@progbits
.nv.global.init:
	.type		$str$22,@object
	.size		$str$22,($str$23 - $str$22)
$str$22:
        /*0000*/ 	.byte	0x6b, 0x5f, 0x74, 0x69, 0x6c, 0x65, 0x5f, 0x63, 0x6f, 0x75, 0x6e, 0x74, 0x20, 0x3e, 0x3d, 0x20
        /*0010*/ 	.byte	0x31, 0x00
	.type		$str$23,@object
	.size		$str$23,(__unnamed_1 - $str$23)
$str$23:
        /*0012*/ 	.byte	0x2f, 0x74, 0x6d, 0x70, 0x2f, 0x63, 0x75, 0x74, 0x6c, 0x61, 0x73, 0x73, 0x5f, 0x73, 0x77, 0x65
        /*0022*/ 	.byte	0x65, 0x70, 0x5f, 0x73, 0x72, 0x63, 0x2f, 0x69, 0x6e, 0x63, 0x6c, 0x75, 0x64, 0x65, 0x2f, 0x63
        /*0032*/ 	.byte	0x75, 0x74, 0x6c, 0x61, 0x73, 0x73, 0x2f, 0x67, 0x65, 0x6d, 0x6d, 0x2f, 0x63, 0x6f, 0x6c, 0x6c
        /*0042*/ 	.byte	0x65, 0x63, 0x74, 0x69, 0x76, 0x65, 0x2f, 0x73, 0x6d, 0x39, 0x30, 0x5f, 0x6d, 0x6d, 0x61, 0x5f
        /*0052*/ 	.byte	0x74, 0x6d, 0x61, 0x5f, 0x67, 0x6d, 0x6d, 0x61, 0x5f, 0x73, 0x73, 0x5f, 0x77, 0x61, 0x72, 0x70
        /*0062*/ 	.byte	0x73, 0x70, 0x65, 0x63, 0x69, 0x61, 0x6c, 0x69, 0x7a, 0x65, 0x64, 0x2e, 0x68, 0x70, 0x70, 0x00
	.type		__unnamed_1,@object
	.size		__unnamed_1,(.L_0 - __unnamed_1)
__unnamed_1:
        /* <DEDUP_REMOVED lines=181> */
.L_0:


//--------------------- .nv.shared._ZN7cutlass13device_kernelINS_4gemm6kernel13GemmUniversalIN4cute5tupleIJiiiiEEENS1_10collective13CollectiveMmaINS1_34MainloopSm90TmaGmmaWarpSpecializedILi6ENS5_IJNS4_1CILi1EEESB_SB_EEENS1_35KernelTmaWarpSpecializedCooperativeEEENS5_IJNSA_ILi384EEENSA_ILi176EEENSA_ILi32EEEEEENS_6half_tENS5_IJlSB_lEEESJ_SK_NS4_8TiledMMAINS4_8MMA_AtomIJNS4_4SM904GMMA25MMA_64x16x16_F32F16F16_SSILNSO_5MajorE0ELSQ_0ELNSO_7ScaleInE1ELSR_1EEEEEENS4_6LayoutINS5_IJNSA_ILi2EEESB_SB_EEENS5_IJSB_NSA_ILi0EEESX_EEEEENS5_IJNS4_10UnderscoreES10_S10_EEEEENS4_13SM90_TMA_LOADENS4_14ComposedLayoutINS4_7SwizzleILi2ELi4ELi3EEENS4_18smem_ptr_flag_bitsILi16EEENSU_INS5_IJNSA_ILi8EEESH_EEENS5_IJSH_SB_EEEEEEEvNS4_8identityES13_S1D_vS1E_EENS_8epilogue10collective6detail29Sm90TmaWarpSpecializedAdapterINS1H_15DefaultEpilogueISJ_SK_SK_NS1G_6thread17LinearCombinationISJ_Li1EffLNS1L_9ScaleType4KindE0ELNS_15FloatRoundStyleE2ESJ_EENS1_15EpilogueDefaultEEEEEvvEEEEvNT_6ParamsE --------------------------
	.section	.nv.shared._ZN7cutlass13device_kernelINS_4gemm6kernel13GemmUniversalIN4cute5tupleIJiiiiEEENS1_10collective13CollectiveMmaINS1_34MainloopSm90TmaGmmaWarpSpecializedILi6ENS5_IJNS4_1CILi1EEESB_SB_EEENS1_35KernelTmaWarpSpecializedCooperativeEEENS5_IJNSA_ILi384EEENSA_ILi176EEENSA_ILi32EEEEEENS_6half_tENS5_IJlSB_lEEESJ_SK_NS4_8TiledMMAINS4_8MMA_AtomIJNS4_4SM904GMMA25MMA_64x16x16_F32F16F16_SSILNSO_5MajorE0ELSQ_0ELNSO_7ScaleInE1ELSR_1EEEEEENS4_6LayoutINS5_IJNSA_ILi2EEESB_SB_EEENS5_IJSB_NSA_ILi0EEESX_EEEEENS5_IJNS4_10UnderscoreES10_S10_EEEEENS4_13SM90_TMA_LOADENS4_14ComposedLayoutINS4_7SwizzleILi2ELi4ELi3EEENS4_18smem_ptr_flag_bitsILi16EEENSU_INS5_IJNSA_ILi8EEESH_EEENS5_IJSH_SB_EEEEEEEvNS4_8identityES13_S1D_vS1E_EENS_8epilogue10collective6detail29Sm90TmaWarpSpecializedAdapterINS1H_15DefaultEpilogueISJ_SK_SK_NS1G_6thread17LinearCombinationISJ_Li1EffLNS1L_9ScaleType4KindE0ELNS_15FloatRoundStyleE2ESJ_EENS1_15EpilogueDefaultEEEEEvvEEEEvNT_6ParamsE,"aw",@nobits
	.sectionflags	@""
	.align	16
	.zero		1024


//--------------------- .nv.shared.reserved.0     --------------------------
	.section	.nv.shared.reserved.0,"aw",@nobits
	.weak		__nv_reservedSMEM_offset_0_alias
	.size		__nv_reservedSMEM_offset_0_alias, 0, 0
	.other		__nv_reservedSMEM_offset_0_alias,@"STO_CUDA_RESERVED_SHARED STV_DEFAULT"
__nv_reservedSMEM_offset_0_alias:
	.zero		0


//--------------------- .nv.global                --------------------------
	.section	.nv.global,"aw",@nobits
.nv.global:
	.type		_ZN40_INTERNAL_9477fd65_4_k_cu_c80a1cd6_132934cute1_E,@object
	.size		_ZN40_INTERNAL_9477fd65_4_k_cu_c80a1cd6_132934cute1_E,(_ZN40_INTERNAL_9477fd65_4_k_cu_c80a1cd6_132934cuda3std3__45__cpo6cbeginE - _ZN40_INTERNAL_9477fd65_4_k_cu_c80a1cd6_132934cute1_E)
_ZN40_INTERNAL_9477fd65_4_k_cu_c80a1cd6_132934cute1_E:
	.zero		1
	.type		_ZN40_INTERNAL_9477fd65_4_k_cu_c80a1cd6_132934cuda3std3__45__cpo6cbeginE,@object
	.size		_ZN40_INTERNAL_9477fd65_4_k_cu_c80a1cd6_132934cuda3std3__45__cpo6cbeginE,(_ZN40_INTERNAL_9477fd65_4_k_cu_c80a1cd6_132934cuda3std3__48in_placeE - _ZN40_INTERNAL_9477fd65_4_k_cu_c80a1cd6_132934cuda3std3__45__cpo6cbeginE)
_ZN40_INTERNAL_9477fd65_4_k_cu_c80a1cd6_132934cuda3std3__45__cpo6cbeginE:
	.zero		1
	.type		_ZN40_INTERNAL_9477fd65_4_k_cu_c80a1cd6_132934cuda3std3__48in_placeE,@object
	.size		_ZN40_INTERNAL_9477fd65_4_k_cu_c80a1cd6_132934cuda3std3__48in_placeE,(_ZN40_INTERNAL_9477fd65_4_k_cu_c80a1cd6_132934cuda3std6ranges3__45__cpo9iter_moveE - _ZN40_INTERNAL_9477fd65_4_k_cu_c80a1cd6_132934cuda3std3__48in_placeE)
_ZN40_INTERNAL_9477fd65_4_k_cu_c80a1cd6_132934cuda3std3__48in_placeE:
	.zero		1
	.type		_ZN40_INTERNAL_9477fd65_4_k_cu_c80a1cd6_132934cuda3std6ranges3__45__cpo9iter_moveE,@object
	.size		_ZN40_INTERNAL_9477fd65_4_k_cu_c80a1cd6_132934cuda3std6ranges3__45__cpo9iter_moveE,(_ZN40_INTERNAL_9477fd65_4_k_cu_c80a1cd6_132934cuda3std3__45__cpo5beginE - _ZN40_INTERNAL_9477fd65_4_k_cu_c80a1cd6_132934cuda3std6ranges3__45__cpo9iter_moveE)
_ZN40_INTERNAL_9477fd65_4_k_cu_c80a1cd6_132934cuda3std6ranges3__45__cpo9iter_moveE:
	.zero		1
	.type		_ZN40_INTERNAL_9477fd65_4_k_cu_c80a1cd6_132934cuda3std3__45__cpo5beginE,@object
	.size		_ZN40_INTERNAL_9477fd65_4_k_cu_c80a1cd6_132934cuda3std3__45__cpo5beginE,(_ZN40_INTERNAL_9477fd65_4_k_cu_c80a1cd6_132934cuda3std3__442_GLOBAL__N__9477fd65_4_k_cu_c80a1cd6_132936ignoreE - _ZN40_INTERNAL_9477fd65_4_k_cu_c80a1cd6_132934cuda3std3__45__cpo5beginE)
_ZN40_INTERNAL_9477fd65_4_k_cu_c80a1cd6_132934cuda3std3__45__cpo5beginE:
	.zero		1
	.type		_ZN40_INTERNAL_9477fd65_4_k_cu_c80a1cd6_132934cuda3std3__442_GLOBAL__N__9477fd65_4_k_cu_c80a1cd6_132936ignoreE,@object
	.size		_ZN40_INTERNAL_9477fd65_4_k_cu_c80a1cd6_132934cuda3std3__442_GLOBAL__N__9477fd65_4_k_cu_c80a1cd6_132936ignoreE,(_ZN40_INTERNAL_9477fd65_4_k_cu_c80a1cd6_132934cute7productE - _ZN40_INTERNAL_9477fd65_4_k_cu_c80a1cd6_132934cuda3std3__442_GLOBAL__N__9477fd65_4_k_cu_c80a1cd6_132936ignoreE)
_ZN40_INTERNAL_9477fd65_4_k_cu_c80a1cd6_132934cuda3std3__442_GLOBAL__N__9477fd65_4_k_cu_c80a1cd6_132936ignoreE:
	.zero		1
	.type		_ZN40_INTERNAL_9477fd65_4_k_cu_c80a1cd6_132934cute7productE,@object
	.size		_ZN40_INTERNAL_9477fd65_4_k_cu_c80a1cd6_132934cute7productE,(_ZN40_INTERNAL_9477fd65_4_k_cu_c80a1cd6_132934cuda3std3__45__cpo3endE - _ZN40_INTERNAL_9477fd65_4_k_cu_c80a1cd6_132934cute7productE)
_ZN40_INTERNAL_9477fd65_4_k_cu_c80a1cd6_132934cute7productE:
	.zero		1
	.type		_ZN40_INTERNAL_9477fd65_4_k_cu_c80a1cd6_132934cuda3std3__45__cpo3endE,@object
	.size		_ZN40_INTERNAL_9477fd65_4_k_cu_c80a1cd6_132934cuda3std3__45__cpo3endE,(_ZN40_INTERNAL_9477fd65_4_k_cu_c80a1cd6_132934cuda3std3__419piecewise_constructE - _ZN40_INTERNAL_9477fd65_4_k_cu_c80a1cd6_132934cuda3std3__45__cpo3endE)
_ZN40_INTERNAL_9477fd65_4_k_cu_c80a1cd6_132934cuda3std3__45__cpo3endE:
	.zero		1
	.type		_ZN40_INTERNAL_9477fd65_4_k_cu_c80a1cd6_132934cuda3std3__419piecewise_constructE,@object
	.size		_ZN40_INTERNAL_9477fd65_4_k_cu_c80a1cd6_132934cuda3std3__419piecewise_constructE,(_ZN40_INTERNAL_9477fd65_4_k_cu_c80a1cd6_132934cuda3std3__45__cpo4cendE - _ZN40_INTERNAL_9477fd65_4_k_cu_c80a1cd6_132934cuda3std3__419piecewise_constructE)
_ZN40_INTERNAL_9477fd65_4_k_cu_c80a1cd6_132934cuda3std3__419piecewise_constructE:
	.zero		1
	.type		_ZN40_INTERNAL_9477fd65_4_k_cu_c80a1cd6_132934cuda3std3__45__cpo4cendE,@object
	.size		_ZN40_INTERNAL_9477fd65_4_k_cu_c80a1cd6_132934cuda3std3__45__cpo4cendE,(_ZN40_INTERNAL_9477fd65_4_k_cu_c80a1cd6_132934cuda3std6ranges3__45__cpo4swapE - _ZN40_INTERNAL_9477fd65_4_k_cu_c80a1cd6_132934cuda3std3__45__cpo4cendE)
_ZN40_INTERNAL_9477fd65_4_k_cu_c80a1cd6_132934cuda3std3__45__cpo4cendE:
	.zero		1
	.type		_ZN40_INTERNAL_9477fd65_4_k_cu_c80a1cd6_132934cuda3std6ranges3__45__cpo4swapE,@object
	.size		_ZN40_INTERNAL_9477fd65_4_k_cu_c80a1cd6_132934cuda3std6ranges3__45__cpo4swapE,(.L_8 - _ZN40_INTERNAL_9477fd65_4_k_cu_c80a1cd6_132934cuda3std6ranges3__45__cpo4swapE)
_ZN40_INTERNAL_9477fd65_4_k_cu_c80a1cd6_132934cuda3std6ranges3__45__cpo4swapE:
	.zero		1
.L_8:


//--------------------- .nv.constant0._ZN7cutlass13device_kernelINS_4gemm6kernel13GemmUniversalIN4cute5tupleIJiiiiEEENS1_10collective13CollectiveMmaINS1_34MainloopSm90TmaGmmaWarpSpecializedILi6ENS5_IJNS4_1CILi1EEESB_SB_EEENS1_35KernelTmaWarpSpecializedCooperativeEEENS5_IJNSA_ILi384EEENSA_ILi176EEENSA_ILi32EEEEEENS_6half_tENS5_IJlSB_lEEESJ_SK_NS4_8TiledMMAINS4_8MMA_AtomIJNS4_4SM904GMMA25MMA_64x16x16_F32F16F16_SSILNSO_5MajorE0ELSQ_0ELNSO_7ScaleInE1ELSR_1EEEEEENS4_6LayoutINS5_IJNSA_ILi2EEESB_SB_EEENS5_IJSB_NSA_ILi0EEESX_EEEEENS5_IJNS4_10UnderscoreES10_S10_EEEEENS4_13SM90_TMA_LOADENS4_14ComposedLayoutINS4_7SwizzleILi2ELi4ELi3EEENS4_18smem_ptr_flag_bitsILi16EEENSU_INS5_IJNSA_ILi8EEESH_EEENS5_IJSH_SB_EEEEEEEvNS4_8identityES13_S1D_vS1E_EENS_8epilogue10collective6detail29Sm90TmaWarpSpecializedAdapterINS1H_15DefaultEpilogueISJ_SK_SK_NS1G_6thread17LinearCombinationISJ_Li1EffLNS1L_9ScaleType4KindE0ELNS_15FloatRoundStyleE2ESJ_EENS1_15EpilogueDefaultEEEEEvvEEEEvNT_6ParamsE --------------------------
	.section	.nv.constant0._ZN7cutlass13device_kernelINS_4gemm6kernel13GemmUniversalIN4cute5tupleIJiiiiEEENS1_10collective13CollectiveMmaINS1_34MainloopSm90TmaGmmaWarpSpecializedILi6ENS5_IJNS4_1CILi1EEESB_SB_EEENS1_35KernelTmaWarpSpecializedCooperativeEEENS5_IJNSA_ILi384EEENSA_ILi176EEENSA_ILi32EEEEEENS_6half_tENS5_IJlSB_lEEESJ_SK_NS4_8TiledMMAINS4_8MMA_AtomIJNS4_4SM904GMMA25MMA_64x16x16_F32F16F16_SSILNSO_5MajorE0ELSQ_0ELNSO_7ScaleInE1ELSR_1EEEEEENS4_6LayoutINS5_IJNSA_ILi2EEESB_SB_EEENS5_IJSB_NSA_ILi0EEESX_EEEEENS5_IJNS4_10UnderscoreES10_S10_EEEEENS4_13SM90_TMA_LOADENS4_14ComposedLayoutINS4_7SwizzleILi2ELi4ELi3EEENS4_18smem_ptr_flag_bitsILi16EEENSU_INS5_IJNSA_ILi8EEESH_EEENS5_IJSH_SB_EEEEEEEvNS4_8identityES13_S1D_vS1E_EENS_8epilogue10collective6detail29Sm90TmaWarpSpecializedAdapterINS1H_15DefaultEpilogueISJ_SK_SK_NS1G_6thread17LinearCombinationISJ_Li1EffLNS1L_9ScaleType4KindE0ELNS_15FloatRoundStyleE2ESJ_EENS1_15EpilogueDefaultEEEEEvvEEEEvNT_6ParamsE,"a",@progbits
	.sectionflags	@""
	.align	4
.nv.constant0._ZN7cutlass13device_kernelINS_4gemm6kernel13GemmUniversalIN4cute5tupleIJiiiiEEENS1_10collective13CollectiveMmaINS1_34MainloopSm90TmaGmmaWarpSpecializedILi6ENS5_IJNS4_1CILi1EEESB_SB_EEENS1_35KernelTmaWarpSpecializedCooperativeEEENS5_IJNSA_ILi384EEENSA_ILi176EEENSA_ILi32EEEEEENS_6half_tENS5_IJlSB_lEEESJ_SK_NS4_8TiledMMAINS4_8MMA_AtomIJNS4_4SM904GMMA25MMA_64x16x16_F32F16F16_SSILNSO_5MajorE0ELSQ_0ELNSO_7ScaleInE1ELSR_1EEEEEENS4_6LayoutINS5_IJNSA_ILi2EEESB_SB_EEENS5_IJSB_NSA_ILi0EEESX_EEEEENS5_IJNS4_10UnderscoreES10_S10_EEEEENS4_13SM90_TMA_LOADENS4_14ComposedLayoutINS4_7SwizzleILi2ELi4ELi3EEENS4_18smem_ptr_flag_bitsILi16EEENSU_INS5_IJNSA_ILi8EEESH_EEENS5_IJSH_SB_EEEEEEEvNS4_8identityES13_S1D_vS1E_EENS_8epilogue10collective6detail29Sm90TmaWarpSpecializedAdapterINS1H_15DefaultEpilogueISJ_SK_SK_NS1G_6thread17LinearCombinationISJ_Li1EffLNS1L_9ScaleType4KindE0ELNS_15FloatRoundStyleE2ESJ_EENS1_15EpilogueDefaultEEEEEvvEEEEvNT_6ParamsE:
	.zero		1664


//--------------------- SYMBOLS --------------------------

	.type		.nv.reservedSmem.offset0,@object
	.size		.nv.reservedSmem.offset0,0x4
	.type		__assertfail,@function
